//
// Generated by NVIDIA NVVM Compiler
//
// Compiler Build ID: CL-36424714
// Cuda compilation tools, release 13.0, V13.0.88
// Based on NVVM 20.0.0
//

.version 9.0
.target sm_100
.address_size 64

	// .globl	_Z13relextrema_1DIiEviibPKT_Pb

.visible .entry _Z13relextrema_1DIiEviibPKT_Pb(
	.param .u32 _Z13relextrema_1DIiEviibPKT_Pb_param_0,
	.param .u32 _Z13relextrema_1DIiEviibPKT_Pb_param_1,
	.param .u8 _Z13relextrema_1DIiEviibPKT_Pb_param_2,
	.param .u64 .ptr .align 1 _Z13relextrema_1DIiEviibPKT_Pb_param_3,
	.param .u64 .ptr .align 1 _Z13relextrema_1DIiEviibPKT_Pb_param_4
)
{
	.reg .pred 	%p<236>;
	.reg .b16 	%rs<5>;
	.reg .b32 	%r<350>;
	.reg .b64 	%rd<153>;

	ld.param.u32 	%r86, [_Z13relextrema_1DIiEviibPKT_Pb_param_0];
	ld.param.u32 	%r87, [_Z13relextrema_1DIiEviibPKT_Pb_param_1];
	ld.param.s8 	%rs1, [_Z13relextrema_1DIiEviibPKT_Pb_param_2];
	ld.param.u64 	%rd4, [_Z13relextrema_1DIiEviibPKT_Pb_param_3];
	ld.param.u64 	%rd3, [_Z13relextrema_1DIiEviibPKT_Pb_param_4];
	cvta.to.global.u64 	%rd1, %rd3;
	cvta.to.global.u64 	%rd2, %rd4;
	mov.u32 	%r88, %ctaid.x;
	mov.u32 	%r89, %ntid.x;
	mov.u32 	%r90, %tid.x;
	mad.lo.s32 	%r321, %r88, %r89, %r90;
	mov.u32 	%r91, %nctaid.x;
	mul.lo.s32 	%r2, %r89, %r91;
	setp.ge.s32 	%p25, %r321, %r86;
	@%p25 bra 	$L__BB0_31;
	setp.gt.s32 	%p26, %r87, 0;
	add.s32 	%r3, %r86, -1;
	@%p26 bra 	$L__BB0_3;
$L__BB0_2:
	cvt.s64.s32 	%rd150, %r321;
	add.s64 	%rd151, %rd1, %rd150;
	mov.b16 	%rs4, 1;
	st.global.u8 	[%rd151], %rs4;
	add.s32 	%r321, %r321, %r2;
	setp.lt.s32 	%p219, %r321, %r86;
	@%p219 bra 	$L__BB0_2;
	bra.uni 	$L__BB0_31;
$L__BB0_3:
	setp.ne.s16 	%p27, %rs1, 0;
	@%p27 bra 	$L__BB0_18;
	and.b32  	%r6, %r87, 7;
$L__BB0_5:
	setp.lt.u32 	%p125, %r87, 8;
	mul.wide.s32 	%rd69, %r321, 4;
	add.s64 	%rd70, %rd2, %rd69;
	ld.global.nc.u32 	%r8, [%rd70];
	mov.pred 	%p227, -1;
	mov.b32 	%r343, 1;
	@%p125 bra 	$L__BB0_9;
	and.b32  	%r190, %r87, 2147483640;
	neg.s32 	%r338, %r190;
	add.s32 	%r341, %r321, -4;
	add.s32 	%r340, %r321, -2;
	add.s32 	%r337, %r321, -8;
	add.s32 	%r336, %r321, -7;
	add.s32 	%r335, %r321, -6;
	add.s32 	%r334, %r321, -5;
	add.s32 	%r333, %r321, -3;
	add.s32 	%r332, %r321, -1;
	add.s32 	%r330, %r321, 2;
	add.s32 	%r329, %r321, 3;
	add.s32 	%r328, %r321, 4;
	add.s32 	%r327, %r321, 5;
	add.s32 	%r326, %r321, 6;
	add.s32 	%r325, %r321, 7;
	add.s32 	%r324, %r321, 8;
	add.s32 	%r323, %r321, 1;
	mov.pred 	%p227, -1;
	mov.b32 	%r339, 4;
	mov.u32 	%r331, %r321;
$L__BB0_7:
	.pragma "nounroll";
	mul.wide.s32 	%rd71, %r330, 4;
	mul.wide.s32 	%rd72, %r329, 4;
	mul.wide.s32 	%rd73, %r328, 4;
	mul.wide.s32 	%rd74, %r327, 4;
	mul.wide.s32 	%rd75, %r326, 4;
	mul.wide.s32 	%rd76, %r325, 4;
	mul.wide.s32 	%rd77, %r324, 4;
	mul.wide.s32 	%rd78, %r323, 4;
	add.s32 	%r191, %r331, 1;
	add.s32 	%r192, %r341, 3;
	setp.lt.s32 	%p127, %r191, %r86;
	selp.b32 	%r193, 0, %r86, %p127;
	shr.s32 	%r194, %r192, 31;
	and.b32  	%r195, %r194, %r86;
	mul.wide.s32 	%rd79, %r193, 4;
	sub.s64 	%rd80, %rd78, %rd79;
	add.s64 	%rd81, %rd2, %rd80;
	ld.global.nc.u32 	%r196, [%rd81];
	setp.gt.s32 	%p128, %r8, %r196;
	and.pred  	%p129, %p128, %p227;
	add.s32 	%r197, %r195, %r332;
	mul.wide.s32 	%rd82, %r197, 4;
	add.s64 	%rd83, %rd2, %rd82;
	ld.global.nc.u32 	%r198, [%rd83];
	setp.ge.s32 	%p130, %r8, %r198;
	and.pred  	%p131, %p129, %p130;
	add.s32 	%r199, %r331, 2;
	add.s32 	%r200, %r341, 2;
	setp.lt.s32 	%p133, %r199, %r86;
	selp.b32 	%r201, 0, %r86, %p133;
	shr.s32 	%r202, %r200, 31;
	and.b32  	%r203, %r202, %r86;
	mul.wide.s32 	%rd84, %r201, 4;
	sub.s64 	%rd85, %rd71, %rd84;
	add.s64 	%rd86, %rd2, %rd85;
	ld.global.nc.u32 	%r204, [%rd86];
	setp.gt.s32 	%p134, %r8, %r204;
	and.pred  	%p135, %p134, %p131;
	add.s32 	%r205, %r203, %r340;
	mul.wide.s32 	%rd87, %r205, 4;
	add.s64 	%rd88, %rd2, %rd87;
	ld.global.nc.u32 	%r206, [%rd88];
	setp.ge.s32 	%p136, %r8, %r206;
	and.pred  	%p137, %p135, %p136;
	add.s32 	%r207, %r331, 3;
	add.s32 	%r208, %r341, 1;
	setp.lt.s32 	%p139, %r207, %r86;
	selp.b32 	%r209, 0, %r86, %p139;
	shr.s32 	%r210, %r208, 31;
	and.b32  	%r211, %r210, %r86;
	mul.wide.s32 	%rd89, %r209, 4;
	sub.s64 	%rd90, %rd72, %rd89;
	add.s64 	%rd91, %rd2, %rd90;
	ld.global.nc.u32 	%r212, [%rd91];
	setp.gt.s32 	%p140, %r8, %r212;
	and.pred  	%p141, %p140, %p137;
	add.s32 	%r213, %r211, %r333;
	mul.wide.s32 	%rd92, %r213, 4;
	add.s64 	%rd93, %rd2, %rd92;
	ld.global.nc.u32 	%r214, [%rd93];
	setp.ge.s32 	%p142, %r8, %r214;
	and.pred  	%p143, %p141, %p142;
	add.s32 	%r215, %r331, 4;
	add.s32 	%r216, %r341, -4;
	setp.lt.s32 	%p145, %r215, %r86;
	selp.b32 	%r217, 0, %r86, %p145;
	shr.s32 	%r218, %r341, 31;
	and.b32  	%r219, %r218, %r86;
	mul.wide.s32 	%rd94, %r217, 4;
	sub.s64 	%rd95, %rd73, %rd94;
	add.s64 	%rd96, %rd2, %rd95;
	ld.global.nc.u32 	%r220, [%rd96];
	setp.gt.s32 	%p146, %r8, %r220;
	and.pred  	%p147, %p146, %p143;
	add.s32 	%r221, %r219, %r341;
	mul.wide.s32 	%rd97, %r221, 4;
	add.s64 	%rd98, %rd2, %rd97;
	ld.global.nc.u32 	%r222, [%rd98];
	setp.ge.s32 	%p148, %r8, %r222;
	and.pred  	%p149, %p147, %p148;
	add.s32 	%r223, %r331, 5;
	add.s32 	%r224, %r341, -1;
	setp.lt.s32 	%p151, %r223, %r86;
	selp.b32 	%r225, 0, %r86, %p151;
	shr.s32 	%r226, %r224, 31;
	and.b32  	%r227, %r226, %r86;
	mul.wide.s32 	%rd99, %r225, 4;
	sub.s64 	%rd100, %rd74, %rd99;
	add.s64 	%rd101, %rd2, %rd100;
	ld.global.nc.u32 	%r228, [%rd101];
	setp.gt.s32 	%p152, %r8, %r228;
	and.pred  	%p153, %p152, %p149;
	add.s32 	%r229, %r227, %r334;
	mul.wide.s32 	%rd102, %r229, 4;
	add.s64 	%rd103, %rd2, %rd102;
	ld.global.nc.u32 	%r230, [%rd103];
	setp.ge.s32 	%p154, %r8, %r230;
	and.pred  	%p155, %p153, %p154;
	add.s32 	%r231, %r331, 6;
	add.s32 	%r232, %r341, -2;
	setp.lt.s32 	%p157, %r231, %r86;
	selp.b32 	%r233, 0, %r86, %p157;
	shr.s32 	%r234, %r232, 31;
	and.b32  	%r235, %r234, %r86;
	mul.wide.s32 	%rd104, %r233, 4;
	sub.s64 	%rd105, %rd75, %rd104;
	add.s64 	%rd106, %rd2, %rd105;
	ld.global.nc.u32 	%r236, [%rd106];
	setp.gt.s32 	%p158, %r8, %r236;
	and.pred  	%p159, %p158, %p155;
	add.s32 	%r237, %r235, %r335;
	mul.wide.s32 	%rd107, %r237, 4;
	add.s64 	%rd108, %rd2, %rd107;
	ld.global.nc.u32 	%r238, [%rd108];
	setp.ge.s32 	%p160, %r8, %r238;
	and.pred  	%p161, %p159, %p160;
	add.s32 	%r239, %r331, 7;
	add.s32 	%r240, %r341, -3;
	setp.lt.s32 	%p163, %r239, %r86;
	selp.b32 	%r241, 0, %r86, %p163;
	shr.s32 	%r242, %r240, 31;
	and.b32  	%r243, %r242, %r86;
	mul.wide.s32 	%rd109, %r241, 4;
	sub.s64 	%rd110, %rd76, %rd109;
	add.s64 	%rd111, %rd2, %rd110;
	ld.global.nc.u32 	%r244, [%rd111];
	setp.gt.s32 	%p164, %r8, %r244;
	and.pred  	%p165, %p164, %p161;
	add.s32 	%r245, %r243, %r336;
	mul.wide.s32 	%rd112, %r245, 4;
	add.s64 	%rd113, %rd2, %rd112;
	ld.global.nc.u32 	%r246, [%rd113];
	setp.ge.s32 	%p166, %r8, %r246;
	and.pred  	%p167, %p165, %p166;
	add.s32 	%r331, %r331, 8;
	setp.lt.s32 	%p169, %r331, %r86;
	selp.b32 	%r247, 0, %r86, %p169;
	shr.s32 	%r248, %r216, 31;
	and.b32  	%r249, %r248, %r86;
	mul.wide.s32 	%rd114, %r247, 4;
	sub.s64 	%rd115, %rd77, %rd114;
	add.s64 	%rd116, %rd2, %rd115;
	ld.global.nc.u32 	%r250, [%rd116];
	setp.gt.s32 	%p170, %r8, %r250;
	and.pred  	%p171, %p170, %p167;
	add.s32 	%r251, %r249, %r337;
	mul.wide.s32 	%rd117, %r251, 4;
	add.s64 	%rd118, %rd2, %rd117;
	ld.global.nc.u32 	%r252, [%rd118];
	setp.ge.s32 	%p172, %r8, %r252;
	and.pred  	%p227, %p171, %p172;
	add.s32 	%r341, %r341, -8;
	add.s32 	%r340, %r340, -8;
	add.s32 	%r339, %r339, 8;
	add.s32 	%r338, %r338, 8;
	add.s32 	%r337, %r337, -8;
	add.s32 	%r336, %r336, -8;
	add.s32 	%r335, %r335, -8;
	add.s32 	%r334, %r334, -8;
	add.s32 	%r333, %r333, -8;
	add.s32 	%r332, %r332, -8;
	add.s32 	%r330, %r330, 8;
	add.s32 	%r329, %r329, 8;
	add.s32 	%r328, %r328, 8;
	add.s32 	%r327, %r327, 8;
	add.s32 	%r326, %r326, 8;
	add.s32 	%r325, %r325, 8;
	add.s32 	%r324, %r324, 8;
	add.s32 	%r323, %r323, 8;
	setp.ne.s32 	%p173, %r338, 0;
	@%p173 bra 	$L__BB0_7;
	add.s32 	%r343, %r339, -3;
$L__BB0_9:
	setp.eq.s32 	%p174, %r6, 0;
	@%p174 bra 	$L__BB0_17;
	add.s32 	%r253, %r6, -1;
	setp.lt.u32 	%p176, %r253, 3;
	@%p176 bra 	$L__BB0_12;
	add.s32 	%r254, %r343, %r321;
	sub.s32 	%r255, %r321, %r343;
	setp.lt.s32 	%p177, %r254, %r86;
	selp.b32 	%r256, 0, %r86, %p177;
	sub.s32 	%r257, %r254, %r256;
	shr.s32 	%r258, %r255, 31;
	and.b32  	%r259, %r258, %r86;
	add.s32 	%r260, %r259, %r255;
	mul.wide.s32 	%rd119, %r257, 4;
	add.s64 	%rd120, %rd2, %rd119;
	ld.global.nc.u32 	%r261, [%rd120];
	setp.gt.s32 	%p178, %r8, %r261;
	and.pred  	%p179, %p178, %p227;
	mul.wide.s32 	%rd121, %r260, 4;
	add.s64 	%rd122, %rd2, %rd121;
	ld.global.nc.u32 	%r262, [%rd122];
	setp.ge.s32 	%p180, %r8, %r262;
	and.pred  	%p181, %p179, %p180;
	not.b32 	%r263, %r343;
	add.s32 	%r264, %r254, 1;
	add.s32 	%r265, %r321, %r263;
	setp.lt.s32 	%p183, %r264, %r86;
	selp.b32 	%r266, 0, %r86, %p183;
	sub.s32 	%r267, %r264, %r266;
	shr.s32 	%r268, %r265, 31;
	and.b32  	%r269, %r268, %r86;
	add.s32 	%r270, %r269, %r265;
	mul.wide.s32 	%rd123, %r267, 4;
	add.s64 	%rd124, %rd2, %rd123;
	ld.global.nc.u32 	%r271, [%rd124];
	setp.gt.s32 	%p184, %r8, %r271;
	and.pred  	%p185, %p184, %p181;
	mul.wide.s32 	%rd125, %r270, 4;
	add.s64 	%rd126, %rd2, %rd125;
	ld.global.nc.u32 	%r272, [%rd126];
	setp.ge.s32 	%p186, %r8, %r272;
	and.pred  	%p187, %p185, %p186;
	add.s32 	%r273, %r254, 2;
	add.s32 	%r274, %r255, -2;
	setp.lt.s32 	%p189, %r273, %r86;
	selp.b32 	%r275, 0, %r86, %p189;
	sub.s32 	%r276, %r273, %r275;
	shr.s32 	%r277, %r274, 31;
	and.b32  	%r278, %r277, %r86;
	add.s32 	%r279, %r278, %r274;
	mul.wide.s32 	%rd127, %r276, 4;
	add.s64 	%rd128, %rd2, %rd127;
	ld.global.nc.u32 	%r280, [%rd128];
	setp.gt.s32 	%p190, %r8, %r280;
	and.pred  	%p191, %p190, %p187;
	mul.wide.s32 	%rd129, %r279, 4;
	add.s64 	%rd130, %rd2, %rd129;
	ld.global.nc.u32 	%r281, [%rd130];
	setp.ge.s32 	%p192, %r8, %r281;
	and.pred  	%p193, %p191, %p192;
	add.s32 	%r282, %r254, 3;
	add.s32 	%r283, %r255, -3;
	setp.lt.s32 	%p195, %r282, %r86;
	selp.b32 	%r284, 0, %r86, %p195;
	sub.s32 	%r285, %r282, %r284;
	shr.s32 	%r286, %r283, 31;
	and.b32  	%r287, %r286, %r86;
	add.s32 	%r288, %r287, %r283;
	mul.wide.s32 	%rd131, %r285, 4;
	add.s64 	%rd132, %rd2, %rd131;
	ld.global.nc.u32 	%r289, [%rd132];
	setp.gt.s32 	%p196, %r8, %r289;
	and.pred  	%p197, %p196, %p193;
	mul.wide.s32 	%rd133, %r288, 4;
	add.s64 	%rd134, %rd2, %rd133;
	ld.global.nc.u32 	%r290, [%rd134];
	setp.ge.s32 	%p198, %r8, %r290;
	and.pred  	%p227, %p197, %p198;
	add.s32 	%r343, %r343, 4;
$L__BB0_12:
	and.b32  	%r291, %r87, 3;
	setp.eq.s32 	%p200, %r291, 0;
	@%p200 bra 	$L__BB0_17;
	setp.eq.s32 	%p201, %r291, 1;
	@%p201 bra 	$L__BB0_15;
	add.s32 	%r292, %r343, %r321;
	sub.s32 	%r293, %r321, %r343;
	setp.lt.s32 	%p202, %r292, %r86;
	selp.b32 	%r294, 0, %r86, %p202;
	sub.s32 	%r295, %r292, %r294;
	shr.s32 	%r296, %r293, 31;
	and.b32  	%r297, %r296, %r86;
	add.s32 	%r298, %r297, %r293;
	mul.wide.s32 	%rd135, %r295, 4;
	add.s64 	%rd136, %rd2, %rd135;
	ld.global.nc.u32 	%r299, [%rd136];
	setp.gt.s32 	%p203, %r8, %r299;
	and.pred  	%p204, %p203, %p227;
	mul.wide.s32 	%rd137, %r298, 4;
	add.s64 	%rd138, %rd2, %rd137;
	ld.global.nc.u32 	%r300, [%rd138];
	setp.ge.s32 	%p205, %r8, %r300;
	and.pred  	%p206, %p204, %p205;
	not.b32 	%r301, %r343;
	add.s32 	%r302, %r292, 1;
	add.s32 	%r303, %r321, %r301;
	setp.lt.s32 	%p208, %r302, %r86;
	selp.b32 	%r304, 0, %r86, %p208;
	sub.s32 	%r305, %r302, %r304;
	shr.s32 	%r306, %r303, 31;
	and.b32  	%r307, %r306, %r86;
	add.s32 	%r308, %r307, %r303;
	mul.wide.s32 	%rd139, %r305, 4;
	add.s64 	%rd140, %rd2, %rd139;
	ld.global.nc.u32 	%r309, [%rd140];
	setp.gt.s32 	%p209, %r8, %r309;
	and.pred  	%p210, %p209, %p206;
	mul.wide.s32 	%rd141, %r308, 4;
	add.s64 	%rd142, %rd2, %rd141;
	ld.global.nc.u32 	%r310, [%rd142];
	setp.ge.s32 	%p211, %r8, %r310;
	and.pred  	%p227, %p210, %p211;
	add.s32 	%r343, %r343, 2;
$L__BB0_15:
	and.b32  	%r311, %r87, 1;
	setp.eq.b32 	%p212, %r311, 1;
	not.pred 	%p213, %p212;
	@%p213 bra 	$L__BB0_17;
	add.s32 	%r312, %r343, %r321;
	sub.s32 	%r313, %r321, %r343;
	setp.lt.s32 	%p214, %r312, %r86;
	selp.b32 	%r314, 0, %r86, %p214;
	sub.s32 	%r315, %r312, %r314;
	shr.s32 	%r316, %r313, 31;
	and.b32  	%r317, %r316, %r86;
	add.s32 	%r318, %r317, %r313;
	mul.wide.s32 	%rd143, %r315, 4;
	add.s64 	%rd144, %rd2, %rd143;
	ld.global.nc.u32 	%r319, [%rd144];
	setp.gt.s32 	%p215, %r8, %r319;
	and.pred  	%p216, %p215, %p227;
	mul.wide.s32 	%rd145, %r318, 4;
	add.s64 	%rd146, %rd2, %rd145;
	ld.global.nc.u32 	%r320, [%rd146];
	setp.ge.s32 	%p217, %r8, %r320;
	and.pred  	%p227, %p216, %p217;
$L__BB0_17:
	ld.param.u64 	%rd152, [_Z13relextrema_1DIiEviibPKT_Pb_param_4];
	cvt.s64.s32 	%rd147, %r321;
	selp.u16 	%rs3, 1, 0, %p227;
	cvta.to.global.u64 	%rd148, %rd152;
	add.s64 	%rd149, %rd148, %rd147;
	st.global.u8 	[%rd149], %rs3;
	add.s32 	%r321, %r321, %r2;
	setp.lt.s32 	%p218, %r321, %r86;
	@%p218 bra 	$L__BB0_5;
	bra.uni 	$L__BB0_31;
$L__BB0_18:
	and.b32  	%r71, %r87, 7;
	add.s32 	%r72, %r71, -1;
	and.b32  	%r73, %r87, 3;
	and.b32  	%r74, %r87, 2147483640;
	and.b32  	%r75, %r87, 1;
$L__BB0_19:
	setp.lt.u32 	%p30, %r87, 8;
	mul.wide.s32 	%rd5, %r321, 4;
	add.s64 	%rd6, %rd2, %rd5;
	ld.global.nc.u32 	%r77, [%rd6];
	mov.pred 	%p235, -1;
	mov.b32 	%r347, 1;
	@%p30 bra 	$L__BB0_22;
	mov.pred 	%p235, -1;
	mov.b32 	%r347, 1;
$L__BB0_21:
	.pragma "nounroll";
	add.s32 	%r94, %r347, %r321;
	sub.s32 	%r95, %r321, %r347;
	setp.lt.s32 	%p32, %r94, %r86;
	selp.b32 	%r96, %r94, %r3, %p32;
	max.s32 	%r97, %r95, 0;
	mul.wide.s32 	%rd7, %r96, 4;
	add.s64 	%rd8, %rd2, %rd7;
	ld.global.nc.u32 	%r98, [%rd8];
	setp.gt.s32 	%p33, %r77, %r98;
	and.pred  	%p34, %p33, %p235;
	mul.wide.u32 	%rd9, %r97, 4;
	add.s64 	%rd10, %rd2, %rd9;
	ld.global.nc.u32 	%r99, [%rd10];
	setp.ge.s32 	%p35, %r77, %r99;
	and.pred  	%p36, %p34, %p35;
	not.b32 	%r100, %r347;
	add.s32 	%r101, %r94, 1;
	add.s32 	%r102, %r321, %r100;
	setp.lt.s32 	%p38, %r101, %r86;
	selp.b32 	%r103, %r101, %r3, %p38;
	max.s32 	%r104, %r102, 0;
	mul.wide.s32 	%rd11, %r103, 4;
	add.s64 	%rd12, %rd2, %rd11;
	ld.global.nc.u32 	%r105, [%rd12];
	setp.gt.s32 	%p39, %r77, %r105;
	and.pred  	%p40, %p39, %p36;
	mul.wide.u32 	%rd13, %r104, 4;
	add.s64 	%rd14, %rd2, %rd13;
	ld.global.nc.u32 	%r106, [%rd14];
	setp.ge.s32 	%p41, %r77, %r106;
	and.pred  	%p42, %p40, %p41;
	add.s32 	%r107, %r94, 2;
	add.s32 	%r108, %r95, -2;
	setp.lt.s32 	%p44, %r107, %r86;
	selp.b32 	%r109, %r107, %r3, %p44;
	max.s32 	%r110, %r108, 0;
	mul.wide.s32 	%rd15, %r109, 4;
	add.s64 	%rd16, %rd2, %rd15;
	ld.global.nc.u32 	%r111, [%rd16];
	setp.gt.s32 	%p45, %r77, %r111;
	and.pred  	%p46, %p45, %p42;
	mul.wide.u32 	%rd17, %r110, 4;
	add.s64 	%rd18, %rd2, %rd17;
	ld.global.nc.u32 	%r112, [%rd18];
	setp.ge.s32 	%p47, %r77, %r112;
	and.pred  	%p48, %p46, %p47;
	add.s32 	%r113, %r94, 3;
	add.s32 	%r114, %r95, -3;
	setp.lt.s32 	%p50, %r113, %r86;
	selp.b32 	%r115, %r113, %r3, %p50;
	max.s32 	%r116, %r114, 0;
	mul.wide.s32 	%rd19, %r115, 4;
	add.s64 	%rd20, %rd2, %rd19;
	ld.global.nc.u32 	%r117, [%rd20];
	setp.gt.s32 	%p51, %r77, %r117;
	and.pred  	%p52, %p51, %p48;
	mul.wide.u32 	%rd21, %r116, 4;
	add.s64 	%rd22, %rd2, %rd21;
	ld.global.nc.u32 	%r118, [%rd22];
	setp.ge.s32 	%p53, %r77, %r118;
	and.pred  	%p54, %p52, %p53;
	add.s32 	%r119, %r94, 4;
	add.s32 	%r120, %r95, -4;
	setp.lt.s32 	%p56, %r119, %r86;
	selp.b32 	%r121, %r119, %r3, %p56;
	max.s32 	%r122, %r120, 0;
	mul.wide.s32 	%rd23, %r121, 4;
	add.s64 	%rd24, %rd2, %rd23;
	ld.global.nc.u32 	%r123, [%rd24];
	setp.gt.s32 	%p57, %r77, %r123;
	and.pred  	%p58, %p57, %p54;
	mul.wide.u32 	%rd25, %r122, 4;
	add.s64 	%rd26, %rd2, %rd25;
	ld.global.nc.u32 	%r124, [%rd26];
	setp.ge.s32 	%p59, %r77, %r124;
	and.pred  	%p60, %p58, %p59;
	add.s32 	%r125, %r94, 5;
	add.s32 	%r126, %r95, -5;
	setp.lt.s32 	%p62, %r125, %r86;
	selp.b32 	%r127, %r125, %r3, %p62;
	max.s32 	%r128, %r126, 0;
	mul.wide.s32 	%rd27, %r127, 4;
	add.s64 	%rd28, %rd2, %rd27;
	ld.global.nc.u32 	%r129, [%rd28];
	setp.gt.s32 	%p63, %r77, %r129;
	and.pred  	%p64, %p63, %p60;
	mul.wide.u32 	%rd29, %r128, 4;
	add.s64 	%rd30, %rd2, %rd29;
	ld.global.nc.u32 	%r130, [%rd30];
	setp.ge.s32 	%p65, %r77, %r130;
	and.pred  	%p66, %p64, %p65;
	add.s32 	%r131, %r94, 6;
	add.s32 	%r132, %r95, -6;
	setp.lt.s32 	%p68, %r131, %r86;
	selp.b32 	%r133, %r131, %r3, %p68;
	max.s32 	%r134, %r132, 0;
	mul.wide.s32 	%rd31, %r133, 4;
	add.s64 	%rd32, %rd2, %rd31;
	ld.global.nc.u32 	%r135, [%rd32];
	setp.gt.s32 	%p69, %r77, %r135;
	and.pred  	%p70, %p69, %p66;
	mul.wide.u32 	%rd33, %r134, 4;
	add.s64 	%rd34, %rd2, %rd33;
	ld.global.nc.u32 	%r136, [%rd34];
	setp.ge.s32 	%p71, %r77, %r136;
	and.pred  	%p72, %p70, %p71;
	add.s32 	%r137, %r347, 7;
	add.s32 	%r138, %r94, 7;
	sub.s32 	%r139, %r321, %r137;
	setp.lt.s32 	%p74, %r138, %r86;
	selp.b32 	%r140, %r138, %r3, %p74;
	max.s32 	%r141, %r139, 0;
	mul.wide.s32 	%rd35, %r140, 4;
	add.s64 	%rd36, %rd2, %rd35;
	ld.global.nc.u32 	%r142, [%rd36];
	setp.gt.s32 	%p75, %r77, %r142;
	and.pred  	%p76, %p75, %p72;
	mul.wide.u32 	%rd37, %r141, 4;
	add.s64 	%rd38, %rd2, %rd37;
	ld.global.nc.u32 	%r143, [%rd38];
	setp.ge.s32 	%p77, %r77, %r143;
	and.pred  	%p235, %p76, %p77;
	add.s32 	%r347, %r347, 8;
	setp.ne.s32 	%p78, %r137, %r74;
	@%p78 bra 	$L__BB0_21;
$L__BB0_22:
	setp.eq.s32 	%p79, %r71, 0;
	@%p79 bra 	$L__BB0_30;
	setp.lt.u32 	%p81, %r72, 3;
	@%p81 bra 	$L__BB0_25;
	add.s32 	%r144, %r347, %r321;
	sub.s32 	%r145, %r321, %r347;
	setp.lt.s32 	%p82, %r144, %r86;
	selp.b32 	%r146, %r144, %r3, %p82;
	max.s32 	%r147, %r145, 0;
	mul.wide.s32 	%rd39, %r146, 4;
	add.s64 	%rd40, %rd2, %rd39;
	ld.global.nc.u32 	%r148, [%rd40];
	setp.gt.s32 	%p83, %r77, %r148;
	and.pred  	%p84, %p83, %p235;
	mul.wide.u32 	%rd41, %r147, 4;
	add.s64 	%rd42, %rd2, %rd41;
	ld.global.nc.u32 	%r149, [%rd42];
	setp.ge.s32 	%p85, %r77, %r149;
	and.pred  	%p86, %p84, %p85;
	not.b32 	%r150, %r347;
	add.s32 	%r151, %r144, 1;
	add.s32 	%r152, %r321, %r150;
	setp.lt.s32 	%p88, %r151, %r86;
	selp.b32 	%r153, %r151, %r3, %p88;
	max.s32 	%r154, %r152, 0;
	mul.wide.s32 	%rd43, %r153, 4;
	add.s64 	%rd44, %rd2, %rd43;
	ld.global.nc.u32 	%r155, [%rd44];
	setp.gt.s32 	%p89, %r77, %r155;
	and.pred  	%p90, %p89, %p86;
	mul.wide.u32 	%rd45, %r154, 4;
	add.s64 	%rd46, %rd2, %rd45;
	ld.global.nc.u32 	%r156, [%rd46];
	setp.ge.s32 	%p91, %r77, %r156;
	and.pred  	%p92, %p90, %p91;
	add.s32 	%r157, %r144, 2;
	add.s32 	%r158, %r145, -2;
	setp.lt.s32 	%p94, %r157, %r86;
	selp.b32 	%r159, %r157, %r3, %p94;
	max.s32 	%r160, %r158, 0;
	mul.wide.s32 	%rd47, %r159, 4;
	add.s64 	%rd48, %rd2, %rd47;
	ld.global.nc.u32 	%r161, [%rd48];
	setp.gt.s32 	%p95, %r77, %r161;
	and.pred  	%p96, %p95, %p92;
	mul.wide.u32 	%rd49, %r160, 4;
	add.s64 	%rd50, %rd2, %rd49;
	ld.global.nc.u32 	%r162, [%rd50];
	setp.ge.s32 	%p97, %r77, %r162;
	and.pred  	%p98, %p96, %p97;
	add.s32 	%r163, %r144, 3;
	add.s32 	%r164, %r145, -3;
	setp.lt.s32 	%p100, %r163, %r86;
	selp.b32 	%r165, %r163, %r3, %p100;
	max.s32 	%r166, %r164, 0;
	mul.wide.s32 	%rd51, %r165, 4;
	add.s64 	%rd52, %rd2, %rd51;
	ld.global.nc.u32 	%r167, [%rd52];
	setp.gt.s32 	%p101, %r77, %r167;
	and.pred  	%p102, %p101, %p98;
	mul.wide.u32 	%rd53, %r166, 4;
	add.s64 	%rd54, %rd2, %rd53;
	ld.global.nc.u32 	%r168, [%rd54];
	setp.ge.s32 	%p103, %r77, %r168;
	and.pred  	%p235, %p102, %p103;
	add.s32 	%r347, %r347, 4;
$L__BB0_25:
	setp.eq.s32 	%p105, %r73, 0;
	@%p105 bra 	$L__BB0_30;
	setp.eq.s32 	%p106, %r73, 1;
	@%p106 bra 	$L__BB0_28;
	add.s32 	%r169, %r347, %r321;
	sub.s32 	%r170, %r321, %r347;
	setp.lt.s32 	%p107, %r169, %r86;
	selp.b32 	%r171, %r169, %r3, %p107;
	max.s32 	%r172, %r170, 0;
	mul.wide.s32 	%rd55, %r171, 4;
	add.s64 	%rd56, %rd2, %rd55;
	ld.global.nc.u32 	%r173, [%rd56];
	setp.gt.s32 	%p108, %r77, %r173;
	and.pred  	%p109, %p108, %p235;
	mul.wide.u32 	%rd57, %r172, 4;
	add.s64 	%rd58, %rd2, %rd57;
	ld.global.nc.u32 	%r174, [%rd58];
	setp.ge.s32 	%p110, %r77, %r174;
	and.pred  	%p111, %p109, %p110;
	not.b32 	%r175, %r347;
	add.s32 	%r176, %r169, 1;
	add.s32 	%r177, %r321, %r175;
	setp.lt.s32 	%p113, %r176, %r86;
	selp.b32 	%r178, %r176, %r3, %p113;
	max.s32 	%r179, %r177, 0;
	mul.wide.s32 	%rd59, %r178, 4;
	add.s64 	%rd60, %rd2, %rd59;
	ld.global.nc.u32 	%r180, [%rd60];
	setp.gt.s32 	%p114, %r77, %r180;
	and.pred  	%p115, %p114, %p111;
	mul.wide.u32 	%rd61, %r179, 4;
	add.s64 	%rd62, %rd2, %rd61;
	ld.global.nc.u32 	%r181, [%rd62];
	setp.ge.s32 	%p116, %r77, %r181;
	and.pred  	%p235, %p115, %p116;
	add.s32 	%r347, %r347, 2;
$L__BB0_28:
	setp.eq.s32 	%p117, %r75, 0;
	@%p117 bra 	$L__BB0_30;
	add.s32 	%r182, %r347, %r321;
	sub.s32 	%r183, %r321, %r347;
	setp.lt.s32 	%p118, %r182, %r86;
	selp.b32 	%r184, %r182, %r3, %p118;
	max.s32 	%r185, %r183, 0;
	mul.wide.s32 	%rd63, %r184, 4;
	add.s64 	%rd64, %rd2, %rd63;
	ld.global.nc.u32 	%r186, [%rd64];
	setp.gt.s32 	%p119, %r77, %r186;
	and.pred  	%p120, %p119, %p235;
	mul.wide.u32 	%rd65, %r185, 4;
	add.s64 	%rd66, %rd2, %rd65;
	ld.global.nc.u32 	%r187, [%rd66];
	setp.ge.s32 	%p121, %r77, %r187;
	and.pred  	%p235, %p120, %p121;
$L__BB0_30:
	cvt.s64.s32 	%rd67, %r321;
	selp.u16 	%rs2, 1, 0, %p235;
	add.s64 	%rd68, %rd1, %rd67;
	st.global.u8 	[%rd68], %rs2;
	add.s32 	%r321, %r321, %r2;
	setp.lt.s32 	%p122, %r321, %r86;
	@%p122 bra 	$L__BB0_19;
$L__BB0_31:
	ret;

}
	// .globl	_Z13relextrema_1DIlEviibPKT_Pb
.visible .entry _Z13relextrema_1DIlEviibPKT_Pb(
	.param .u32 _Z13relextrema_1DIlEviibPKT_Pb_param_0,
	.param .u32 _Z13relextrema_1DIlEviibPKT_Pb_param_1,
	.param .u8 _Z13relextrema_1DIlEviibPKT_Pb_param_2,
	.param .u64 .ptr .align 1 _Z13relextrema_1DIlEviibPKT_Pb_param_3,
	.param .u64 .ptr .align 1 _Z13relextrema_1DIlEviibPKT_Pb_param_4
)
{
	.reg .pred 	%p<236>;
	.reg .b16 	%rs<5>;
	.reg .b32 	%r<296>;
	.reg .b64 	%rd<215>;

	ld.param.u32 	%r84, [_Z13relextrema_1DIlEviibPKT_Pb_param_0];
	ld.param.s8 	%rs1, [_Z13relextrema_1DIlEviibPKT_Pb_param_2];
	ld.param.u64 	%rd6, [_Z13relextrema_1DIlEviibPKT_Pb_param_3];
	ld.param.u64 	%rd5, [_Z13relextrema_1DIlEviibPKT_Pb_param_4];
	cvta.to.global.u64 	%rd1, %rd5;
	cvta.to.global.u64 	%rd2, %rd6;
	mov.u32 	%r86, %ctaid.x;
	mov.u32 	%r87, %ntid.x;
	mov.u32 	%r88, %tid.x;
	mad.lo.s32 	%r267, %r86, %r87, %r88;
	mov.u32 	%r89, %nctaid.x;
	mul.lo.s32 	%r2, %r87, %r89;
	setp.ge.s32 	%p25, %r267, %r84;
	@%p25 bra 	$L__BB1_31;
	ld.param.u32 	%r259, [_Z13relextrema_1DIlEviibPKT_Pb_param_1];
	setp.gt.s32 	%p26, %r259, 0;
	add.s32 	%r3, %r84, -1;
	@%p26 bra 	$L__BB1_3;
$L__BB1_2:
	cvt.s64.s32 	%rd212, %r267;
	add.s64 	%rd213, %rd1, %rd212;
	mov.b16 	%rs4, 1;
	st.global.u8 	[%rd213], %rs4;
	add.s32 	%r267, %r267, %r2;
	setp.lt.s32 	%p219, %r267, %r84;
	@%p219 bra 	$L__BB1_2;
	bra.uni 	$L__BB1_31;
$L__BB1_3:
	setp.ne.s16 	%p27, %rs1, 0;
	@%p27 bra 	$L__BB1_18;
	ld.param.u32 	%r262, [_Z13relextrema_1DIlEviibPKT_Pb_param_1];
	and.b32  	%r6, %r262, 7;
	add.s32 	%r205, %r6, -1;
$L__BB1_5:
	ld.param.u32 	%r263, [_Z13relextrema_1DIlEviibPKT_Pb_param_1];
	setp.lt.u32 	%p125, %r263, 8;
	mul.wide.s32 	%rd101, %r267, 8;
	add.s64 	%rd102, %rd2, %rd101;
	ld.global.nc.u64 	%rd3, [%rd102];
	mov.pred 	%p227, -1;
	mov.b32 	%r289, 1;
	@%p125 bra 	$L__BB1_9;
	ld.param.u32 	%r264, [_Z13relextrema_1DIlEviibPKT_Pb_param_1];
	and.b32  	%r158, %r264, 2147483640;
	neg.s32 	%r284, %r158;
	add.s32 	%r287, %r267, -4;
	add.s32 	%r286, %r267, -2;
	add.s32 	%r283, %r267, -8;
	add.s32 	%r282, %r267, -7;
	add.s32 	%r281, %r267, -6;
	add.s32 	%r280, %r267, -5;
	add.s32 	%r279, %r267, -3;
	add.s32 	%r278, %r267, -1;
	add.s32 	%r276, %r267, 2;
	add.s32 	%r275, %r267, 3;
	add.s32 	%r274, %r267, 4;
	add.s32 	%r273, %r267, 5;
	add.s32 	%r272, %r267, 6;
	add.s32 	%r271, %r267, 7;
	add.s32 	%r270, %r267, 8;
	add.s32 	%r269, %r267, 1;
	mov.pred 	%p227, -1;
	mov.b32 	%r285, 4;
	mov.u32 	%r277, %r267;
$L__BB1_7:
	.pragma "nounroll";
	mul.wide.s32 	%rd103, %r276, 8;
	mul.wide.s32 	%rd104, %r275, 8;
	mul.wide.s32 	%rd105, %r274, 8;
	mul.wide.s32 	%rd106, %r273, 8;
	mul.wide.s32 	%rd107, %r272, 8;
	mul.wide.s32 	%rd108, %r271, 8;
	mul.wide.s32 	%rd109, %r270, 8;
	mul.wide.s32 	%rd110, %r269, 8;
	add.s32 	%r159, %r277, 1;
	add.s32 	%r160, %r287, 3;
	setp.lt.s32 	%p127, %r159, %r84;
	selp.b32 	%r161, 0, %r84, %p127;
	shr.s32 	%r162, %r160, 31;
	and.b32  	%r163, %r162, %r84;
	mul.wide.s32 	%rd111, %r161, 8;
	sub.s64 	%rd112, %rd110, %rd111;
	add.s64 	%rd113, %rd2, %rd112;
	ld.global.nc.u64 	%rd114, [%rd113];
	setp.gt.s64 	%p128, %rd3, %rd114;
	and.pred  	%p129, %p128, %p227;
	add.s32 	%r164, %r163, %r278;
	mul.wide.s32 	%rd115, %r164, 8;
	add.s64 	%rd116, %rd2, %rd115;
	ld.global.nc.u64 	%rd117, [%rd116];
	setp.ge.s64 	%p130, %rd3, %rd117;
	and.pred  	%p131, %p129, %p130;
	add.s32 	%r165, %r277, 2;
	add.s32 	%r166, %r287, 2;
	setp.lt.s32 	%p133, %r165, %r84;
	selp.b32 	%r167, 0, %r84, %p133;
	shr.s32 	%r168, %r166, 31;
	and.b32  	%r169, %r168, %r84;
	mul.wide.s32 	%rd118, %r167, 8;
	sub.s64 	%rd119, %rd103, %rd118;
	add.s64 	%rd120, %rd2, %rd119;
	ld.global.nc.u64 	%rd121, [%rd120];
	setp.gt.s64 	%p134, %rd3, %rd121;
	and.pred  	%p135, %p134, %p131;
	add.s32 	%r170, %r169, %r286;
	mul.wide.s32 	%rd122, %r170, 8;
	add.s64 	%rd123, %rd2, %rd122;
	ld.global.nc.u64 	%rd124, [%rd123];
	setp.ge.s64 	%p136, %rd3, %rd124;
	and.pred  	%p137, %p135, %p136;
	add.s32 	%r171, %r277, 3;
	add.s32 	%r172, %r287, 1;
	setp.lt.s32 	%p139, %r171, %r84;
	selp.b32 	%r173, 0, %r84, %p139;
	shr.s32 	%r174, %r172, 31;
	and.b32  	%r175, %r174, %r84;
	mul.wide.s32 	%rd125, %r173, 8;
	sub.s64 	%rd126, %rd104, %rd125;
	add.s64 	%rd127, %rd2, %rd126;
	ld.global.nc.u64 	%rd128, [%rd127];
	setp.gt.s64 	%p140, %rd3, %rd128;
	and.pred  	%p141, %p140, %p137;
	add.s32 	%r176, %r175, %r279;
	mul.wide.s32 	%rd129, %r176, 8;
	add.s64 	%rd130, %rd2, %rd129;
	ld.global.nc.u64 	%rd131, [%rd130];
	setp.ge.s64 	%p142, %rd3, %rd131;
	and.pred  	%p143, %p141, %p142;
	add.s32 	%r177, %r277, 4;
	add.s32 	%r178, %r287, -4;
	setp.lt.s32 	%p145, %r177, %r84;
	selp.b32 	%r179, 0, %r84, %p145;
	shr.s32 	%r180, %r287, 31;
	and.b32  	%r181, %r180, %r84;
	mul.wide.s32 	%rd132, %r179, 8;
	sub.s64 	%rd133, %rd105, %rd132;
	add.s64 	%rd134, %rd2, %rd133;
	ld.global.nc.u64 	%rd135, [%rd134];
	setp.gt.s64 	%p146, %rd3, %rd135;
	and.pred  	%p147, %p146, %p143;
	add.s32 	%r182, %r181, %r287;
	mul.wide.s32 	%rd136, %r182, 8;
	add.s64 	%rd137, %rd2, %rd136;
	ld.global.nc.u64 	%rd138, [%rd137];
	setp.ge.s64 	%p148, %rd3, %rd138;
	and.pred  	%p149, %p147, %p148;
	add.s32 	%r183, %r277, 5;
	add.s32 	%r184, %r287, -1;
	setp.lt.s32 	%p151, %r183, %r84;
	selp.b32 	%r185, 0, %r84, %p151;
	shr.s32 	%r186, %r184, 31;
	and.b32  	%r187, %r186, %r84;
	mul.wide.s32 	%rd139, %r185, 8;
	sub.s64 	%rd140, %rd106, %rd139;
	add.s64 	%rd141, %rd2, %rd140;
	ld.global.nc.u64 	%rd142, [%rd141];
	setp.gt.s64 	%p152, %rd3, %rd142;
	and.pred  	%p153, %p152, %p149;
	add.s32 	%r188, %r187, %r280;
	mul.wide.s32 	%rd143, %r188, 8;
	add.s64 	%rd144, %rd2, %rd143;
	ld.global.nc.u64 	%rd145, [%rd144];
	setp.ge.s64 	%p154, %rd3, %rd145;
	and.pred  	%p155, %p153, %p154;
	add.s32 	%r189, %r277, 6;
	add.s32 	%r190, %r287, -2;
	setp.lt.s32 	%p157, %r189, %r84;
	selp.b32 	%r191, 0, %r84, %p157;
	shr.s32 	%r192, %r190, 31;
	and.b32  	%r193, %r192, %r84;
	mul.wide.s32 	%rd146, %r191, 8;
	sub.s64 	%rd147, %rd107, %rd146;
	add.s64 	%rd148, %rd2, %rd147;
	ld.global.nc.u64 	%rd149, [%rd148];
	setp.gt.s64 	%p158, %rd3, %rd149;
	and.pred  	%p159, %p158, %p155;
	add.s32 	%r194, %r193, %r281;
	mul.wide.s32 	%rd150, %r194, 8;
	add.s64 	%rd151, %rd2, %rd150;
	ld.global.nc.u64 	%rd152, [%rd151];
	setp.ge.s64 	%p160, %rd3, %rd152;
	and.pred  	%p161, %p159, %p160;
	add.s32 	%r195, %r277, 7;
	add.s32 	%r196, %r287, -3;
	setp.lt.s32 	%p163, %r195, %r84;
	selp.b32 	%r197, 0, %r84, %p163;
	shr.s32 	%r198, %r196, 31;
	and.b32  	%r199, %r198, %r84;
	mul.wide.s32 	%rd153, %r197, 8;
	sub.s64 	%rd154, %rd108, %rd153;
	add.s64 	%rd155, %rd2, %rd154;
	ld.global.nc.u64 	%rd156, [%rd155];
	setp.gt.s64 	%p164, %rd3, %rd156;
	and.pred  	%p165, %p164, %p161;
	add.s32 	%r200, %r199, %r282;
	mul.wide.s32 	%rd157, %r200, 8;
	add.s64 	%rd158, %rd2, %rd157;
	ld.global.nc.u64 	%rd159, [%rd158];
	setp.ge.s64 	%p166, %rd3, %rd159;
	and.pred  	%p167, %p165, %p166;
	add.s32 	%r277, %r277, 8;
	setp.lt.s32 	%p169, %r277, %r84;
	selp.b32 	%r201, 0, %r84, %p169;
	shr.s32 	%r202, %r178, 31;
	and.b32  	%r203, %r202, %r84;
	mul.wide.s32 	%rd160, %r201, 8;
	sub.s64 	%rd161, %rd109, %rd160;
	add.s64 	%rd162, %rd2, %rd161;
	ld.global.nc.u64 	%rd163, [%rd162];
	setp.gt.s64 	%p170, %rd3, %rd163;
	and.pred  	%p171, %p170, %p167;
	add.s32 	%r204, %r203, %r283;
	mul.wide.s32 	%rd164, %r204, 8;
	add.s64 	%rd165, %rd2, %rd164;
	ld.global.nc.u64 	%rd166, [%rd165];
	setp.ge.s64 	%p172, %rd3, %rd166;
	and.pred  	%p227, %p171, %p172;
	add.s32 	%r287, %r287, -8;
	add.s32 	%r286, %r286, -8;
	add.s32 	%r285, %r285, 8;
	add.s32 	%r284, %r284, 8;
	add.s32 	%r283, %r283, -8;
	add.s32 	%r282, %r282, -8;
	add.s32 	%r281, %r281, -8;
	add.s32 	%r280, %r280, -8;
	add.s32 	%r279, %r279, -8;
	add.s32 	%r278, %r278, -8;
	add.s32 	%r276, %r276, 8;
	add.s32 	%r275, %r275, 8;
	add.s32 	%r274, %r274, 8;
	add.s32 	%r273, %r273, 8;
	add.s32 	%r272, %r272, 8;
	add.s32 	%r271, %r271, 8;
	add.s32 	%r270, %r270, 8;
	add.s32 	%r269, %r269, 8;
	setp.ne.s32 	%p173, %r284, 0;
	@%p173 bra 	$L__BB1_7;
	add.s32 	%r289, %r285, -3;
$L__BB1_9:
	setp.eq.s32 	%p174, %r6, 0;
	@%p174 bra 	$L__BB1_17;
	setp.lt.u32 	%p176, %r205, 3;
	@%p176 bra 	$L__BB1_12;
	add.s32 	%r206, %r289, %r267;
	sub.s32 	%r207, %r267, %r289;
	setp.lt.s32 	%p177, %r206, %r84;
	selp.b32 	%r208, 0, %r84, %p177;
	sub.s32 	%r209, %r206, %r208;
	shr.s32 	%r210, %r207, 31;
	and.b32  	%r211, %r210, %r84;
	add.s32 	%r212, %r211, %r207;
	mul.wide.s32 	%rd167, %r209, 8;
	add.s64 	%rd168, %rd2, %rd167;
	ld.global.nc.u64 	%rd169, [%rd168];
	setp.gt.s64 	%p178, %rd3, %rd169;
	and.pred  	%p179, %p178, %p227;
	mul.wide.s32 	%rd170, %r212, 8;
	add.s64 	%rd171, %rd2, %rd170;
	ld.global.nc.u64 	%rd172, [%rd171];
	setp.ge.s64 	%p180, %rd3, %rd172;
	and.pred  	%p181, %p179, %p180;
	not.b32 	%r213, %r289;
	add.s32 	%r214, %r206, 1;
	add.s32 	%r215, %r267, %r213;
	setp.lt.s32 	%p183, %r214, %r84;
	selp.b32 	%r216, 0, %r84, %p183;
	sub.s32 	%r217, %r214, %r216;
	shr.s32 	%r218, %r215, 31;
	and.b32  	%r219, %r218, %r84;
	add.s32 	%r220, %r219, %r215;
	mul.wide.s32 	%rd173, %r217, 8;
	add.s64 	%rd174, %rd2, %rd173;
	ld.global.nc.u64 	%rd175, [%rd174];
	setp.gt.s64 	%p184, %rd3, %rd175;
	and.pred  	%p185, %p184, %p181;
	mul.wide.s32 	%rd176, %r220, 8;
	add.s64 	%rd177, %rd2, %rd176;
	ld.global.nc.u64 	%rd178, [%rd177];
	setp.ge.s64 	%p186, %rd3, %rd178;
	and.pred  	%p187, %p185, %p186;
	add.s32 	%r221, %r206, 2;
	add.s32 	%r222, %r207, -2;
	setp.lt.s32 	%p189, %r221, %r84;
	selp.b32 	%r223, 0, %r84, %p189;
	sub.s32 	%r224, %r221, %r223;
	shr.s32 	%r225, %r222, 31;
	and.b32  	%r226, %r225, %r84;
	add.s32 	%r227, %r226, %r222;
	mul.wide.s32 	%rd179, %r224, 8;
	add.s64 	%rd180, %rd2, %rd179;
	ld.global.nc.u64 	%rd181, [%rd180];
	setp.gt.s64 	%p190, %rd3, %rd181;
	and.pred  	%p191, %p190, %p187;
	mul.wide.s32 	%rd182, %r227, 8;
	add.s64 	%rd183, %rd2, %rd182;
	ld.global.nc.u64 	%rd184, [%rd183];
	setp.ge.s64 	%p192, %rd3, %rd184;
	and.pred  	%p193, %p191, %p192;
	add.s32 	%r228, %r206, 3;
	add.s32 	%r229, %r207, -3;
	setp.lt.s32 	%p195, %r228, %r84;
	selp.b32 	%r230, 0, %r84, %p195;
	sub.s32 	%r231, %r228, %r230;
	shr.s32 	%r232, %r229, 31;
	and.b32  	%r233, %r232, %r84;
	add.s32 	%r234, %r233, %r229;
	mul.wide.s32 	%rd185, %r231, 8;
	add.s64 	%rd186, %rd2, %rd185;
	ld.global.nc.u64 	%rd187, [%rd186];
	setp.gt.s64 	%p196, %rd3, %rd187;
	and.pred  	%p197, %p196, %p193;
	mul.wide.s32 	%rd188, %r234, 8;
	add.s64 	%rd189, %rd2, %rd188;
	ld.global.nc.u64 	%rd190, [%rd189];
	setp.ge.s64 	%p198, %rd3, %rd190;
	and.pred  	%p227, %p197, %p198;
	add.s32 	%r289, %r289, 4;
$L__BB1_12:
	ld.param.u32 	%r265, [_Z13relextrema_1DIlEviibPKT_Pb_param_1];
	and.b32  	%r235, %r265, 3;
	setp.eq.s32 	%p200, %r235, 0;
	@%p200 bra 	$L__BB1_17;
	setp.eq.s32 	%p201, %r235, 1;
	@%p201 bra 	$L__BB1_15;
	add.s32 	%r236, %r289, %r267;
	sub.s32 	%r237, %r267, %r289;
	setp.lt.s32 	%p202, %r236, %r84;
	selp.b32 	%r238, 0, %r84, %p202;
	sub.s32 	%r239, %r236, %r238;
	shr.s32 	%r240, %r237, 31;
	and.b32  	%r241, %r240, %r84;
	add.s32 	%r242, %r241, %r237;
	mul.wide.s32 	%rd191, %r239, 8;
	add.s64 	%rd192, %rd2, %rd191;
	ld.global.nc.u64 	%rd193, [%rd192];
	setp.gt.s64 	%p203, %rd3, %rd193;
	and.pred  	%p204, %p203, %p227;
	mul.wide.s32 	%rd194, %r242, 8;
	add.s64 	%rd195, %rd2, %rd194;
	ld.global.nc.u64 	%rd196, [%rd195];
	setp.ge.s64 	%p205, %rd3, %rd196;
	and.pred  	%p206, %p204, %p205;
	not.b32 	%r243, %r289;
	add.s32 	%r244, %r236, 1;
	add.s32 	%r245, %r267, %r243;
	setp.lt.s32 	%p208, %r244, %r84;
	selp.b32 	%r246, 0, %r84, %p208;
	sub.s32 	%r247, %r244, %r246;
	shr.s32 	%r248, %r245, 31;
	and.b32  	%r249, %r248, %r84;
	add.s32 	%r250, %r249, %r245;
	mul.wide.s32 	%rd197, %r247, 8;
	add.s64 	%rd198, %rd2, %rd197;
	ld.global.nc.u64 	%rd199, [%rd198];
	setp.gt.s64 	%p209, %rd3, %rd199;
	and.pred  	%p210, %p209, %p206;
	mul.wide.s32 	%rd200, %r250, 8;
	add.s64 	%rd201, %rd2, %rd200;
	ld.global.nc.u64 	%rd202, [%rd201];
	setp.ge.s64 	%p211, %rd3, %rd202;
	and.pred  	%p227, %p210, %p211;
	add.s32 	%r289, %r289, 2;
$L__BB1_15:
	ld.param.u32 	%r266, [_Z13relextrema_1DIlEviibPKT_Pb_param_1];
	and.b32  	%r251, %r266, 1;
	setp.eq.b32 	%p212, %r251, 1;
	not.pred 	%p213, %p212;
	@%p213 bra 	$L__BB1_17;
	add.s32 	%r252, %r289, %r267;
	sub.s32 	%r253, %r267, %r289;
	setp.lt.s32 	%p214, %r252, %r84;
	selp.b32 	%r254, 0, %r84, %p214;
	sub.s32 	%r255, %r252, %r254;
	shr.s32 	%r256, %r253, 31;
	and.b32  	%r257, %r256, %r84;
	add.s32 	%r258, %r257, %r253;
	mul.wide.s32 	%rd203, %r255, 8;
	add.s64 	%rd204, %rd2, %rd203;
	ld.global.nc.u64 	%rd205, [%rd204];
	setp.gt.s64 	%p215, %rd3, %rd205;
	and.pred  	%p216, %p215, %p227;
	mul.wide.s32 	%rd206, %r258, 8;
	add.s64 	%rd207, %rd2, %rd206;
	ld.global.nc.u64 	%rd208, [%rd207];
	setp.ge.s64 	%p217, %rd3, %rd208;
	and.pred  	%p227, %p216, %p217;
$L__BB1_17:
	ld.param.u64 	%rd214, [_Z13relextrema_1DIlEviibPKT_Pb_param_4];
	cvt.s64.s32 	%rd209, %r267;
	selp.u16 	%rs3, 1, 0, %p227;
	cvta.to.global.u64 	%rd210, %rd214;
	add.s64 	%rd211, %rd210, %rd209;
	st.global.u8 	[%rd211], %rs3;
	add.s32 	%r267, %r267, %r2;
	setp.lt.s32 	%p218, %r267, %r84;
	@%p218 bra 	$L__BB1_5;
	bra.uni 	$L__BB1_31;
$L__BB1_18:
	ld.param.u32 	%r260, [_Z13relextrema_1DIlEviibPKT_Pb_param_1];
	and.b32  	%r70, %r260, 7;
	add.s32 	%r71, %r70, -1;
	and.b32  	%r72, %r260, 3;
	and.b32  	%r73, %r260, 2147483640;
	and.b32  	%r74, %r260, 1;
$L__BB1_19:
	ld.param.u32 	%r261, [_Z13relextrema_1DIlEviibPKT_Pb_param_1];
	setp.lt.u32 	%p30, %r261, 8;
	mul.wide.s32 	%rd7, %r267, 8;
	add.s64 	%rd8, %rd2, %rd7;
	ld.global.nc.u64 	%rd4, [%rd8];
	mov.pred 	%p235, -1;
	mov.b32 	%r293, 1;
	@%p30 bra 	$L__BB1_22;
	mov.pred 	%p235, -1;
	mov.b32 	%r293, 1;
$L__BB1_21:
	.pragma "nounroll";
	add.s32 	%r92, %r293, %r267;
	sub.s32 	%r93, %r267, %r293;
	setp.lt.s32 	%p32, %r92, %r84;
	selp.b32 	%r94, %r92, %r3, %p32;
	max.s32 	%r95, %r93, 0;
	mul.wide.s32 	%rd9, %r94, 8;
	add.s64 	%rd10, %rd2, %rd9;
	ld.global.nc.u64 	%rd11, [%rd10];
	setp.gt.s64 	%p33, %rd4, %rd11;
	and.pred  	%p34, %p33, %p235;
	mul.wide.u32 	%rd12, %r95, 8;
	add.s64 	%rd13, %rd2, %rd12;
	ld.global.nc.u64 	%rd14, [%rd13];
	setp.ge.s64 	%p35, %rd4, %rd14;
	and.pred  	%p36, %p34, %p35;
	not.b32 	%r96, %r293;
	add.s32 	%r97, %r92, 1;
	add.s32 	%r98, %r267, %r96;
	setp.lt.s32 	%p38, %r97, %r84;
	selp.b32 	%r99, %r97, %r3, %p38;
	max.s32 	%r100, %r98, 0;
	mul.wide.s32 	%rd15, %r99, 8;
	add.s64 	%rd16, %rd2, %rd15;
	ld.global.nc.u64 	%rd17, [%rd16];
	setp.gt.s64 	%p39, %rd4, %rd17;
	and.pred  	%p40, %p39, %p36;
	mul.wide.u32 	%rd18, %r100, 8;
	add.s64 	%rd19, %rd2, %rd18;
	ld.global.nc.u64 	%rd20, [%rd19];
	setp.ge.s64 	%p41, %rd4, %rd20;
	and.pred  	%p42, %p40, %p41;
	add.s32 	%r101, %r92, 2;
	add.s32 	%r102, %r93, -2;
	setp.lt.s32 	%p44, %r101, %r84;
	selp.b32 	%r103, %r101, %r3, %p44;
	max.s32 	%r104, %r102, 0;
	mul.wide.s32 	%rd21, %r103, 8;
	add.s64 	%rd22, %rd2, %rd21;
	ld.global.nc.u64 	%rd23, [%rd22];
	setp.gt.s64 	%p45, %rd4, %rd23;
	and.pred  	%p46, %p45, %p42;
	mul.wide.u32 	%rd24, %r104, 8;
	add.s64 	%rd25, %rd2, %rd24;
	ld.global.nc.u64 	%rd26, [%rd25];
	setp.ge.s64 	%p47, %rd4, %rd26;
	and.pred  	%p48, %p46, %p47;
	add.s32 	%r105, %r92, 3;
	add.s32 	%r106, %r93, -3;
	setp.lt.s32 	%p50, %r105, %r84;
	selp.b32 	%r107, %r105, %r3, %p50;
	max.s32 	%r108, %r106, 0;
	mul.wide.s32 	%rd27, %r107, 8;
	add.s64 	%rd28, %rd2, %rd27;
	ld.global.nc.u64 	%rd29, [%rd28];
	setp.gt.s64 	%p51, %rd4, %rd29;
	and.pred  	%p52, %p51, %p48;
	mul.wide.u32 	%rd30, %r108, 8;
	add.s64 	%rd31, %rd2, %rd30;
	ld.global.nc.u64 	%rd32, [%rd31];
	setp.ge.s64 	%p53, %rd4, %rd32;
	and.pred  	%p54, %p52, %p53;
	add.s32 	%r109, %r92, 4;
	add.s32 	%r110, %r93, -4;
	setp.lt.s32 	%p56, %r109, %r84;
	selp.b32 	%r111, %r109, %r3, %p56;
	max.s32 	%r112, %r110, 0;
	mul.wide.s32 	%rd33, %r111, 8;
	add.s64 	%rd34, %rd2, %rd33;
	ld.global.nc.u64 	%rd35, [%rd34];
	setp.gt.s64 	%p57, %rd4, %rd35;
	and.pred  	%p58, %p57, %p54;
	mul.wide.u32 	%rd36, %r112, 8;
	add.s64 	%rd37, %rd2, %rd36;
	ld.global.nc.u64 	%rd38, [%rd37];
	setp.ge.s64 	%p59, %rd4, %rd38;
	and.pred  	%p60, %p58, %p59;
	add.s32 	%r113, %r92, 5;
	add.s32 	%r114, %r93, -5;
	setp.lt.s32 	%p62, %r113, %r84;
	selp.b32 	%r115, %r113, %r3, %p62;
	max.s32 	%r116, %r114, 0;
	mul.wide.s32 	%rd39, %r115, 8;
	add.s64 	%rd40, %rd2, %rd39;
	ld.global.nc.u64 	%rd41, [%rd40];
	setp.gt.s64 	%p63, %rd4, %rd41;
	and.pred  	%p64, %p63, %p60;
	mul.wide.u32 	%rd42, %r116, 8;
	add.s64 	%rd43, %rd2, %rd42;
	ld.global.nc.u64 	%rd44, [%rd43];
	setp.ge.s64 	%p65, %rd4, %rd44;
	and.pred  	%p66, %p64, %p65;
	add.s32 	%r117, %r92, 6;
	add.s32 	%r118, %r93, -6;
	setp.lt.s32 	%p68, %r117, %r84;
	selp.b32 	%r119, %r117, %r3, %p68;
	max.s32 	%r120, %r118, 0;
	mul.wide.s32 	%rd45, %r119, 8;
	add.s64 	%rd46, %rd2, %rd45;
	ld.global.nc.u64 	%rd47, [%rd46];
	setp.gt.s64 	%p69, %rd4, %rd47;
	and.pred  	%p70, %p69, %p66;
	mul.wide.u32 	%rd48, %r120, 8;
	add.s64 	%rd49, %rd2, %rd48;
	ld.global.nc.u64 	%rd50, [%rd49];
	setp.ge.s64 	%p71, %rd4, %rd50;
	and.pred  	%p72, %p70, %p71;
	add.s32 	%r121, %r293, 7;
	add.s32 	%r122, %r92, 7;
	sub.s32 	%r123, %r267, %r121;
	setp.lt.s32 	%p74, %r122, %r84;
	selp.b32 	%r124, %r122, %r3, %p74;
	max.s32 	%r125, %r123, 0;
	mul.wide.s32 	%rd51, %r124, 8;
	add.s64 	%rd52, %rd2, %rd51;
	ld.global.nc.u64 	%rd53, [%rd52];
	setp.gt.s64 	%p75, %rd4, %rd53;
	and.pred  	%p76, %p75, %p72;
	mul.wide.u32 	%rd54, %r125, 8;
	add.s64 	%rd55, %rd2, %rd54;
	ld.global.nc.u64 	%rd56, [%rd55];
	setp.ge.s64 	%p77, %rd4, %rd56;
	and.pred  	%p235, %p76, %p77;
	add.s32 	%r293, %r293, 8;
	setp.ne.s32 	%p78, %r121, %r73;
	@%p78 bra 	$L__BB1_21;
$L__BB1_22:
	setp.eq.s32 	%p79, %r70, 0;
	@%p79 bra 	$L__BB1_30;
	setp.lt.u32 	%p81, %r71, 3;
	@%p81 bra 	$L__BB1_25;
	add.s32 	%r126, %r293, %r267;
	sub.s32 	%r127, %r267, %r293;
	setp.lt.s32 	%p82, %r126, %r84;
	selp.b32 	%r128, %r126, %r3, %p82;
	max.s32 	%r129, %r127, 0;
	mul.wide.s32 	%rd57, %r128, 8;
	add.s64 	%rd58, %rd2, %rd57;
	ld.global.nc.u64 	%rd59, [%rd58];
	setp.gt.s64 	%p83, %rd4, %rd59;
	and.pred  	%p84, %p83, %p235;
	mul.wide.u32 	%rd60, %r129, 8;
	add.s64 	%rd61, %rd2, %rd60;
	ld.global.nc.u64 	%rd62, [%rd61];
	setp.ge.s64 	%p85, %rd4, %rd62;
	and.pred  	%p86, %p84, %p85;
	not.b32 	%r130, %r293;
	add.s32 	%r131, %r126, 1;
	add.s32 	%r132, %r267, %r130;
	setp.lt.s32 	%p88, %r131, %r84;
	selp.b32 	%r133, %r131, %r3, %p88;
	max.s32 	%r134, %r132, 0;
	mul.wide.s32 	%rd63, %r133, 8;
	add.s64 	%rd64, %rd2, %rd63;
	ld.global.nc.u64 	%rd65, [%rd64];
	setp.gt.s64 	%p89, %rd4, %rd65;
	and.pred  	%p90, %p89, %p86;
	mul.wide.u32 	%rd66, %r134, 8;
	add.s64 	%rd67, %rd2, %rd66;
	ld.global.nc.u64 	%rd68, [%rd67];
	setp.ge.s64 	%p91, %rd4, %rd68;
	and.pred  	%p92, %p90, %p91;
	add.s32 	%r135, %r126, 2;
	add.s32 	%r136, %r127, -2;
	setp.lt.s32 	%p94, %r135, %r84;
	selp.b32 	%r137, %r135, %r3, %p94;
	max.s32 	%r138, %r136, 0;
	mul.wide.s32 	%rd69, %r137, 8;
	add.s64 	%rd70, %rd2, %rd69;
	ld.global.nc.u64 	%rd71, [%rd70];
	setp.gt.s64 	%p95, %rd4, %rd71;
	and.pred  	%p96, %p95, %p92;
	mul.wide.u32 	%rd72, %r138, 8;
	add.s64 	%rd73, %rd2, %rd72;
	ld.global.nc.u64 	%rd74, [%rd73];
	setp.ge.s64 	%p97, %rd4, %rd74;
	and.pred  	%p98, %p96, %p97;
	add.s32 	%r139, %r126, 3;
	add.s32 	%r140, %r127, -3;
	setp.lt.s32 	%p100, %r139, %r84;
	selp.b32 	%r141, %r139, %r3, %p100;
	max.s32 	%r142, %r140, 0;
	mul.wide.s32 	%rd75, %r141, 8;
	add.s64 	%rd76, %rd2, %rd75;
	ld.global.nc.u64 	%rd77, [%rd76];
	setp.gt.s64 	%p101, %rd4, %rd77;
	and.pred  	%p102, %p101, %p98;
	mul.wide.u32 	%rd78, %r142, 8;
	add.s64 	%rd79, %rd2, %rd78;
	ld.global.nc.u64 	%rd80, [%rd79];
	setp.ge.s64 	%p103, %rd4, %rd80;
	and.pred  	%p235, %p102, %p103;
	add.s32 	%r293, %r293, 4;
$L__BB1_25:
	setp.eq.s32 	%p105, %r72, 0;
	@%p105 bra 	$L__BB1_30;
	setp.eq.s32 	%p106, %r72, 1;
	@%p106 bra 	$L__BB1_28;
	add.s32 	%r143, %r293, %r267;
	sub.s32 	%r144, %r267, %r293;
	setp.lt.s32 	%p107, %r143, %r84;
	selp.b32 	%r145, %r143, %r3, %p107;
	max.s32 	%r146, %r144, 0;
	mul.wide.s32 	%rd81, %r145, 8;
	add.s64 	%rd82, %rd2, %rd81;
	ld.global.nc.u64 	%rd83, [%rd82];
	setp.gt.s64 	%p108, %rd4, %rd83;
	and.pred  	%p109, %p108, %p235;
	mul.wide.u32 	%rd84, %r146, 8;
	add.s64 	%rd85, %rd2, %rd84;
	ld.global.nc.u64 	%rd86, [%rd85];
	setp.ge.s64 	%p110, %rd4, %rd86;
	and.pred  	%p111, %p109, %p110;
	not.b32 	%r147, %r293;
	add.s32 	%r148, %r143, 1;
	add.s32 	%r149, %r267, %r147;
	setp.lt.s32 	%p113, %r148, %r84;
	selp.b32 	%r150, %r148, %r3, %p113;
	max.s32 	%r151, %r149, 0;
	mul.wide.s32 	%rd87, %r150, 8;
	add.s64 	%rd88, %rd2, %rd87;
	ld.global.nc.u64 	%rd89, [%rd88];
	setp.gt.s64 	%p114, %rd4, %rd89;
	and.pred  	%p115, %p114, %p111;
	mul.wide.u32 	%rd90, %r151, 8;
	add.s64 	%rd91, %rd2, %rd90;
	ld.global.nc.u64 	%rd92, [%rd91];
	setp.ge.s64 	%p116, %rd4, %rd92;
	and.pred  	%p235, %p115, %p116;
	add.s32 	%r293, %r293, 2;
$L__BB1_28:
	setp.eq.s32 	%p117, %r74, 0;
	@%p117 bra 	$L__BB1_30;
	add.s32 	%r152, %r293, %r267;
	sub.s32 	%r153, %r267, %r293;
	setp.lt.s32 	%p118, %r152, %r84;
	selp.b32 	%r154, %r152, %r3, %p118;
	max.s32 	%r155, %r153, 0;
	mul.wide.s32 	%rd93, %r154, 8;
	add.s64 	%rd94, %rd2, %rd93;
	ld.global.nc.u64 	%rd95, [%rd94];
	setp.gt.s64 	%p119, %rd4, %rd95;
	and.pred  	%p120, %p119, %p235;
	mul.wide.u32 	%rd96, %r155, 8;
	add.s64 	%rd97, %rd2, %rd96;
	ld.global.nc.u64 	%rd98, [%rd97];
	setp.ge.s64 	%p121, %rd4, %rd98;
	and.pred  	%p235, %p120, %p121;
$L__BB1_30:
	cvt.s64.s32 	%rd99, %r267;
	selp.u16 	%rs2, 1, 0, %p235;
	add.s64 	%rd100, %rd1, %rd99;
	st.global.u8 	[%rd100], %rs2;
	add.s32 	%r267, %r267, %r2;
	setp.lt.s32 	%p122, %r267, %r84;
	@%p122 bra 	$L__BB1_19;
$L__BB1_31:
	ret;

}
	// .globl	_Z13relextrema_1DIfEviibPKT_Pb
.visible .entry _Z13relextrema_1DIfEviibPKT_Pb(
	.param .u32 _Z13relextrema_1DIfEviibPKT_Pb_param_0,
	.param .u32 _Z13relextrema_1DIfEviibPKT_Pb_param_1,
	.param .u8 _Z13relextrema_1DIfEviibPKT_Pb_param_2,
	.param .u64 .ptr .align 1 _Z13relextrema_1DIfEviibPKT_Pb_param_3,
	.param .u64 .ptr .align 1 _Z13relextrema_1DIfEviibPKT_Pb_param_4
)
{
	.reg .pred 	%p<236>;
	.reg .b16 	%rs<5>;
	.reg .b32 	%r<288>;
	.reg .b32 	%f<63>;
	.reg .b64 	%rd<153>;

	ld.param.u32 	%r84, [_Z13relextrema_1DIfEviibPKT_Pb_param_0];
	ld.param.u32 	%r85, [_Z13relextrema_1DIfEviibPKT_Pb_param_1];
	ld.param.s8 	%rs1, [_Z13relextrema_1DIfEviibPKT_Pb_param_2];
	ld.param.u64 	%rd4, [_Z13relextrema_1DIfEviibPKT_Pb_param_3];
	ld.param.u64 	%rd3, [_Z13relextrema_1DIfEviibPKT_Pb_param_4];
	cvta.to.global.u64 	%rd1, %rd3;
	cvta.to.global.u64 	%rd2, %rd4;
	mov.u32 	%r86, %ctaid.x;
	mov.u32 	%r87, %ntid.x;
	mov.u32 	%r88, %tid.x;
	mad.lo.s32 	%r259, %r86, %r87, %r88;
	mov.u32 	%r89, %nctaid.x;
	mul.lo.s32 	%r2, %r87, %r89;
	setp.ge.s32 	%p25, %r259, %r84;
	@%p25 bra 	$L__BB2_31;
	setp.gt.s32 	%p26, %r85, 0;
	add.s32 	%r3, %r84, -1;
	@%p26 bra 	$L__BB2_3;
$L__BB2_2:
	cvt.s64.s32 	%rd150, %r259;
	add.s64 	%rd151, %rd1, %rd150;
	mov.b16 	%rs4, 1;
	st.global.u8 	[%rd151], %rs4;
	add.s32 	%r259, %r259, %r2;
	setp.lt.s32 	%p219, %r259, %r84;
	@%p219 bra 	$L__BB2_2;
	bra.uni 	$L__BB2_31;
$L__BB2_3:
	setp.ne.s16 	%p27, %rs1, 0;
	@%p27 bra 	$L__BB2_18;
	and.b32  	%r6, %r85, 7;
$L__BB2_5:
	setp.lt.u32 	%p125, %r85, 8;
	mul.wide.s32 	%rd69, %r259, 4;
	add.s64 	%rd70, %rd2, %rd69;
	ld.global.nc.f32 	%f1, [%rd70];
	mov.pred 	%p227, -1;
	mov.b32 	%r281, 1;
	@%p125 bra 	$L__BB2_9;
	and.b32  	%r158, %r85, 2147483640;
	neg.s32 	%r276, %r158;
	add.s32 	%r279, %r259, -4;
	add.s32 	%r278, %r259, -2;
	add.s32 	%r275, %r259, -8;
	add.s32 	%r274, %r259, -7;
	add.s32 	%r273, %r259, -6;
	add.s32 	%r272, %r259, -5;
	add.s32 	%r271, %r259, -3;
	add.s32 	%r270, %r259, -1;
	add.s32 	%r268, %r259, 2;
	add.s32 	%r267, %r259, 3;
	add.s32 	%r266, %r259, 4;
	add.s32 	%r265, %r259, 5;
	add.s32 	%r264, %r259, 6;
	add.s32 	%r263, %r259, 7;
	add.s32 	%r262, %r259, 8;
	add.s32 	%r261, %r259, 1;
	mov.pred 	%p227, -1;
	mov.b32 	%r277, 4;
	mov.u32 	%r269, %r259;
$L__BB2_7:
	.pragma "nounroll";
	mul.wide.s32 	%rd71, %r268, 4;
	mul.wide.s32 	%rd72, %r267, 4;
	mul.wide.s32 	%rd73, %r266, 4;
	mul.wide.s32 	%rd74, %r265, 4;
	mul.wide.s32 	%rd75, %r264, 4;
	mul.wide.s32 	%rd76, %r263, 4;
	mul.wide.s32 	%rd77, %r262, 4;
	mul.wide.s32 	%rd78, %r261, 4;
	add.s32 	%r159, %r269, 1;
	add.s32 	%r160, %r279, 3;
	setp.lt.s32 	%p127, %r159, %r84;
	selp.b32 	%r161, 0, %r84, %p127;
	shr.s32 	%r162, %r160, 31;
	and.b32  	%r163, %r162, %r84;
	mul.wide.s32 	%rd79, %r161, 4;
	sub.s64 	%rd80, %rd78, %rd79;
	add.s64 	%rd81, %rd2, %rd80;
	ld.global.nc.f32 	%f33, [%rd81];
	setp.gt.f32 	%p128, %f1, %f33;
	and.pred  	%p129, %p128, %p227;
	add.s32 	%r164, %r163, %r270;
	mul.wide.s32 	%rd82, %r164, 4;
	add.s64 	%rd83, %rd2, %rd82;
	ld.global.nc.f32 	%f34, [%rd83];
	setp.ge.f32 	%p130, %f1, %f34;
	and.pred  	%p131, %p129, %p130;
	add.s32 	%r165, %r269, 2;
	add.s32 	%r166, %r279, 2;
	setp.lt.s32 	%p133, %r165, %r84;
	selp.b32 	%r167, 0, %r84, %p133;
	shr.s32 	%r168, %r166, 31;
	and.b32  	%r169, %r168, %r84;
	mul.wide.s32 	%rd84, %r167, 4;
	sub.s64 	%rd85, %rd71, %rd84;
	add.s64 	%rd86, %rd2, %rd85;
	ld.global.nc.f32 	%f35, [%rd86];
	setp.gt.f32 	%p134, %f1, %f35;
	and.pred  	%p135, %p134, %p131;
	add.s32 	%r170, %r169, %r278;
	mul.wide.s32 	%rd87, %r170, 4;
	add.s64 	%rd88, %rd2, %rd87;
	ld.global.nc.f32 	%f36, [%rd88];
	setp.ge.f32 	%p136, %f1, %f36;
	and.pred  	%p137, %p135, %p136;
	add.s32 	%r171, %r269, 3;
	add.s32 	%r172, %r279, 1;
	setp.lt.s32 	%p139, %r171, %r84;
	selp.b32 	%r173, 0, %r84, %p139;
	shr.s32 	%r174, %r172, 31;
	and.b32  	%r175, %r174, %r84;
	mul.wide.s32 	%rd89, %r173, 4;
	sub.s64 	%rd90, %rd72, %rd89;
	add.s64 	%rd91, %rd2, %rd90;
	ld.global.nc.f32 	%f37, [%rd91];
	setp.gt.f32 	%p140, %f1, %f37;
	and.pred  	%p141, %p140, %p137;
	add.s32 	%r176, %r175, %r271;
	mul.wide.s32 	%rd92, %r176, 4;
	add.s64 	%rd93, %rd2, %rd92;
	ld.global.nc.f32 	%f38, [%rd93];
	setp.ge.f32 	%p142, %f1, %f38;
	and.pred  	%p143, %p141, %p142;
	add.s32 	%r177, %r269, 4;
	add.s32 	%r178, %r279, -4;
	setp.lt.s32 	%p145, %r177, %r84;
	selp.b32 	%r179, 0, %r84, %p145;
	shr.s32 	%r180, %r279, 31;
	and.b32  	%r181, %r180, %r84;
	mul.wide.s32 	%rd94, %r179, 4;
	sub.s64 	%rd95, %rd73, %rd94;
	add.s64 	%rd96, %rd2, %rd95;
	ld.global.nc.f32 	%f39, [%rd96];
	setp.gt.f32 	%p146, %f1, %f39;
	and.pred  	%p147, %p146, %p143;
	add.s32 	%r182, %r181, %r279;
	mul.wide.s32 	%rd97, %r182, 4;
	add.s64 	%rd98, %rd2, %rd97;
	ld.global.nc.f32 	%f40, [%rd98];
	setp.ge.f32 	%p148, %f1, %f40;
	and.pred  	%p149, %p147, %p148;
	add.s32 	%r183, %r269, 5;
	add.s32 	%r184, %r279, -1;
	setp.lt.s32 	%p151, %r183, %r84;
	selp.b32 	%r185, 0, %r84, %p151;
	shr.s32 	%r186, %r184, 31;
	and.b32  	%r187, %r186, %r84;
	mul.wide.s32 	%rd99, %r185, 4;
	sub.s64 	%rd100, %rd74, %rd99;
	add.s64 	%rd101, %rd2, %rd100;
	ld.global.nc.f32 	%f41, [%rd101];
	setp.gt.f32 	%p152, %f1, %f41;
	and.pred  	%p153, %p152, %p149;
	add.s32 	%r188, %r187, %r272;
	mul.wide.s32 	%rd102, %r188, 4;
	add.s64 	%rd103, %rd2, %rd102;
	ld.global.nc.f32 	%f42, [%rd103];
	setp.ge.f32 	%p154, %f1, %f42;
	and.pred  	%p155, %p153, %p154;
	add.s32 	%r189, %r269, 6;
	add.s32 	%r190, %r279, -2;
	setp.lt.s32 	%p157, %r189, %r84;
	selp.b32 	%r191, 0, %r84, %p157;
	shr.s32 	%r192, %r190, 31;
	and.b32  	%r193, %r192, %r84;
	mul.wide.s32 	%rd104, %r191, 4;
	sub.s64 	%rd105, %rd75, %rd104;
	add.s64 	%rd106, %rd2, %rd105;
	ld.global.nc.f32 	%f43, [%rd106];
	setp.gt.f32 	%p158, %f1, %f43;
	and.pred  	%p159, %p158, %p155;
	add.s32 	%r194, %r193, %r273;
	mul.wide.s32 	%rd107, %r194, 4;
	add.s64 	%rd108, %rd2, %rd107;
	ld.global.nc.f32 	%f44, [%rd108];
	setp.ge.f32 	%p160, %f1, %f44;
	and.pred  	%p161, %p159, %p160;
	add.s32 	%r195, %r269, 7;
	add.s32 	%r196, %r279, -3;
	setp.lt.s32 	%p163, %r195, %r84;
	selp.b32 	%r197, 0, %r84, %p163;
	shr.s32 	%r198, %r196, 31;
	and.b32  	%r199, %r198, %r84;
	mul.wide.s32 	%rd109, %r197, 4;
	sub.s64 	%rd110, %rd76, %rd109;
	add.s64 	%rd111, %rd2, %rd110;
	ld.global.nc.f32 	%f45, [%rd111];
	setp.gt.f32 	%p164, %f1, %f45;
	and.pred  	%p165, %p164, %p161;
	add.s32 	%r200, %r199, %r274;
	mul.wide.s32 	%rd112, %r200, 4;
	add.s64 	%rd113, %rd2, %rd112;
	ld.global.nc.f32 	%f46, [%rd113];
	setp.ge.f32 	%p166, %f1, %f46;
	and.pred  	%p167, %p165, %p166;
	add.s32 	%r269, %r269, 8;
	setp.lt.s32 	%p169, %r269, %r84;
	selp.b32 	%r201, 0, %r84, %p169;
	shr.s32 	%r202, %r178, 31;
	and.b32  	%r203, %r202, %r84;
	mul.wide.s32 	%rd114, %r201, 4;
	sub.s64 	%rd115, %rd77, %rd114;
	add.s64 	%rd116, %rd2, %rd115;
	ld.global.nc.f32 	%f47, [%rd116];
	setp.gt.f32 	%p170, %f1, %f47;
	and.pred  	%p171, %p170, %p167;
	add.s32 	%r204, %r203, %r275;
	mul.wide.s32 	%rd117, %r204, 4;
	add.s64 	%rd118, %rd2, %rd117;
	ld.global.nc.f32 	%f48, [%rd118];
	setp.ge.f32 	%p172, %f1, %f48;
	and.pred  	%p227, %p171, %p172;
	add.s32 	%r279, %r279, -8;
	add.s32 	%r278, %r278, -8;
	add.s32 	%r277, %r277, 8;
	add.s32 	%r276, %r276, 8;
	add.s32 	%r275, %r275, -8;
	add.s32 	%r274, %r274, -8;
	add.s32 	%r273, %r273, -8;
	add.s32 	%r272, %r272, -8;
	add.s32 	%r271, %r271, -8;
	add.s32 	%r270, %r270, -8;
	add.s32 	%r268, %r268, 8;
	add.s32 	%r267, %r267, 8;
	add.s32 	%r266, %r266, 8;
	add.s32 	%r265, %r265, 8;
	add.s32 	%r264, %r264, 8;
	add.s32 	%r263, %r263, 8;
	add.s32 	%r262, %r262, 8;
	add.s32 	%r261, %r261, 8;
	setp.ne.s32 	%p173, %r276, 0;
	@%p173 bra 	$L__BB2_7;
	add.s32 	%r281, %r277, -3;
$L__BB2_9:
	setp.eq.s32 	%p174, %r6, 0;
	@%p174 bra 	$L__BB2_17;
	add.s32 	%r205, %r6, -1;
	setp.lt.u32 	%p176, %r205, 3;
	@%p176 bra 	$L__BB2_12;
	add.s32 	%r206, %r281, %r259;
	sub.s32 	%r207, %r259, %r281;
	setp.lt.s32 	%p177, %r206, %r84;
	selp.b32 	%r208, 0, %r84, %p177;
	sub.s32 	%r209, %r206, %r208;
	shr.s32 	%r210, %r207, 31;
	and.b32  	%r211, %r210, %r84;
	add.s32 	%r212, %r211, %r207;
	mul.wide.s32 	%rd119, %r209, 4;
	add.s64 	%rd120, %rd2, %rd119;
	ld.global.nc.f32 	%f49, [%rd120];
	setp.gt.f32 	%p178, %f1, %f49;
	and.pred  	%p179, %p178, %p227;
	mul.wide.s32 	%rd121, %r212, 4;
	add.s64 	%rd122, %rd2, %rd121;
	ld.global.nc.f32 	%f50, [%rd122];
	setp.ge.f32 	%p180, %f1, %f50;
	and.pred  	%p181, %p179, %p180;
	not.b32 	%r213, %r281;
	add.s32 	%r214, %r206, 1;
	add.s32 	%r215, %r259, %r213;
	setp.lt.s32 	%p183, %r214, %r84;
	selp.b32 	%r216, 0, %r84, %p183;
	sub.s32 	%r217, %r214, %r216;
	shr.s32 	%r218, %r215, 31;
	and.b32  	%r219, %r218, %r84;
	add.s32 	%r220, %r219, %r215;
	mul.wide.s32 	%rd123, %r217, 4;
	add.s64 	%rd124, %rd2, %rd123;
	ld.global.nc.f32 	%f51, [%rd124];
	setp.gt.f32 	%p184, %f1, %f51;
	and.pred  	%p185, %p184, %p181;
	mul.wide.s32 	%rd125, %r220, 4;
	add.s64 	%rd126, %rd2, %rd125;
	ld.global.nc.f32 	%f52, [%rd126];
	setp.ge.f32 	%p186, %f1, %f52;
	and.pred  	%p187, %p185, %p186;
	add.s32 	%r221, %r206, 2;
	add.s32 	%r222, %r207, -2;
	setp.lt.s32 	%p189, %r221, %r84;
	selp.b32 	%r223, 0, %r84, %p189;
	sub.s32 	%r224, %r221, %r223;
	shr.s32 	%r225, %r222, 31;
	and.b32  	%r226, %r225, %r84;
	add.s32 	%r227, %r226, %r222;
	mul.wide.s32 	%rd127, %r224, 4;
	add.s64 	%rd128, %rd2, %rd127;
	ld.global.nc.f32 	%f53, [%rd128];
	setp.gt.f32 	%p190, %f1, %f53;
	and.pred  	%p191, %p190, %p187;
	mul.wide.s32 	%rd129, %r227, 4;
	add.s64 	%rd130, %rd2, %rd129;
	ld.global.nc.f32 	%f54, [%rd130];
	setp.ge.f32 	%p192, %f1, %f54;
	and.pred  	%p193, %p191, %p192;
	add.s32 	%r228, %r206, 3;
	add.s32 	%r229, %r207, -3;
	setp.lt.s32 	%p195, %r228, %r84;
	selp.b32 	%r230, 0, %r84, %p195;
	sub.s32 	%r231, %r228, %r230;
	shr.s32 	%r232, %r229, 31;
	and.b32  	%r233, %r232, %r84;
	add.s32 	%r234, %r233, %r229;
	mul.wide.s32 	%rd131, %r231, 4;
	add.s64 	%rd132, %rd2, %rd131;
	ld.global.nc.f32 	%f55, [%rd132];
	setp.gt.f32 	%p196, %f1, %f55;
	and.pred  	%p197, %p196, %p193;
	mul.wide.s32 	%rd133, %r234, 4;
	add.s64 	%rd134, %rd2, %rd133;
	ld.global.nc.f32 	%f56, [%rd134];
	setp.ge.f32 	%p198, %f1, %f56;
	and.pred  	%p227, %p197, %p198;
	add.s32 	%r281, %r281, 4;
$L__BB2_12:
	and.b32  	%r235, %r85, 3;
	setp.eq.s32 	%p200, %r235, 0;
	@%p200 bra 	$L__BB2_17;
	setp.eq.s32 	%p201, %r235, 1;
	@%p201 bra 	$L__BB2_15;
	add.s32 	%r236, %r281, %r259;
	sub.s32 	%r237, %r259, %r281;
	setp.lt.s32 	%p202, %r236, %r84;
	selp.b32 	%r238, 0, %r84, %p202;
	sub.s32 	%r239, %r236, %r238;
	shr.s32 	%r240, %r237, 31;
	and.b32  	%r241, %r240, %r84;
	add.s32 	%r242, %r241, %r237;
	mul.wide.s32 	%rd135, %r239, 4;
	add.s64 	%rd136, %rd2, %rd135;
	ld.global.nc.f32 	%f57, [%rd136];
	setp.gt.f32 	%p203, %f1, %f57;
	and.pred  	%p204, %p203, %p227;
	mul.wide.s32 	%rd137, %r242, 4;
	add.s64 	%rd138, %rd2, %rd137;
	ld.global.nc.f32 	%f58, [%rd138];
	setp.ge.f32 	%p205, %f1, %f58;
	and.pred  	%p206, %p204, %p205;
	not.b32 	%r243, %r281;
	add.s32 	%r244, %r236, 1;
	add.s32 	%r245, %r259, %r243;
	setp.lt.s32 	%p208, %r244, %r84;
	selp.b32 	%r246, 0, %r84, %p208;
	sub.s32 	%r247, %r244, %r246;
	shr.s32 	%r248, %r245, 31;
	and.b32  	%r249, %r248, %r84;
	add.s32 	%r250, %r249, %r245;
	mul.wide.s32 	%rd139, %r247, 4;
	add.s64 	%rd140, %rd2, %rd139;
	ld.global.nc.f32 	%f59, [%rd140];
	setp.gt.f32 	%p209, %f1, %f59;
	and.pred  	%p210, %p209, %p206;
	mul.wide.s32 	%rd141, %r250, 4;
	add.s64 	%rd142, %rd2, %rd141;
	ld.global.nc.f32 	%f60, [%rd142];
	setp.ge.f32 	%p211, %f1, %f60;
	and.pred  	%p227, %p210, %p211;
	add.s32 	%r281, %r281, 2;
$L__BB2_15:
	and.b32  	%r251, %r85, 1;
	setp.eq.b32 	%p212, %r251, 1;
	not.pred 	%p213, %p212;
	@%p213 bra 	$L__BB2_17;
	add.s32 	%r252, %r281, %r259;
	sub.s32 	%r253, %r259, %r281;
	setp.lt.s32 	%p214, %r252, %r84;
	selp.b32 	%r254, 0, %r84, %p214;
	sub.s32 	%r255, %r252, %r254;
	shr.s32 	%r256, %r253, 31;
	and.b32  	%r257, %r256, %r84;
	add.s32 	%r258, %r257, %r253;
	mul.wide.s32 	%rd143, %r255, 4;
	add.s64 	%rd144, %rd2, %rd143;
	ld.global.nc.f32 	%f61, [%rd144];
	setp.gt.f32 	%p215, %f1, %f61;
	and.pred  	%p216, %p215, %p227;
	mul.wide.s32 	%rd145, %r258, 4;
	add.s64 	%rd146, %rd2, %rd145;
	ld.global.nc.f32 	%f62, [%rd146];
	setp.ge.f32 	%p217, %f1, %f62;
	and.pred  	%p227, %p216, %p217;
$L__BB2_17:
	ld.param.u64 	%rd152, [_Z13relextrema_1DIfEviibPKT_Pb_param_4];
	cvt.s64.s32 	%rd147, %r259;
	selp.u16 	%rs3, 1, 0, %p227;
	cvta.to.global.u64 	%rd148, %rd152;
	add.s64 	%rd149, %rd148, %rd147;
	st.global.u8 	[%rd149], %rs3;
	add.s32 	%r259, %r259, %r2;
	setp.lt.s32 	%p218, %r259, %r84;
	@%p218 bra 	$L__BB2_5;
	bra.uni 	$L__BB2_31;
$L__BB2_18:
	and.b32  	%r70, %r85, 7;
	add.s32 	%r71, %r70, -1;
	and.b32  	%r72, %r85, 3;
	and.b32  	%r73, %r85, 2147483640;
	and.b32  	%r74, %r85, 1;
$L__BB2_19:
	setp.lt.u32 	%p30, %r85, 8;
	mul.wide.s32 	%rd5, %r259, 4;
	add.s64 	%rd6, %rd2, %rd5;
	ld.global.nc.f32 	%f2, [%rd6];
	mov.pred 	%p235, -1;
	mov.b32 	%r285, 1;
	@%p30 bra 	$L__BB2_22;
	mov.pred 	%p235, -1;
	mov.b32 	%r285, 1;
$L__BB2_21:
	.pragma "nounroll";
	add.s32 	%r92, %r285, %r259;
	sub.s32 	%r93, %r259, %r285;
	setp.lt.s32 	%p32, %r92, %r84;
	selp.b32 	%r94, %r92, %r3, %p32;
	max.s32 	%r95, %r93, 0;
	mul.wide.s32 	%rd7, %r94, 4;
	add.s64 	%rd8, %rd2, %rd7;
	ld.global.nc.f32 	%f3, [%rd8];
	setp.gt.f32 	%p33, %f2, %f3;
	and.pred  	%p34, %p33, %p235;
	mul.wide.u32 	%rd9, %r95, 4;
	add.s64 	%rd10, %rd2, %rd9;
	ld.global.nc.f32 	%f4, [%rd10];
	setp.ge.f32 	%p35, %f2, %f4;
	and.pred  	%p36, %p34, %p35;
	not.b32 	%r96, %r285;
	add.s32 	%r97, %r92, 1;
	add.s32 	%r98, %r259, %r96;
	setp.lt.s32 	%p38, %r97, %r84;
	selp.b32 	%r99, %r97, %r3, %p38;
	max.s32 	%r100, %r98, 0;
	mul.wide.s32 	%rd11, %r99, 4;
	add.s64 	%rd12, %rd2, %rd11;
	ld.global.nc.f32 	%f5, [%rd12];
	setp.gt.f32 	%p39, %f2, %f5;
	and.pred  	%p40, %p39, %p36;
	mul.wide.u32 	%rd13, %r100, 4;
	add.s64 	%rd14, %rd2, %rd13;
	ld.global.nc.f32 	%f6, [%rd14];
	setp.ge.f32 	%p41, %f2, %f6;
	and.pred  	%p42, %p40, %p41;
	add.s32 	%r101, %r92, 2;
	add.s32 	%r102, %r93, -2;
	setp.lt.s32 	%p44, %r101, %r84;
	selp.b32 	%r103, %r101, %r3, %p44;
	max.s32 	%r104, %r102, 0;
	mul.wide.s32 	%rd15, %r103, 4;
	add.s64 	%rd16, %rd2, %rd15;
	ld.global.nc.f32 	%f7, [%rd16];
	setp.gt.f32 	%p45, %f2, %f7;
	and.pred  	%p46, %p45, %p42;
	mul.wide.u32 	%rd17, %r104, 4;
	add.s64 	%rd18, %rd2, %rd17;
	ld.global.nc.f32 	%f8, [%rd18];
	setp.ge.f32 	%p47, %f2, %f8;
	and.pred  	%p48, %p46, %p47;
	add.s32 	%r105, %r92, 3;
	add.s32 	%r106, %r93, -3;
	setp.lt.s32 	%p50, %r105, %r84;
	selp.b32 	%r107, %r105, %r3, %p50;
	max.s32 	%r108, %r106, 0;
	mul.wide.s32 	%rd19, %r107, 4;
	add.s64 	%rd20, %rd2, %rd19;
	ld.global.nc.f32 	%f9, [%rd20];
	setp.gt.f32 	%p51, %f2, %f9;
	and.pred  	%p52, %p51, %p48;
	mul.wide.u32 	%rd21, %r108, 4;
	add.s64 	%rd22, %rd2, %rd21;
	ld.global.nc.f32 	%f10, [%rd22];
	setp.ge.f32 	%p53, %f2, %f10;
	and.pred  	%p54, %p52, %p53;
	add.s32 	%r109, %r92, 4;
	add.s32 	%r110, %r93, -4;
	setp.lt.s32 	%p56, %r109, %r84;
	selp.b32 	%r111, %r109, %r3, %p56;
	max.s32 	%r112, %r110, 0;
	mul.wide.s32 	%rd23, %r111, 4;
	add.s64 	%rd24, %rd2, %rd23;
	ld.global.nc.f32 	%f11, [%rd24];
	setp.gt.f32 	%p57, %f2, %f11;
	and.pred  	%p58, %p57, %p54;
	mul.wide.u32 	%rd25, %r112, 4;
	add.s64 	%rd26, %rd2, %rd25;
	ld.global.nc.f32 	%f12, [%rd26];
	setp.ge.f32 	%p59, %f2, %f12;
	and.pred  	%p60, %p58, %p59;
	add.s32 	%r113, %r92, 5;
	add.s32 	%r114, %r93, -5;
	setp.lt.s32 	%p62, %r113, %r84;
	selp.b32 	%r115, %r113, %r3, %p62;
	max.s32 	%r116, %r114, 0;
	mul.wide.s32 	%rd27, %r115, 4;
	add.s64 	%rd28, %rd2, %rd27;
	ld.global.nc.f32 	%f13, [%rd28];
	setp.gt.f32 	%p63, %f2, %f13;
	and.pred  	%p64, %p63, %p60;
	mul.wide.u32 	%rd29, %r116, 4;
	add.s64 	%rd30, %rd2, %rd29;
	ld.global.nc.f32 	%f14, [%rd30];
	setp.ge.f32 	%p65, %f2, %f14;
	and.pred  	%p66, %p64, %p65;
	add.s32 	%r117, %r92, 6;
	add.s32 	%r118, %r93, -6;
	setp.lt.s32 	%p68, %r117, %r84;
	selp.b32 	%r119, %r117, %r3, %p68;
	max.s32 	%r120, %r118, 0;
	mul.wide.s32 	%rd31, %r119, 4;
	add.s64 	%rd32, %rd2, %rd31;
	ld.global.nc.f32 	%f15, [%rd32];
	setp.gt.f32 	%p69, %f2, %f15;
	and.pred  	%p70, %p69, %p66;
	mul.wide.u32 	%rd33, %r120, 4;
	add.s64 	%rd34, %rd2, %rd33;
	ld.global.nc.f32 	%f16, [%rd34];
	setp.ge.f32 	%p71, %f2, %f16;
	and.pred  	%p72, %p70, %p71;
	add.s32 	%r121, %r285, 7;
	add.s32 	%r122, %r92, 7;
	sub.s32 	%r123, %r259, %r121;
	setp.lt.s32 	%p74, %r122, %r84;
	selp.b32 	%r124, %r122, %r3, %p74;
	max.s32 	%r125, %r123, 0;
	mul.wide.s32 	%rd35, %r124, 4;
	add.s64 	%rd36, %rd2, %rd35;
	ld.global.nc.f32 	%f17, [%rd36];
	setp.gt.f32 	%p75, %f2, %f17;
	and.pred  	%p76, %p75, %p72;
	mul.wide.u32 	%rd37, %r125, 4;
	add.s64 	%rd38, %rd2, %rd37;
	ld.global.nc.f32 	%f18, [%rd38];
	setp.ge.f32 	%p77, %f2, %f18;
	and.pred  	%p235, %p76, %p77;
	add.s32 	%r285, %r285, 8;
	setp.ne.s32 	%p78, %r121, %r73;
	@%p78 bra 	$L__BB2_21;
$L__BB2_22:
	setp.eq.s32 	%p79, %r70, 0;
	@%p79 bra 	$L__BB2_30;
	setp.lt.u32 	%p81, %r71, 3;
	@%p81 bra 	$L__BB2_25;
	add.s32 	%r126, %r285, %r259;
	sub.s32 	%r127, %r259, %r285;
	setp.lt.s32 	%p82, %r126, %r84;
	selp.b32 	%r128, %r126, %r3, %p82;
	max.s32 	%r129, %r127, 0;
	mul.wide.s32 	%rd39, %r128, 4;
	add.s64 	%rd40, %rd2, %rd39;
	ld.global.nc.f32 	%f19, [%rd40];
	setp.gt.f32 	%p83, %f2, %f19;
	and.pred  	%p84, %p83, %p235;
	mul.wide.u32 	%rd41, %r129, 4;
	add.s64 	%rd42, %rd2, %rd41;
	ld.global.nc.f32 	%f20, [%rd42];
	setp.ge.f32 	%p85, %f2, %f20;
	and.pred  	%p86, %p84, %p85;
	not.b32 	%r130, %r285;
	add.s32 	%r131, %r126, 1;
	add.s32 	%r132, %r259, %r130;
	setp.lt.s32 	%p88, %r131, %r84;
	selp.b32 	%r133, %r131, %r3, %p88;
	max.s32 	%r134, %r132, 0;
	mul.wide.s32 	%rd43, %r133, 4;
	add.s64 	%rd44, %rd2, %rd43;
	ld.global.nc.f32 	%f21, [%rd44];
	setp.gt.f32 	%p89, %f2, %f21;
	and.pred  	%p90, %p89, %p86;
	mul.wide.u32 	%rd45, %r134, 4;
	add.s64 	%rd46, %rd2, %rd45;
	ld.global.nc.f32 	%f22, [%rd46];
	setp.ge.f32 	%p91, %f2, %f22;
	and.pred  	%p92, %p90, %p91;
	add.s32 	%r135, %r126, 2;
	add.s32 	%r136, %r127, -2;
	setp.lt.s32 	%p94, %r135, %r84;
	selp.b32 	%r137, %r135, %r3, %p94;
	max.s32 	%r138, %r136, 0;
	mul.wide.s32 	%rd47, %r137, 4;
	add.s64 	%rd48, %rd2, %rd47;
	ld.global.nc.f32 	%f23, [%rd48];
	setp.gt.f32 	%p95, %f2, %f23;
	and.pred  	%p96, %p95, %p92;
	mul.wide.u32 	%rd49, %r138, 4;
	add.s64 	%rd50, %rd2, %rd49;
	ld.global.nc.f32 	%f24, [%rd50];
	setp.ge.f32 	%p97, %f2, %f24;
	and.pred  	%p98, %p96, %p97;
	add.s32 	%r139, %r126, 3;
	add.s32 	%r140, %r127, -3;
	setp.lt.s32 	%p100, %r139, %r84;
	selp.b32 	%r141, %r139, %r3, %p100;
	max.s32 	%r142, %r140, 0;
	mul.wide.s32 	%rd51, %r141, 4;
	add.s64 	%rd52, %rd2, %rd51;
	ld.global.nc.f32 	%f25, [%rd52];
	setp.gt.f32 	%p101, %f2, %f25;
	and.pred  	%p102, %p101, %p98;
	mul.wide.u32 	%rd53, %r142, 4;
	add.s64 	%rd54, %rd2, %rd53;
	ld.global.nc.f32 	%f26, [%rd54];
	setp.ge.f32 	%p103, %f2, %f26;
	and.pred  	%p235, %p102, %p103;
	add.s32 	%r285, %r285, 4;
$L__BB2_25:
	setp.eq.s32 	%p105, %r72, 0;
	@%p105 bra 	$L__BB2_30;
	setp.eq.s32 	%p106, %r72, 1;
	@%p106 bra 	$L__BB2_28;
	add.s32 	%r143, %r285, %r259;
	sub.s32 	%r144, %r259, %r285;
	setp.lt.s32 	%p107, %r143, %r84;
	selp.b32 	%r145, %r143, %r3, %p107;
	max.s32 	%r146, %r144, 0;
	mul.wide.s32 	%rd55, %r145, 4;
	add.s64 	%rd56, %rd2, %rd55;
	ld.global.nc.f32 	%f27, [%rd56];
	setp.gt.f32 	%p108, %f2, %f27;
	and.pred  	%p109, %p108, %p235;
	mul.wide.u32 	%rd57, %r146, 4;
	add.s64 	%rd58, %rd2, %rd57;
	ld.global.nc.f32 	%f28, [%rd58];
	setp.ge.f32 	%p110, %f2, %f28;
	and.pred  	%p111, %p109, %p110;
	not.b32 	%r147, %r285;
	add.s32 	%r148, %r143, 1;
	add.s32 	%r149, %r259, %r147;
	setp.lt.s32 	%p113, %r148, %r84;
	selp.b32 	%r150, %r148, %r3, %p113;
	max.s32 	%r151, %r149, 0;
	mul.wide.s32 	%rd59, %r150, 4;
	add.s64 	%rd60, %rd2, %rd59;
	ld.global.nc.f32 	%f29, [%rd60];
	setp.gt.f32 	%p114, %f2, %f29;
	and.pred  	%p115, %p114, %p111;
	mul.wide.u32 	%rd61, %r151, 4;
	add.s64 	%rd62, %rd2, %rd61;
	ld.global.nc.f32 	%f30, [%rd62];
	setp.ge.f32 	%p116, %f2, %f30;
	and.pred  	%p235, %p115, %p116;
	add.s32 	%r285, %r285, 2;
$L__BB2_28:
	setp.eq.s32 	%p117, %r74, 0;
	@%p117 bra 	$L__BB2_30;
	add.s32 	%r152, %r285, %r259;
	sub.s32 	%r153, %r259, %r285;
	setp.lt.s32 	%p118, %r152, %r84;
	selp.b32 	%r154, %r152, %r3, %p118;
	max.s32 	%r155, %r153, 0;
	mul.wide.s32 	%rd63, %r154, 4;
	add.s64 	%rd64, %rd2, %rd63;
	ld.global.nc.f32 	%f31, [%rd64];
	setp.gt.f32 	%p119, %f2, %f31;
	and.pred  	%p120, %p119, %p235;
	mul.wide.u32 	%rd65, %r155, 4;
	add.s64 	%rd66, %rd2, %rd65;
	ld.global.nc.f32 	%f32, [%rd66];
	setp.ge.f32 	%p121, %f2, %f32;
	and.pred  	%p235, %p120, %p121;
$L__BB2_30:
	cvt.s64.s32 	%rd67, %r259;
	selp.u16 	%rs2, 1, 0, %p235;
	add.s64 	%rd68, %rd1, %rd67;
	st.global.u8 	[%rd68], %rs2;
	add.s32 	%r259, %r259, %r2;
	setp.lt.s32 	%p122, %r259, %r84;
	@%p122 bra 	$L__BB2_19;
$L__BB2_31:
	ret;

}
	// .globl	_Z13relextrema_1DIdEviibPKT_Pb
.visible .entry _Z13relextrema_1DIdEviibPKT_Pb(
	.param .u32 _Z13relextrema_1DIdEviibPKT_Pb_param_0,
	.param .u32 _Z13relextrema_1DIdEviibPKT_Pb_param_1,
	.param .u8 _Z13relextrema_1DIdEviibPKT_Pb_param_2,
	.param .u64 .ptr .align 1 _Z13relextrema_1DIdEviibPKT_Pb_param_3,
	.param .u64 .ptr .align 1 _Z13relextrema_1DIdEviibPKT_Pb_param_4
)
{
	.reg .pred 	%p<236>;
	.reg .b16 	%rs<5>;
	.reg .b32 	%r<296>;
	.reg .b64 	%rd<153>;
	.reg .b64 	%fd<63>;

	ld.param.u32 	%r84, [_Z13relextrema_1DIdEviibPKT_Pb_param_0];
	ld.param.s8 	%rs1, [_Z13relextrema_1DIdEviibPKT_Pb_param_2];
	ld.param.u64 	%rd4, [_Z13relextrema_1DIdEviibPKT_Pb_param_3];
	ld.param.u64 	%rd3, [_Z13relextrema_1DIdEviibPKT_Pb_param_4];
	cvta.to.global.u64 	%rd1, %rd3;
	cvta.to.global.u64 	%rd2, %rd4;
	mov.u32 	%r86, %ctaid.x;
	mov.u32 	%r87, %ntid.x;
	mov.u32 	%r88, %tid.x;
	mad.lo.s32 	%r267, %r86, %r87, %r88;
	mov.u32 	%r89, %nctaid.x;
	mul.lo.s32 	%r2, %r87, %r89;
	setp.ge.s32 	%p25, %r267, %r84;
	@%p25 bra 	$L__BB3_31;
	ld.param.u32 	%r259, [_Z13relextrema_1DIdEviibPKT_Pb_param_1];
	setp.gt.s32 	%p26, %r259, 0;
	add.s32 	%r3, %r84, -1;
	@%p26 bra 	$L__BB3_3;
$L__BB3_2:
	cvt.s64.s32 	%rd150, %r267;
	add.s64 	%rd151, %rd1, %rd150;
	mov.b16 	%rs4, 1;
	st.global.u8 	[%rd151], %rs4;
	add.s32 	%r267, %r267, %r2;
	setp.lt.s32 	%p219, %r267, %r84;
	@%p219 bra 	$L__BB3_2;
	bra.uni 	$L__BB3_31;
$L__BB3_3:
	setp.ne.s16 	%p27, %rs1, 0;
	@%p27 bra 	$L__BB3_18;
	ld.param.u32 	%r262, [_Z13relextrema_1DIdEviibPKT_Pb_param_1];
	and.b32  	%r6, %r262, 7;
	add.s32 	%r205, %r6, -1;
$L__BB3_5:
	ld.param.u32 	%r263, [_Z13relextrema_1DIdEviibPKT_Pb_param_1];
	setp.lt.u32 	%p125, %r263, 8;
	mul.wide.s32 	%rd69, %r267, 8;
	add.s64 	%rd70, %rd2, %rd69;
	ld.global.nc.f64 	%fd1, [%rd70];
	mov.pred 	%p227, -1;
	mov.b32 	%r289, 1;
	@%p125 bra 	$L__BB3_9;
	ld.param.u32 	%r264, [_Z13relextrema_1DIdEviibPKT_Pb_param_1];
	and.b32  	%r158, %r264, 2147483640;
	neg.s32 	%r284, %r158;
	add.s32 	%r287, %r267, -4;
	add.s32 	%r286, %r267, -2;
	add.s32 	%r283, %r267, -8;
	add.s32 	%r282, %r267, -7;
	add.s32 	%r281, %r267, -6;
	add.s32 	%r280, %r267, -5;
	add.s32 	%r279, %r267, -3;
	add.s32 	%r278, %r267, -1;
	add.s32 	%r276, %r267, 2;
	add.s32 	%r275, %r267, 3;
	add.s32 	%r274, %r267, 4;
	add.s32 	%r273, %r267, 5;
	add.s32 	%r272, %r267, 6;
	add.s32 	%r271, %r267, 7;
	add.s32 	%r270, %r267, 8;
	add.s32 	%r269, %r267, 1;
	mov.pred 	%p227, -1;
	mov.b32 	%r285, 4;
	mov.u32 	%r277, %r267;
$L__BB3_7:
	.pragma "nounroll";
	mul.wide.s32 	%rd71, %r276, 8;
	mul.wide.s32 	%rd72, %r275, 8;
	mul.wide.s32 	%rd73, %r274, 8;
	mul.wide.s32 	%rd74, %r273, 8;
	mul.wide.s32 	%rd75, %r272, 8;
	mul.wide.s32 	%rd76, %r271, 8;
	mul.wide.s32 	%rd77, %r270, 8;
	mul.wide.s32 	%rd78, %r269, 8;
	add.s32 	%r159, %r277, 1;
	add.s32 	%r160, %r287, 3;
	setp.lt.s32 	%p127, %r159, %r84;
	selp.b32 	%r161, 0, %r84, %p127;
	shr.s32 	%r162, %r160, 31;
	and.b32  	%r163, %r162, %r84;
	mul.wide.s32 	%rd79, %r161, 8;
	sub.s64 	%rd80, %rd78, %rd79;
	add.s64 	%rd81, %rd2, %rd80;
	ld.global.nc.f64 	%fd33, [%rd81];
	setp.gt.f64 	%p128, %fd1, %fd33;
	and.pred  	%p129, %p128, %p227;
	add.s32 	%r164, %r163, %r278;
	mul.wide.s32 	%rd82, %r164, 8;
	add.s64 	%rd83, %rd2, %rd82;
	ld.global.nc.f64 	%fd34, [%rd83];
	setp.ge.f64 	%p130, %fd1, %fd34;
	and.pred  	%p131, %p129, %p130;
	add.s32 	%r165, %r277, 2;
	add.s32 	%r166, %r287, 2;
	setp.lt.s32 	%p133, %r165, %r84;
	selp.b32 	%r167, 0, %r84, %p133;
	shr.s32 	%r168, %r166, 31;
	and.b32  	%r169, %r168, %r84;
	mul.wide.s32 	%rd84, %r167, 8;
	sub.s64 	%rd85, %rd71, %rd84;
	add.s64 	%rd86, %rd2, %rd85;
	ld.global.nc.f64 	%fd35, [%rd86];
	setp.gt.f64 	%p134, %fd1, %fd35;
	and.pred  	%p135, %p134, %p131;
	add.s32 	%r170, %r169, %r286;
	mul.wide.s32 	%rd87, %r170, 8;
	add.s64 	%rd88, %rd2, %rd87;
	ld.global.nc.f64 	%fd36, [%rd88];
	setp.ge.f64 	%p136, %fd1, %fd36;
	and.pred  	%p137, %p135, %p136;
	add.s32 	%r171, %r277, 3;
	add.s32 	%r172, %r287, 1;
	setp.lt.s32 	%p139, %r171, %r84;
	selp.b32 	%r173, 0, %r84, %p139;
	shr.s32 	%r174, %r172, 31;
	and.b32  	%r175, %r174, %r84;
	mul.wide.s32 	%rd89, %r173, 8;
	sub.s64 	%rd90, %rd72, %rd89;
	add.s64 	%rd91, %rd2, %rd90;
	ld.global.nc.f64 	%fd37, [%rd91];
	setp.gt.f64 	%p140, %fd1, %fd37;
	and.pred  	%p141, %p140, %p137;
	add.s32 	%r176, %r175, %r279;
	mul.wide.s32 	%rd92, %r176, 8;
	add.s64 	%rd93, %rd2, %rd92;
	ld.global.nc.f64 	%fd38, [%rd93];
	setp.ge.f64 	%p142, %fd1, %fd38;
	and.pred  	%p143, %p141, %p142;
	add.s32 	%r177, %r277, 4;
	add.s32 	%r178, %r287, -4;
	setp.lt.s32 	%p145, %r177, %r84;
	selp.b32 	%r179, 0, %r84, %p145;
	shr.s32 	%r180, %r287, 31;
	and.b32  	%r181, %r180, %r84;
	mul.wide.s32 	%rd94, %r179, 8;
	sub.s64 	%rd95, %rd73, %rd94;
	add.s64 	%rd96, %rd2, %rd95;
	ld.global.nc.f64 	%fd39, [%rd96];
	setp.gt.f64 	%p146, %fd1, %fd39;
	and.pred  	%p147, %p146, %p143;
	add.s32 	%r182, %r181, %r287;
	mul.wide.s32 	%rd97, %r182, 8;
	add.s64 	%rd98, %rd2, %rd97;
	ld.global.nc.f64 	%fd40, [%rd98];
	setp.ge.f64 	%p148, %fd1, %fd40;
	and.pred  	%p149, %p147, %p148;
	add.s32 	%r183, %r277, 5;
	add.s32 	%r184, %r287, -1;
	setp.lt.s32 	%p151, %r183, %r84;
	selp.b32 	%r185, 0, %r84, %p151;
	shr.s32 	%r186, %r184, 31;
	and.b32  	%r187, %r186, %r84;
	mul.wide.s32 	%rd99, %r185, 8;
	sub.s64 	%rd100, %rd74, %rd99;
	add.s64 	%rd101, %rd2, %rd100;
	ld.global.nc.f64 	%fd41, [%rd101];
	setp.gt.f64 	%p152, %fd1, %fd41;
	and.pred  	%p153, %p152, %p149;
	add.s32 	%r188, %r187, %r280;
	mul.wide.s32 	%rd102, %r188, 8;
	add.s64 	%rd103, %rd2, %rd102;
	ld.global.nc.f64 	%fd42, [%rd103];
	setp.ge.f64 	%p154, %fd1, %fd42;
	and.pred  	%p155, %p153, %p154;
	add.s32 	%r189, %r277, 6;
	add.s32 	%r190, %r287, -2;
	setp.lt.s32 	%p157, %r189, %r84;
	selp.b32 	%r191, 0, %r84, %p157;
	shr.s32 	%r192, %r190, 31;
	and.b32  	%r193, %r192, %r84;
	mul.wide.s32 	%rd104, %r191, 8;
	sub.s64 	%rd105, %rd75, %rd104;
	add.s64 	%rd106, %rd2, %rd105;
	ld.global.nc.f64 	%fd43, [%rd106];
	setp.gt.f64 	%p158, %fd1, %fd43;
	and.pred  	%p159, %p158, %p155;
	add.s32 	%r194, %r193, %r281;
	mul.wide.s32 	%rd107, %r194, 8;
	add.s64 	%rd108, %rd2, %rd107;
	ld.global.nc.f64 	%fd44, [%rd108];
	setp.ge.f64 	%p160, %fd1, %fd44;
	and.pred  	%p161, %p159, %p160;
	add.s32 	%r195, %r277, 7;
	add.s32 	%r196, %r287, -3;
	setp.lt.s32 	%p163, %r195, %r84;
	selp.b32 	%r197, 0, %r84, %p163;
	shr.s32 	%r198, %r196, 31;
	and.b32  	%r199, %r198, %r84;
	mul.wide.s32 	%rd109, %r197, 8;
	sub.s64 	%rd110, %rd76, %rd109;
	add.s64 	%rd111, %rd2, %rd110;
	ld.global.nc.f64 	%fd45, [%rd111];
	setp.gt.f64 	%p164, %fd1, %fd45;
	and.pred  	%p165, %p164, %p161;
	add.s32 	%r200, %r199, %r282;
	mul.wide.s32 	%rd112, %r200, 8;
	add.s64 	%rd113, %rd2, %rd112;
	ld.global.nc.f64 	%fd46, [%rd113];
	setp.ge.f64 	%p166, %fd1, %fd46;
	and.pred  	%p167, %p165, %p166;
	add.s32 	%r277, %r277, 8;
	setp.lt.s32 	%p169, %r277, %r84;
	selp.b32 	%r201, 0, %r84, %p169;
	shr.s32 	%r202, %r178, 31;
	and.b32  	%r203, %r202, %r84;
	mul.wide.s32 	%rd114, %r201, 8;
	sub.s64 	%rd115, %rd77, %rd114;
	add.s64 	%rd116, %rd2, %rd115;
	ld.global.nc.f64 	%fd47, [%rd116];
	setp.gt.f64 	%p170, %fd1, %fd47;
	and.pred  	%p171, %p170, %p167;
	add.s32 	%r204, %r203, %r283;
	mul.wide.s32 	%rd117, %r204, 8;
	add.s64 	%rd118, %rd2, %rd117;
	ld.global.nc.f64 	%fd48, [%rd118];
	setp.ge.f64 	%p172, %fd1, %fd48;
	and.pred  	%p227, %p171, %p172;
	add.s32 	%r287, %r287, -8;
	add.s32 	%r286, %r286, -8;
	add.s32 	%r285, %r285, 8;
	add.s32 	%r284, %r284, 8;
	add.s32 	%r283, %r283, -8;
	add.s32 	%r282, %r282, -8;
	add.s32 	%r281, %r281, -8;
	add.s32 	%r280, %r280, -8;
	add.s32 	%r279, %r279, -8;
	add.s32 	%r278, %r278, -8;
	add.s32 	%r276, %r276, 8;
	add.s32 	%r275, %r275, 8;
	add.s32 	%r274, %r274, 8;
	add.s32 	%r273, %r273, 8;
	add.s32 	%r272, %r272, 8;
	add.s32 	%r271, %r271, 8;
	add.s32 	%r270, %r270, 8;
	add.s32 	%r269, %r269, 8;
	setp.ne.s32 	%p173, %r284, 0;
	@%p173 bra 	$L__BB3_7;
	add.s32 	%r289, %r285, -3;
$L__BB3_9:
	setp.eq.s32 	%p174, %r6, 0;
	@%p174 bra 	$L__BB3_17;
	setp.lt.u32 	%p176, %r205, 3;
	@%p176 bra 	$L__BB3_12;
	add.s32 	%r206, %r289, %r267;
	sub.s32 	%r207, %r267, %r289;
	setp.lt.s32 	%p177, %r206, %r84;
	selp.b32 	%r208, 0, %r84, %p177;
	sub.s32 	%r209, %r206, %r208;
	shr.s32 	%r210, %r207, 31;
	and.b32  	%r211, %r210, %r84;
	add.s32 	%r212, %r211, %r207;
	mul.wide.s32 	%rd119, %r209, 8;
	add.s64 	%rd120, %rd2, %rd119;
	ld.global.nc.f64 	%fd49, [%rd120];
	setp.gt.f64 	%p178, %fd1, %fd49;
	and.pred  	%p179, %p178, %p227;
	mul.wide.s32 	%rd121, %r212, 8;
	add.s64 	%rd122, %rd2, %rd121;
	ld.global.nc.f64 	%fd50, [%rd122];
	setp.ge.f64 	%p180, %fd1, %fd50;
	and.pred  	%p181, %p179, %p180;
	not.b32 	%r213, %r289;
	add.s32 	%r214, %r206, 1;
	add.s32 	%r215, %r267, %r213;
	setp.lt.s32 	%p183, %r214, %r84;
	selp.b32 	%r216, 0, %r84, %p183;
	sub.s32 	%r217, %r214, %r216;
	shr.s32 	%r218, %r215, 31;
	and.b32  	%r219, %r218, %r84;
	add.s32 	%r220, %r219, %r215;
	mul.wide.s32 	%rd123, %r217, 8;
	add.s64 	%rd124, %rd2, %rd123;
	ld.global.nc.f64 	%fd51, [%rd124];
	setp.gt.f64 	%p184, %fd1, %fd51;
	and.pred  	%p185, %p184, %p181;
	mul.wide.s32 	%rd125, %r220, 8;
	add.s64 	%rd126, %rd2, %rd125;
	ld.global.nc.f64 	%fd52, [%rd126];
	setp.ge.f64 	%p186, %fd1, %fd52;
	and.pred  	%p187, %p185, %p186;
	add.s32 	%r221, %r206, 2;
	add.s32 	%r222, %r207, -2;
	setp.lt.s32 	%p189, %r221, %r84;
	selp.b32 	%r223, 0, %r84, %p189;
	sub.s32 	%r224, %r221, %r223;
	shr.s32 	%r225, %r222, 31;
	and.b32  	%r226, %r225, %r84;
	add.s32 	%r227, %r226, %r222;
	mul.wide.s32 	%rd127, %r224, 8;
	add.s64 	%rd128, %rd2, %rd127;
	ld.global.nc.f64 	%fd53, [%rd128];
	setp.gt.f64 	%p190, %fd1, %fd53;
	and.pred  	%p191, %p190, %p187;
	mul.wide.s32 	%rd129, %r227, 8;
	add.s64 	%rd130, %rd2, %rd129;
	ld.global.nc.f64 	%fd54, [%rd130];
	setp.ge.f64 	%p192, %fd1, %fd54;
	and.pred  	%p193, %p191, %p192;
	add.s32 	%r228, %r206, 3;
	add.s32 	%r229, %r207, -3;
	setp.lt.s32 	%p195, %r228, %r84;
	selp.b32 	%r230, 0, %r84, %p195;
	sub.s32 	%r231, %r228, %r230;
	shr.s32 	%r232, %r229, 31;
	and.b32  	%r233, %r232, %r84;
	add.s32 	%r234, %r233, %r229;
	mul.wide.s32 	%rd131, %r231, 8;
	add.s64 	%rd132, %rd2, %rd131;
	ld.global.nc.f64 	%fd55, [%rd132];
	setp.gt.f64 	%p196, %fd1, %fd55;
	and.pred  	%p197, %p196, %p193;
	mul.wide.s32 	%rd133, %r234, 8;
	add.s64 	%rd134, %rd2, %rd133;
	ld.global.nc.f64 	%fd56, [%rd134];
	setp.ge.f64 	%p198, %fd1, %fd56;
	and.pred  	%p227, %p197, %p198;
	add.s32 	%r289, %r289, 4;
$L__BB3_12:
	ld.param.u32 	%r265, [_Z13relextrema_1DIdEviibPKT_Pb_param_1];
	and.b32  	%r235, %r265, 3;
	setp.eq.s32 	%p200, %r235, 0;
	@%p200 bra 	$L__BB3_17;
	setp.eq.s32 	%p201, %r235, 1;
	@%p201 bra 	$L__BB3_15;
	add.s32 	%r236, %r289, %r267;
	sub.s32 	%r237, %r267, %r289;
	setp.lt.s32 	%p202, %r236, %r84;
	selp.b32 	%r238, 0, %r84, %p202;
	sub.s32 	%r239, %r236, %r238;
	shr.s32 	%r240, %r237, 31;
	and.b32  	%r241, %r240, %r84;
	add.s32 	%r242, %r241, %r237;
	mul.wide.s32 	%rd135, %r239, 8;
	add.s64 	%rd136, %rd2, %rd135;
	ld.global.nc.f64 	%fd57, [%rd136];
	setp.gt.f64 	%p203, %fd1, %fd57;
	and.pred  	%p204, %p203, %p227;
	mul.wide.s32 	%rd137, %r242, 8;
	add.s64 	%rd138, %rd2, %rd137;
	ld.global.nc.f64 	%fd58, [%rd138];
	setp.ge.f64 	%p205, %fd1, %fd58;
	and.pred  	%p206, %p204, %p205;
	not.b32 	%r243, %r289;
	add.s32 	%r244, %r236, 1;
	add.s32 	%r245, %r267, %r243;
	setp.lt.s32 	%p208, %r244, %r84;
	selp.b32 	%r246, 0, %r84, %p208;
	sub.s32 	%r247, %r244, %r246;
	shr.s32 	%r248, %r245, 31;
	and.b32  	%r249, %r248, %r84;
	add.s32 	%r250, %r249, %r245;
	mul.wide.s32 	%rd139, %r247, 8;
	add.s64 	%rd140, %rd2, %rd139;
	ld.global.nc.f64 	%fd59, [%rd140];
	setp.gt.f64 	%p209, %fd1, %fd59;
	and.pred  	%p210, %p209, %p206;
	mul.wide.s32 	%rd141, %r250, 8;
	add.s64 	%rd142, %rd2, %rd141;
	ld.global.nc.f64 	%fd60, [%rd142];
	setp.ge.f64 	%p211, %fd1, %fd60;
	and.pred  	%p227, %p210, %p211;
	add.s32 	%r289, %r289, 2;
$L__BB3_15:
	ld.param.u32 	%r266, [_Z13relextrema_1DIdEviibPKT_Pb_param_1];
	and.b32  	%r251, %r266, 1;
	setp.eq.b32 	%p212, %r251, 1;
	not.pred 	%p213, %p212;
	@%p213 bra 	$L__BB3_17;
	add.s32 	%r252, %r289, %r267;
	sub.s32 	%r253, %r267, %r289;
	setp.lt.s32 	%p214, %r252, %r84;
	selp.b32 	%r254, 0, %r84, %p214;
	sub.s32 	%r255, %r252, %r254;
	shr.s32 	%r256, %r253, 31;
	and.b32  	%r257, %r256, %r84;
	add.s32 	%r258, %r257, %r253;
	mul.wide.s32 	%rd143, %r255, 8;
	add.s64 	%rd144, %rd2, %rd143;
	ld.global.nc.f64 	%fd61, [%rd144];
	setp.gt.f64 	%p215, %fd1, %fd61;
	and.pred  	%p216, %p215, %p227;
	mul.wide.s32 	%rd145, %r258, 8;
	add.s64 	%rd146, %rd2, %rd145;
	ld.global.nc.f64 	%fd62, [%rd146];
	setp.ge.f64 	%p217, %fd1, %fd62;
	and.pred  	%p227, %p216, %p217;
$L__BB3_17:
	ld.param.u64 	%rd152, [_Z13relextrema_1DIdEviibPKT_Pb_param_4];
	cvt.s64.s32 	%rd147, %r267;
	selp.u16 	%rs3, 1, 0, %p227;
	cvta.to.global.u64 	%rd148, %rd152;
	add.s64 	%rd149, %rd148, %rd147;
	st.global.u8 	[%rd149], %rs3;
	add.s32 	%r267, %r267, %r2;
	setp.lt.s32 	%p218, %r267, %r84;
	@%p218 bra 	$L__BB3_5;
	bra.uni 	$L__BB3_31;
$L__BB3_18:
	ld.param.u32 	%r260, [_Z13relextrema_1DIdEviibPKT_Pb_param_1];
	and.b32  	%r70, %r260, 7;
	add.s32 	%r71, %r70, -1;
	and.b32  	%r72, %r260, 3;
	and.b32  	%r73, %r260, 2147483640;
	and.b32  	%r74, %r260, 1;
$L__BB3_19:
	ld.param.u32 	%r261, [_Z13relextrema_1DIdEviibPKT_Pb_param_1];
	setp.lt.u32 	%p30, %r261, 8;
	mul.wide.s32 	%rd5, %r267, 8;
	add.s64 	%rd6, %rd2, %rd5;
	ld.global.nc.f64 	%fd2, [%rd6];
	mov.pred 	%p235, -1;
	mov.b32 	%r293, 1;
	@%p30 bra 	$L__BB3_22;
	mov.pred 	%p235, -1;
	mov.b32 	%r293, 1;
$L__BB3_21:
	.pragma "nounroll";
	add.s32 	%r92, %r293, %r267;
	sub.s32 	%r93, %r267, %r293;
	setp.lt.s32 	%p32, %r92, %r84;
	selp.b32 	%r94, %r92, %r3, %p32;
	max.s32 	%r95, %r93, 0;
	mul.wide.s32 	%rd7, %r94, 8;
	add.s64 	%rd8, %rd2, %rd7;
	ld.global.nc.f64 	%fd3, [%rd8];
	setp.gt.f64 	%p33, %fd2, %fd3;
	and.pred  	%p34, %p33, %p235;
	mul.wide.u32 	%rd9, %r95, 8;
	add.s64 	%rd10, %rd2, %rd9;
	ld.global.nc.f64 	%fd4, [%rd10];
	setp.ge.f64 	%p35, %fd2, %fd4;
	and.pred  	%p36, %p34, %p35;
	not.b32 	%r96, %r293;
	add.s32 	%r97, %r92, 1;
	add.s32 	%r98, %r267, %r96;
	setp.lt.s32 	%p38, %r97, %r84;
	selp.b32 	%r99, %r97, %r3, %p38;
	max.s32 	%r100, %r98, 0;
	mul.wide.s32 	%rd11, %r99, 8;
	add.s64 	%rd12, %rd2, %rd11;
	ld.global.nc.f64 	%fd5, [%rd12];
	setp.gt.f64 	%p39, %fd2, %fd5;
	and.pred  	%p40, %p39, %p36;
	mul.wide.u32 	%rd13, %r100, 8;
	add.s64 	%rd14, %rd2, %rd13;
	ld.global.nc.f64 	%fd6, [%rd14];
	setp.ge.f64 	%p41, %fd2, %fd6;
	and.pred  	%p42, %p40, %p41;
	add.s32 	%r101, %r92, 2;
	add.s32 	%r102, %r93, -2;
	setp.lt.s32 	%p44, %r101, %r84;
	selp.b32 	%r103, %r101, %r3, %p44;
	max.s32 	%r104, %r102, 0;
	mul.wide.s32 	%rd15, %r103, 8;
	add.s64 	%rd16, %rd2, %rd15;
	ld.global.nc.f64 	%fd7, [%rd16];
	setp.gt.f64 	%p45, %fd2, %fd7;
	and.pred  	%p46, %p45, %p42;
	mul.wide.u32 	%rd17, %r104, 8;
	add.s64 	%rd18, %rd2, %rd17;
	ld.global.nc.f64 	%fd8, [%rd18];
	setp.ge.f64 	%p47, %fd2, %fd8;
	and.pred  	%p48, %p46, %p47;
	add.s32 	%r105, %r92, 3;
	add.s32 	%r106, %r93, -3;
	setp.lt.s32 	%p50, %r105, %r84;
	selp.b32 	%r107, %r105, %r3, %p50;
	max.s32 	%r108, %r106, 0;
	mul.wide.s32 	%rd19, %r107, 8;
	add.s64 	%rd20, %rd2, %rd19;
	ld.global.nc.f64 	%fd9, [%rd20];
	setp.gt.f64 	%p51, %fd2, %fd9;
	and.pred  	%p52, %p51, %p48;
	mul.wide.u32 	%rd21, %r108, 8;
	add.s64 	%rd22, %rd2, %rd21;
	ld.global.nc.f64 	%fd10, [%rd22];
	setp.ge.f64 	%p53, %fd2, %fd10;
	and.pred  	%p54, %p52, %p53;
	add.s32 	%r109, %r92, 4;
	add.s32 	%r110, %r93, -4;
	setp.lt.s32 	%p56, %r109, %r84;
	selp.b32 	%r111, %r109, %r3, %p56;
	max.s32 	%r112, %r110, 0;
	mul.wide.s32 	%rd23, %r111, 8;
	add.s64 	%rd24, %rd2, %rd23;
	ld.global.nc.f64 	%fd11, [%rd24];
	setp.gt.f64 	%p57, %fd2, %fd11;
	and.pred  	%p58, %p57, %p54;
	mul.wide.u32 	%rd25, %r112, 8;
	add.s64 	%rd26, %rd2, %rd25;
	ld.global.nc.f64 	%fd12, [%rd26];
	setp.ge.f64 	%p59, %fd2, %fd12;
	and.pred  	%p60, %p58, %p59;
	add.s32 	%r113, %r92, 5;
	add.s32 	%r114, %r93, -5;
	setp.lt.s32 	%p62, %r113, %r84;
	selp.b32 	%r115, %r113, %r3, %p62;
	max.s32 	%r116, %r114, 0;
	mul.wide.s32 	%rd27, %r115, 8;
	add.s64 	%rd28, %rd2, %rd27;
	ld.global.nc.f64 	%fd13, [%rd28];
	setp.gt.f64 	%p63, %fd2, %fd13;
	and.pred  	%p64, %p63, %p60;
	mul.wide.u32 	%rd29, %r116, 8;
	add.s64 	%rd30, %rd2, %rd29;
	ld.global.nc.f64 	%fd14, [%rd30];
	setp.ge.f64 	%p65, %fd2, %fd14;
	and.pred  	%p66, %p64, %p65;
	add.s32 	%r117, %r92, 6;
	add.s32 	%r118, %r93, -6;
	setp.lt.s32 	%p68, %r117, %r84;
	selp.b32 	%r119, %r117, %r3, %p68;
	max.s32 	%r120, %r118, 0;
	mul.wide.s32 	%rd31, %r119, 8;
	add.s64 	%rd32, %rd2, %rd31;
	ld.global.nc.f64 	%fd15, [%rd32];
	setp.gt.f64 	%p69, %fd2, %fd15;
	and.pred  	%p70, %p69, %p66;
	mul.wide.u32 	%rd33, %r120, 8;
	add.s64 	%rd34, %rd2, %rd33;
	ld.global.nc.f64 	%fd16, [%rd34];
	setp.ge.f64 	%p71, %fd2, %fd16;
	and.pred  	%p72, %p70, %p71;
	add.s32 	%r121, %r293, 7;
	add.s32 	%r122, %r92, 7;
	sub.s32 	%r123, %r267, %r121;
	setp.lt.s32 	%p74, %r122, %r84;
	selp.b32 	%r124, %r122, %r3, %p74;
	max.s32 	%r125, %r123, 0;
	mul.wide.s32 	%rd35, %r124, 8;
	add.s64 	%rd36, %rd2, %rd35;
	ld.global.nc.f64 	%fd17, [%rd36];
	setp.gt.f64 	%p75, %fd2, %fd17;
	and.pred  	%p76, %p75, %p72;
	mul.wide.u32 	%rd37, %r125, 8;
	add.s64 	%rd38, %rd2, %rd37;
	ld.global.nc.f64 	%fd18, [%rd38];
	setp.ge.f64 	%p77, %fd2, %fd18;
	and.pred  	%p235, %p76, %p77;
	add.s32 	%r293, %r293, 8;
	setp.ne.s32 	%p78, %r121, %r73;
	@%p78 bra 	$L__BB3_21;
$L__BB3_22:
	setp.eq.s32 	%p79, %r70, 0;
	@%p79 bra 	$L__BB3_30;
	setp.lt.u32 	%p81, %r71, 3;
	@%p81 bra 	$L__BB3_25;
	add.s32 	%r126, %r293, %r267;
	sub.s32 	%r127, %r267, %r293;
	setp.lt.s32 	%p82, %r126, %r84;
	selp.b32 	%r128, %r126, %r3, %p82;
	max.s32 	%r129, %r127, 0;
	mul.wide.s32 	%rd39, %r128, 8;
	add.s64 	%rd40, %rd2, %rd39;
	ld.global.nc.f64 	%fd19, [%rd40];
	setp.gt.f64 	%p83, %fd2, %fd19;
	and.pred  	%p84, %p83, %p235;
	mul.wide.u32 	%rd41, %r129, 8;
	add.s64 	%rd42, %rd2, %rd41;
	ld.global.nc.f64 	%fd20, [%rd42];
	setp.ge.f64 	%p85, %fd2, %fd20;
	and.pred  	%p86, %p84, %p85;
	not.b32 	%r130, %r293;
	add.s32 	%r131, %r126, 1;
	add.s32 	%r132, %r267, %r130;
	setp.lt.s32 	%p88, %r131, %r84;
	selp.b32 	%r133, %r131, %r3, %p88;
	max.s32 	%r134, %r132, 0;
	mul.wide.s32 	%rd43, %r133, 8;
	add.s64 	%rd44, %rd2, %rd43;
	ld.global.nc.f64 	%fd21, [%rd44];
	setp.gt.f64 	%p89, %fd2, %fd21;
	and.pred  	%p90, %p89, %p86;
	mul.wide.u32 	%rd45, %r134, 8;
	add.s64 	%rd46, %rd2, %rd45;
	ld.global.nc.f64 	%fd22, [%rd46];
	setp.ge.f64 	%p91, %fd2, %fd22;
	and.pred  	%p92, %p90, %p91;
	add.s32 	%r135, %r126, 2;
	add.s32 	%r136, %r127, -2;
	setp.lt.s32 	%p94, %r135, %r84;
	selp.b32 	%r137, %r135, %r3, %p94;
	max.s32 	%r138, %r136, 0;
	mul.wide.s32 	%rd47, %r137, 8;
	add.s64 	%rd48, %rd2, %rd47;
	ld.global.nc.f64 	%fd23, [%rd48];
	setp.gt.f64 	%p95, %fd2, %fd23;
	and.pred  	%p96, %p95, %p92;
	mul.wide.u32 	%rd49, %r138, 8;
	add.s64 	%rd50, %rd2, %rd49;
	ld.global.nc.f64 	%fd24, [%rd50];
	setp.ge.f64 	%p97, %fd2, %fd24;
	and.pred  	%p98, %p96, %p97;
	add.s32 	%r139, %r126, 3;
	add.s32 	%r140, %r127, -3;
	setp.lt.s32 	%p100, %r139, %r84;
	selp.b32 	%r141, %r139, %r3, %p100;
	max.s32 	%r142, %r140, 0;
	mul.wide.s32 	%rd51, %r141, 8;
	add.s64 	%rd52, %rd2, %rd51;
	ld.global.nc.f64 	%fd25, [%rd52];
	setp.gt.f64 	%p101, %fd2, %fd25;
	and.pred  	%p102, %p101, %p98;
	mul.wide.u32 	%rd53, %r142, 8;
	add.s64 	%rd54, %rd2, %rd53;
	ld.global.nc.f64 	%fd26, [%rd54];
	setp.ge.f64 	%p103, %fd2, %fd26;
	and.pred  	%p235, %p102, %p103;
	add.s32 	%r293, %r293, 4;
$L__BB3_25:
	setp.eq.s32 	%p105, %r72, 0;
	@%p105 bra 	$L__BB3_30;
	setp.eq.s32 	%p106, %r72, 1;
	@%p106 bra 	$L__BB3_28;
	add.s32 	%r143, %r293, %r267;
	sub.s32 	%r144, %r267, %r293;
	setp.lt.s32 	%p107, %r143, %r84;
	selp.b32 	%r145, %r143, %r3, %p107;
	max.s32 	%r146, %r144, 0;
	mul.wide.s32 	%rd55, %r145, 8;
	add.s64 	%rd56, %rd2, %rd55;
	ld.global.nc.f64 	%fd27, [%rd56];
	setp.gt.f64 	%p108, %fd2, %fd27;
	and.pred  	%p109, %p108, %p235;
	mul.wide.u32 	%rd57, %r146, 8;
	add.s64 	%rd58, %rd2, %rd57;
	ld.global.nc.f64 	%fd28, [%rd58];
	setp.ge.f64 	%p110, %fd2, %fd28;
	and.pred  	%p111, %p109, %p110;
	not.b32 	%r147, %r293;
	add.s32 	%r148, %r143, 1;
	add.s32 	%r149, %r267, %r147;
	setp.lt.s32 	%p113, %r148, %r84;
	selp.b32 	%r150, %r148, %r3, %p113;
	max.s32 	%r151, %r149, 0;
	mul.wide.s32 	%rd59, %r150, 8;
	add.s64 	%rd60, %rd2, %rd59;
	ld.global.nc.f64 	%fd29, [%rd60];
	setp.gt.f64 	%p114, %fd2, %fd29;
	and.pred  	%p115, %p114, %p111;
	mul.wide.u32 	%rd61, %r151, 8;
	add.s64 	%rd62, %rd2, %rd61;
	ld.global.nc.f64 	%fd30, [%rd62];
	setp.ge.f64 	%p116, %fd2, %fd30;
	and.pred  	%p235, %p115, %p116;
	add.s32 	%r293, %r293, 2;
$L__BB3_28:
	setp.eq.s32 	%p117, %r74, 0;
	@%p117 bra 	$L__BB3_30;
	add.s32 	%r152, %r293, %r267;
	sub.s32 	%r153, %r267, %r293;
	setp.lt.s32 	%p118, %r152, %r84;
	selp.b32 	%r154, %r152, %r3, %p118;
	max.s32 	%r155, %r153, 0;
	mul.wide.s32 	%rd63, %r154, 8;
	add.s64 	%rd64, %rd2, %rd63;
	ld.global.nc.f64 	%fd31, [%rd64];
	setp.gt.f64 	%p119, %fd2, %fd31;
	and.pred  	%p120, %p119, %p235;
	mul.wide.u32 	%rd65, %r155, 8;
	add.s64 	%rd66, %rd2, %rd65;
	ld.global.nc.f64 	%fd32, [%rd66];
	setp.ge.f64 	%p121, %fd2, %fd32;
	and.pred  	%p235, %p120, %p121;
$L__BB3_30:
	cvt.s64.s32 	%rd67, %r267;
	selp.u16 	%rs2, 1, 0, %p235;
	add.s64 	%rd68, %rd1, %rd67;
	st.global.u8 	[%rd68], %rs2;
	add.s32 	%r267, %r267, %r2;
	setp.lt.s32 	%p122, %r267, %r84;
	@%p122 bra 	$L__BB3_19;
$L__BB3_31:
	ret;

}
	// .globl	_Z13relextrema_2DIiEviiibiPKT_Pb
.visible .entry _Z13relextrema_2DIiEviiibiPKT_Pb(
	.param .u32 _Z13relextrema_2DIiEviiibiPKT_Pb_param_0,
	.param .u32 _Z13relextrema_2DIiEviiibiPKT_Pb_param_1,
	.param .u32 _Z13relextrema_2DIiEviiibiPKT_Pb_param_2,
	.param .u8 _Z13relextrema_2DIiEviiibiPKT_Pb_param_3,
	.param .u32 _Z13relextrema_2DIiEviiibiPKT_Pb_param_4,
	.param .u64 .ptr .align 1 _Z13relextrema_2DIiEviiibiPKT_Pb_param_5,
	.param .u64 .ptr .align 1 _Z13relextrema_2DIiEviiibiPKT_Pb_param_6
)
{
	.reg .pred 	%p<408>;
	.reg .b16 	%rs<6>;
	.reg .b32 	%r<595>;
	.reg .b64 	%rd<217>;

	ld.param.u32 	%r61, [_Z13relextrema_2DIiEviiibiPKT_Pb_param_0];
	ld.param.u32 	%r62, [_Z13relextrema_2DIiEviiibiPKT_Pb_param_1];
	ld.param.u32 	%r63, [_Z13relextrema_2DIiEviiibiPKT_Pb_param_2];
	ld.param.s8 	%rs3, [_Z13relextrema_2DIiEviiibiPKT_Pb_param_3];
	ld.param.u32 	%r64, [_Z13relextrema_2DIiEviiibiPKT_Pb_param_4];
	ld.param.u64 	%rd3, [_Z13relextrema_2DIiEviiibiPKT_Pb_param_5];
	ld.param.u64 	%rd2, [_Z13relextrema_2DIiEviiibiPKT_Pb_param_6];
	cvta.to.global.u64 	%rd1, %rd3;
	mov.u32 	%r65, %ctaid.x;
	mov.u32 	%r66, %ntid.x;
	mov.u32 	%r67, %tid.x;
	mad.lo.s32 	%r1, %r65, %r66, %r67;
	mov.u32 	%r68, %ctaid.y;
	mov.u32 	%r69, %ntid.y;
	mov.u32 	%r70, %tid.y;
	mad.lo.s32 	%r2, %r68, %r69, %r70;
	setp.ge.s32 	%p43, %r2, %r62;
	setp.ge.s32 	%p44, %r1, %r61;
	or.pred  	%p45, %p44, %p43;
	@%p45 bra 	$L__BB4_50;
	mul.lo.s32 	%r3, %r2, %r61;
	add.s32 	%r4, %r3, %r1;
	mul.wide.s32 	%rd4, %r4, 4;
	add.s64 	%rd5, %rd1, %rd4;
	ld.global.nc.u32 	%r5, [%rd5];
	setp.lt.s32 	%p46, %r63, 1;
	mov.b16 	%rs5, 1;
	@%p46 bra 	$L__BB4_49;
	setp.ne.s32 	%p47, %r64, 0;
	add.s32 	%r6, %r61, -1;
	add.s32 	%r7, %r62, -1;
	@%p47 bra 	$L__BB4_24;
	setp.ne.s16 	%p239, %rs3, 0;
	@%p239 bra 	$L__BB4_12;
	and.b32  	%r8, %r63, 3;
	setp.lt.u32 	%p337, %r63, 4;
	mov.pred 	%p407, -1;
	mov.b32 	%r575, 1;
	@%p337 bra 	$L__BB4_7;
	and.b32  	%r9, %r63, 2147483644;
	mov.pred 	%p407, -1;
	mov.b32 	%r575, 1;
$L__BB4_6:
	.pragma "nounroll";
	add.s32 	%r493, %r575, %r2;
	sub.s32 	%r494, %r2, %r575;
	setp.lt.s32 	%p339, %r493, %r62;
	selp.b32 	%r495, 0, %r62, %p339;
	sub.s32 	%r496, %r493, %r495;
	shr.s32 	%r497, %r494, 31;
	and.b32  	%r498, %r497, %r62;
	add.s32 	%r499, %r498, %r494;
	mad.lo.s32 	%r500, %r496, %r61, %r1;
	mad.lo.s32 	%r501, %r499, %r61, %r1;
	mul.wide.s32 	%rd186, %r500, 4;
	add.s64 	%rd187, %rd1, %rd186;
	ld.global.nc.u32 	%r502, [%rd187];
	setp.gt.s32 	%p340, %r5, %r502;
	and.pred  	%p341, %p340, %p407;
	mul.wide.s32 	%rd188, %r501, 4;
	add.s64 	%rd189, %rd1, %rd188;
	ld.global.nc.u32 	%r503, [%rd189];
	setp.ge.s32 	%p342, %r5, %r503;
	and.pred  	%p343, %p341, %p342;
	not.b32 	%r504, %r575;
	add.s32 	%r505, %r493, 1;
	add.s32 	%r506, %r2, %r504;
	setp.lt.s32 	%p345, %r505, %r62;
	selp.b32 	%r507, 0, %r62, %p345;
	sub.s32 	%r508, %r505, %r507;
	shr.s32 	%r509, %r506, 31;
	and.b32  	%r510, %r509, %r62;
	add.s32 	%r511, %r510, %r506;
	mad.lo.s32 	%r512, %r508, %r61, %r1;
	mad.lo.s32 	%r513, %r511, %r61, %r1;
	mul.wide.s32 	%rd190, %r512, 4;
	add.s64 	%rd191, %rd1, %rd190;
	ld.global.nc.u32 	%r514, [%rd191];
	setp.gt.s32 	%p346, %r5, %r514;
	and.pred  	%p347, %p346, %p343;
	mul.wide.s32 	%rd192, %r513, 4;
	add.s64 	%rd193, %rd1, %rd192;
	ld.global.nc.u32 	%r515, [%rd193];
	setp.ge.s32 	%p348, %r5, %r515;
	and.pred  	%p349, %p347, %p348;
	add.s32 	%r516, %r493, 2;
	add.s32 	%r517, %r494, -2;
	setp.lt.s32 	%p351, %r516, %r62;
	selp.b32 	%r518, 0, %r62, %p351;
	sub.s32 	%r519, %r516, %r518;
	shr.s32 	%r520, %r517, 31;
	and.b32  	%r521, %r520, %r62;
	add.s32 	%r522, %r521, %r517;
	mad.lo.s32 	%r523, %r519, %r61, %r1;
	mad.lo.s32 	%r524, %r522, %r61, %r1;
	mul.wide.s32 	%rd194, %r523, 4;
	add.s64 	%rd195, %rd1, %rd194;
	ld.global.nc.u32 	%r525, [%rd195];
	setp.gt.s32 	%p352, %r5, %r525;
	and.pred  	%p353, %p352, %p349;
	mul.wide.s32 	%rd196, %r524, 4;
	add.s64 	%rd197, %rd1, %rd196;
	ld.global.nc.u32 	%r526, [%rd197];
	setp.ge.s32 	%p354, %r5, %r526;
	and.pred  	%p355, %p353, %p354;
	add.s32 	%r527, %r575, 3;
	add.s32 	%r528, %r493, 3;
	sub.s32 	%r529, %r2, %r527;
	setp.lt.s32 	%p357, %r528, %r62;
	selp.b32 	%r530, 0, %r62, %p357;
	sub.s32 	%r531, %r528, %r530;
	shr.s32 	%r532, %r529, 31;
	and.b32  	%r533, %r532, %r62;
	add.s32 	%r534, %r533, %r529;
	mad.lo.s32 	%r535, %r531, %r61, %r1;
	mad.lo.s32 	%r536, %r534, %r61, %r1;
	mul.wide.s32 	%rd198, %r535, 4;
	add.s64 	%rd199, %rd1, %rd198;
	ld.global.nc.u32 	%r537, [%rd199];
	setp.gt.s32 	%p358, %r5, %r537;
	and.pred  	%p359, %p358, %p355;
	mul.wide.s32 	%rd200, %r536, 4;
	add.s64 	%rd201, %rd1, %rd200;
	ld.global.nc.u32 	%r538, [%rd201];
	setp.ge.s32 	%p360, %r5, %r538;
	and.pred  	%p407, %p359, %p360;
	add.s32 	%r575, %r575, 4;
	setp.ne.s32 	%p361, %r527, %r9;
	@%p361 bra 	$L__BB4_6;
$L__BB4_7:
	setp.eq.s32 	%p362, %r8, 0;
	@%p362 bra 	$L__BB4_48;
	setp.eq.s32 	%p364, %r8, 1;
	@%p364 bra 	$L__BB4_10;
	add.s32 	%r539, %r575, %r2;
	sub.s32 	%r540, %r2, %r575;
	setp.lt.s32 	%p365, %r539, %r62;
	selp.b32 	%r541, 0, %r62, %p365;
	sub.s32 	%r542, %r539, %r541;
	shr.s32 	%r543, %r540, 31;
	and.b32  	%r544, %r543, %r62;
	add.s32 	%r545, %r544, %r540;
	mad.lo.s32 	%r546, %r542, %r61, %r1;
	mad.lo.s32 	%r547, %r545, %r61, %r1;
	mul.wide.s32 	%rd202, %r546, 4;
	add.s64 	%rd203, %rd1, %rd202;
	ld.global.nc.u32 	%r548, [%rd203];
	setp.gt.s32 	%p366, %r5, %r548;
	and.pred  	%p367, %p366, %p407;
	mul.wide.s32 	%rd204, %r547, 4;
	add.s64 	%rd205, %rd1, %rd204;
	ld.global.nc.u32 	%r549, [%rd205];
	setp.ge.s32 	%p368, %r5, %r549;
	and.pred  	%p369, %p367, %p368;
	not.b32 	%r550, %r575;
	add.s32 	%r551, %r539, 1;
	add.s32 	%r552, %r2, %r550;
	setp.lt.s32 	%p371, %r551, %r62;
	selp.b32 	%r553, 0, %r62, %p371;
	sub.s32 	%r554, %r551, %r553;
	shr.s32 	%r555, %r552, 31;
	and.b32  	%r556, %r555, %r62;
	add.s32 	%r557, %r556, %r552;
	mad.lo.s32 	%r558, %r554, %r61, %r1;
	mad.lo.s32 	%r559, %r557, %r61, %r1;
	mul.wide.s32 	%rd206, %r558, 4;
	add.s64 	%rd207, %rd1, %rd206;
	ld.global.nc.u32 	%r560, [%rd207];
	setp.gt.s32 	%p372, %r5, %r560;
	and.pred  	%p373, %p372, %p369;
	mul.wide.s32 	%rd208, %r559, 4;
	add.s64 	%rd209, %rd1, %rd208;
	ld.global.nc.u32 	%r561, [%rd209];
	setp.ge.s32 	%p374, %r5, %r561;
	and.pred  	%p407, %p373, %p374;
	add.s32 	%r575, %r575, 2;
$L__BB4_10:
	and.b32  	%r562, %r63, 1;
	setp.eq.b32 	%p375, %r562, 1;
	not.pred 	%p376, %p375;
	@%p376 bra 	$L__BB4_48;
	add.s32 	%r563, %r575, %r2;
	sub.s32 	%r564, %r2, %r575;
	setp.lt.s32 	%p377, %r563, %r62;
	selp.b32 	%r565, 0, %r62, %p377;
	sub.s32 	%r566, %r563, %r565;
	shr.s32 	%r567, %r564, 31;
	and.b32  	%r568, %r567, %r62;
	add.s32 	%r569, %r568, %r564;
	mad.lo.s32 	%r570, %r566, %r61, %r1;
	mad.lo.s32 	%r571, %r569, %r61, %r1;
	mul.wide.s32 	%rd210, %r570, 4;
	add.s64 	%rd211, %rd1, %rd210;
	ld.global.nc.u32 	%r572, [%rd211];
	setp.gt.s32 	%p378, %r5, %r572;
	and.pred  	%p379, %p378, %p407;
	mul.wide.s32 	%rd212, %r571, 4;
	add.s64 	%rd213, %rd1, %rd212;
	ld.global.nc.u32 	%r573, [%rd213];
	setp.ge.s32 	%p380, %r5, %r573;
	and.pred  	%p407, %p379, %p380;
	bra.uni 	$L__BB4_48;
$L__BB4_12:
	and.b32  	%r15, %r63, 7;
	setp.lt.u32 	%p242, %r63, 8;
	mov.pred 	%p407, -1;
	mov.b32 	%r582, 1;
	@%p242 bra 	$L__BB4_16;
	add.s32 	%r580, %r2, -4;
	and.b32  	%r369, %r63, 2147483640;
	neg.s32 	%r578, %r369;
	mov.pred 	%p407, -1;
	mov.b32 	%r579, 4;
	mov.u32 	%r577, %r2;
$L__BB4_14:
	.pragma "nounroll";
	add.s32 	%r370, %r577, 1;
	add.s32 	%r371, %r580, 3;
	setp.lt.s32 	%p244, %r370, %r62;
	selp.b32 	%r372, %r370, %r7, %p244;
	max.s32 	%r373, %r371, 0;
	mad.lo.s32 	%r374, %r372, %r61, %r1;
	mad.lo.s32 	%r375, %r373, %r61, %r1;
	mul.wide.s32 	%rd126, %r374, 4;
	add.s64 	%rd127, %rd1, %rd126;
	ld.global.nc.u32 	%r376, [%rd127];
	setp.gt.s32 	%p245, %r5, %r376;
	and.pred  	%p246, %p245, %p407;
	mul.wide.s32 	%rd128, %r375, 4;
	add.s64 	%rd129, %rd1, %rd128;
	ld.global.nc.u32 	%r377, [%rd129];
	setp.ge.s32 	%p247, %r5, %r377;
	and.pred  	%p248, %p246, %p247;
	add.s32 	%r378, %r577, 2;
	add.s32 	%r379, %r580, 2;
	setp.lt.s32 	%p250, %r378, %r62;
	selp.b32 	%r380, %r378, %r7, %p250;
	max.s32 	%r381, %r379, 0;
	mad.lo.s32 	%r382, %r380, %r61, %r1;
	mad.lo.s32 	%r383, %r381, %r61, %r1;
	mul.wide.s32 	%rd130, %r382, 4;
	add.s64 	%rd131, %rd1, %rd130;
	ld.global.nc.u32 	%r384, [%rd131];
	setp.gt.s32 	%p251, %r5, %r384;
	and.pred  	%p252, %p251, %p248;
	mul.wide.s32 	%rd132, %r383, 4;
	add.s64 	%rd133, %rd1, %rd132;
	ld.global.nc.u32 	%r385, [%rd133];
	setp.ge.s32 	%p253, %r5, %r385;
	and.pred  	%p254, %p252, %p253;
	add.s32 	%r386, %r577, 3;
	add.s32 	%r387, %r580, 1;
	setp.lt.s32 	%p256, %r386, %r62;
	selp.b32 	%r388, %r386, %r7, %p256;
	max.s32 	%r389, %r387, 0;
	mad.lo.s32 	%r390, %r388, %r61, %r1;
	mad.lo.s32 	%r391, %r389, %r61, %r1;
	mul.wide.s32 	%rd134, %r390, 4;
	add.s64 	%rd135, %rd1, %rd134;
	ld.global.nc.u32 	%r392, [%rd135];
	setp.gt.s32 	%p257, %r5, %r392;
	and.pred  	%p258, %p257, %p254;
	mul.wide.s32 	%rd136, %r391, 4;
	add.s64 	%rd137, %rd1, %rd136;
	ld.global.nc.u32 	%r393, [%rd137];
	setp.ge.s32 	%p259, %r5, %r393;
	and.pred  	%p260, %p258, %p259;
	add.s32 	%r394, %r577, 4;
	add.s32 	%r395, %r580, -4;
	setp.lt.s32 	%p262, %r394, %r62;
	selp.b32 	%r396, %r394, %r7, %p262;
	max.s32 	%r397, %r580, 0;
	mad.lo.s32 	%r398, %r396, %r61, %r1;
	mad.lo.s32 	%r399, %r397, %r61, %r1;
	mul.wide.s32 	%rd138, %r398, 4;
	add.s64 	%rd139, %rd1, %rd138;
	ld.global.nc.u32 	%r400, [%rd139];
	setp.gt.s32 	%p263, %r5, %r400;
	and.pred  	%p264, %p263, %p260;
	mul.wide.s32 	%rd140, %r399, 4;
	add.s64 	%rd141, %rd1, %rd140;
	ld.global.nc.u32 	%r401, [%rd141];
	setp.ge.s32 	%p265, %r5, %r401;
	and.pred  	%p266, %p264, %p265;
	add.s32 	%r402, %r577, 5;
	add.s32 	%r403, %r580, -1;
	setp.lt.s32 	%p268, %r402, %r62;
	selp.b32 	%r404, %r402, %r7, %p268;
	max.s32 	%r405, %r403, 0;
	mad.lo.s32 	%r406, %r404, %r61, %r1;
	mad.lo.s32 	%r407, %r405, %r61, %r1;
	mul.wide.s32 	%rd142, %r406, 4;
	add.s64 	%rd143, %rd1, %rd142;
	ld.global.nc.u32 	%r408, [%rd143];
	setp.gt.s32 	%p269, %r5, %r408;
	and.pred  	%p270, %p269, %p266;
	mul.wide.s32 	%rd144, %r407, 4;
	add.s64 	%rd145, %rd1, %rd144;
	ld.global.nc.u32 	%r409, [%rd145];
	setp.ge.s32 	%p271, %r5, %r409;
	and.pred  	%p272, %p270, %p271;
	add.s32 	%r410, %r577, 6;
	add.s32 	%r411, %r580, -2;
	setp.lt.s32 	%p274, %r410, %r62;
	selp.b32 	%r412, %r410, %r7, %p274;
	max.s32 	%r413, %r411, 0;
	mad.lo.s32 	%r414, %r412, %r61, %r1;
	mad.lo.s32 	%r415, %r413, %r61, %r1;
	mul.wide.s32 	%rd146, %r414, 4;
	add.s64 	%rd147, %rd1, %rd146;
	ld.global.nc.u32 	%r416, [%rd147];
	setp.gt.s32 	%p275, %r5, %r416;
	and.pred  	%p276, %p275, %p272;
	mul.wide.s32 	%rd148, %r415, 4;
	add.s64 	%rd149, %rd1, %rd148;
	ld.global.nc.u32 	%r417, [%rd149];
	setp.ge.s32 	%p277, %r5, %r417;
	and.pred  	%p278, %p276, %p277;
	add.s32 	%r418, %r577, 7;
	add.s32 	%r419, %r580, -3;
	setp.lt.s32 	%p280, %r418, %r62;
	selp.b32 	%r420, %r418, %r7, %p280;
	max.s32 	%r421, %r419, 0;
	mad.lo.s32 	%r422, %r420, %r61, %r1;
	mad.lo.s32 	%r423, %r421, %r61, %r1;
	mul.wide.s32 	%rd150, %r422, 4;
	add.s64 	%rd151, %rd1, %rd150;
	ld.global.nc.u32 	%r424, [%rd151];
	setp.gt.s32 	%p281, %r5, %r424;
	and.pred  	%p282, %p281, %p278;
	mul.wide.s32 	%rd152, %r423, 4;
	add.s64 	%rd153, %rd1, %rd152;
	ld.global.nc.u32 	%r425, [%rd153];
	setp.ge.s32 	%p283, %r5, %r425;
	and.pred  	%p284, %p282, %p283;
	add.s32 	%r577, %r577, 8;
	setp.lt.s32 	%p286, %r577, %r62;
	selp.b32 	%r426, %r577, %r7, %p286;
	max.s32 	%r427, %r395, 0;
	mad.lo.s32 	%r428, %r426, %r61, %r1;
	mad.lo.s32 	%r429, %r427, %r61, %r1;
	mul.wide.s32 	%rd154, %r428, 4;
	add.s64 	%rd155, %rd1, %rd154;
	ld.global.nc.u32 	%r430, [%rd155];
	setp.gt.s32 	%p287, %r5, %r430;
	and.pred  	%p288, %p287, %p284;
	mul.wide.s32 	%rd156, %r429, 4;
	add.s64 	%rd157, %rd1, %rd156;
	ld.global.nc.u32 	%r431, [%rd157];
	setp.ge.s32 	%p289, %r5, %r431;
	and.pred  	%p407, %p288, %p289;
	add.s32 	%r580, %r580, -8;
	add.s32 	%r579, %r579, 8;
	add.s32 	%r578, %r578, 8;
	setp.ne.s32 	%p290, %r578, 0;
	@%p290 bra 	$L__BB4_14;
	add.s32 	%r582, %r579, -3;
$L__BB4_16:
	setp.eq.s32 	%p291, %r15, 0;
	@%p291 bra 	$L__BB4_48;
	and.b32  	%r28, %r63, 3;
	setp.lt.u32 	%p293, %r15, 4;
	@%p293 bra 	$L__BB4_19;
	add.s32 	%r432, %r582, %r2;
	sub.s32 	%r433, %r2, %r582;
	setp.lt.s32 	%p294, %r432, %r62;
	selp.b32 	%r434, %r432, %r7, %p294;
	max.s32 	%r435, %r433, 0;
	mad.lo.s32 	%r436, %r434, %r61, %r1;
	mad.lo.s32 	%r437, %r435, %r61, %r1;
	mul.wide.s32 	%rd158, %r436, 4;
	add.s64 	%rd159, %rd1, %rd158;
	ld.global.nc.u32 	%r438, [%rd159];
	setp.gt.s32 	%p295, %r5, %r438;
	and.pred  	%p296, %p295, %p407;
	mul.wide.s32 	%rd160, %r437, 4;
	add.s64 	%rd161, %rd1, %rd160;
	ld.global.nc.u32 	%r439, [%rd161];
	setp.ge.s32 	%p297, %r5, %r439;
	and.pred  	%p298, %p296, %p297;
	not.b32 	%r440, %r582;
	add.s32 	%r441, %r432, 1;
	add.s32 	%r442, %r2, %r440;
	setp.lt.s32 	%p300, %r441, %r62;
	selp.b32 	%r443, %r441, %r7, %p300;
	max.s32 	%r444, %r442, 0;
	mad.lo.s32 	%r445, %r443, %r61, %r1;
	mad.lo.s32 	%r446, %r444, %r61, %r1;
	mul.wide.s32 	%rd162, %r445, 4;
	add.s64 	%rd163, %rd1, %rd162;
	ld.global.nc.u32 	%r447, [%rd163];
	setp.gt.s32 	%p301, %r5, %r447;
	and.pred  	%p302, %p301, %p298;
	mul.wide.s32 	%rd164, %r446, 4;
	add.s64 	%rd165, %rd1, %rd164;
	ld.global.nc.u32 	%r448, [%rd165];
	setp.ge.s32 	%p303, %r5, %r448;
	and.pred  	%p304, %p302, %p303;
	add.s32 	%r449, %r432, 2;
	add.s32 	%r450, %r433, -2;
	setp.lt.s32 	%p306, %r449, %r62;
	selp.b32 	%r451, %r449, %r7, %p306;
	max.s32 	%r452, %r450, 0;
	mad.lo.s32 	%r453, %r451, %r61, %r1;
	mad.lo.s32 	%r454, %r452, %r61, %r1;
	mul.wide.s32 	%rd166, %r453, 4;
	add.s64 	%rd167, %rd1, %rd166;
	ld.global.nc.u32 	%r455, [%rd167];
	setp.gt.s32 	%p307, %r5, %r455;
	and.pred  	%p308, %p307, %p304;
	mul.wide.s32 	%rd168, %r454, 4;
	add.s64 	%rd169, %rd1, %rd168;
	ld.global.nc.u32 	%r456, [%rd169];
	setp.ge.s32 	%p309, %r5, %r456;
	and.pred  	%p310, %p308, %p309;
	add.s32 	%r457, %r432, 3;
	add.s32 	%r458, %r433, -3;
	setp.lt.s32 	%p312, %r457, %r62;
	selp.b32 	%r459, %r457, %r7, %p312;
	max.s32 	%r460, %r458, 0;
	mad.lo.s32 	%r461, %r459, %r61, %r1;
	mad.lo.s32 	%r462, %r460, %r61, %r1;
	mul.wide.s32 	%rd170, %r461, 4;
	add.s64 	%rd171, %rd1, %rd170;
	ld.global.nc.u32 	%r463, [%rd171];
	setp.gt.s32 	%p313, %r5, %r463;
	and.pred  	%p314, %p313, %p310;
	mul.wide.s32 	%rd172, %r462, 4;
	add.s64 	%rd173, %rd1, %rd172;
	ld.global.nc.u32 	%r464, [%rd173];
	setp.ge.s32 	%p315, %r5, %r464;
	and.pred  	%p407, %p314, %p315;
	add.s32 	%r582, %r582, 4;
$L__BB4_19:
	setp.eq.s32 	%p316, %r28, 0;
	@%p316 bra 	$L__BB4_48;
	setp.eq.s32 	%p318, %r28, 1;
	@%p318 bra 	$L__BB4_22;
	add.s32 	%r465, %r582, %r2;
	sub.s32 	%r466, %r2, %r582;
	setp.lt.s32 	%p319, %r465, %r62;
	selp.b32 	%r467, %r465, %r7, %p319;
	max.s32 	%r468, %r466, 0;
	mad.lo.s32 	%r469, %r467, %r61, %r1;
	mad.lo.s32 	%r470, %r468, %r61, %r1;
	mul.wide.s32 	%rd174, %r469, 4;
	add.s64 	%rd175, %rd1, %rd174;
	ld.global.nc.u32 	%r471, [%rd175];
	setp.gt.s32 	%p320, %r5, %r471;
	and.pred  	%p321, %p320, %p407;
	mul.wide.s32 	%rd176, %r470, 4;
	add.s64 	%rd177, %rd1, %rd176;
	ld.global.nc.u32 	%r472, [%rd177];
	setp.ge.s32 	%p322, %r5, %r472;
	and.pred  	%p323, %p321, %p322;
	not.b32 	%r473, %r582;
	add.s32 	%r474, %r465, 1;
	add.s32 	%r475, %r2, %r473;
	setp.lt.s32 	%p325, %r474, %r62;
	selp.b32 	%r476, %r474, %r7, %p325;
	max.s32 	%r477, %r475, 0;
	mad.lo.s32 	%r478, %r476, %r61, %r1;
	mad.lo.s32 	%r479, %r477, %r61, %r1;
	mul.wide.s32 	%rd178, %r478, 4;
	add.s64 	%rd179, %rd1, %rd178;
	ld.global.nc.u32 	%r480, [%rd179];
	setp.gt.s32 	%p326, %r5, %r480;
	and.pred  	%p327, %p326, %p323;
	mul.wide.s32 	%rd180, %r479, 4;
	add.s64 	%rd181, %rd1, %rd180;
	ld.global.nc.u32 	%r481, [%rd181];
	setp.ge.s32 	%p328, %r5, %r481;
	and.pred  	%p407, %p327, %p328;
	add.s32 	%r582, %r582, 2;
$L__BB4_22:
	and.b32  	%r482, %r63, 1;
	setp.eq.b32 	%p329, %r482, 1;
	not.pred 	%p330, %p329;
	@%p330 bra 	$L__BB4_48;
	add.s32 	%r483, %r582, %r2;
	sub.s32 	%r484, %r2, %r582;
	setp.lt.s32 	%p331, %r483, %r62;
	selp.b32 	%r485, %r483, %r7, %p331;
	max.s32 	%r486, %r484, 0;
	mad.lo.s32 	%r487, %r485, %r61, %r1;
	mad.lo.s32 	%r488, %r486, %r61, %r1;
	mul.wide.s32 	%rd182, %r487, 4;
	add.s64 	%rd183, %rd1, %rd182;
	ld.global.nc.u32 	%r489, [%rd183];
	setp.gt.s32 	%p332, %r5, %r489;
	and.pred  	%p333, %p332, %p407;
	mul.wide.s32 	%rd184, %r488, 4;
	add.s64 	%rd185, %rd1, %rd184;
	ld.global.nc.u32 	%r490, [%rd185];
	setp.ge.s32 	%p334, %r5, %r490;
	and.pred  	%p407, %p333, %p334;
	bra.uni 	$L__BB4_48;
$L__BB4_24:
	setp.ne.s16 	%p48, %rs3, 0;
	@%p48 bra 	$L__BB4_36;
	and.b32  	%r33, %r63, 7;
	setp.lt.u32 	%p146, %r63, 8;
	mov.pred 	%p407, -1;
	mov.b32 	%r585, 1;
	@%p146 bra 	$L__BB4_28;
	and.b32  	%r34, %r63, 2147483640;
	mov.pred 	%p407, -1;
	mov.b32 	%r585, 1;
$L__BB4_27:
	.pragma "nounroll";
	add.s32 	%r197, %r585, %r1;
	sub.s32 	%r198, %r1, %r585;
	setp.lt.s32 	%p148, %r197, %r61;
	selp.b32 	%r199, 0, %r61, %p148;
	sub.s32 	%r200, %r197, %r199;
	shr.s32 	%r201, %r198, 31;
	and.b32  	%r202, %r201, %r61;
	add.s32 	%r203, %r202, %r198;
	add.s32 	%r204, %r200, %r3;
	add.s32 	%r205, %r203, %r3;
	mul.wide.s32 	%rd66, %r204, 4;
	add.s64 	%rd67, %rd1, %rd66;
	ld.global.nc.u32 	%r206, [%rd67];
	setp.gt.s32 	%p149, %r5, %r206;
	and.pred  	%p150, %p149, %p407;
	mul.wide.s32 	%rd68, %r205, 4;
	add.s64 	%rd69, %rd1, %rd68;
	ld.global.nc.u32 	%r207, [%rd69];
	setp.ge.s32 	%p151, %r5, %r207;
	and.pred  	%p152, %p150, %p151;
	not.b32 	%r208, %r585;
	add.s32 	%r209, %r197, 1;
	add.s32 	%r210, %r1, %r208;
	setp.lt.s32 	%p154, %r209, %r61;
	selp.b32 	%r211, 0, %r61, %p154;
	sub.s32 	%r212, %r209, %r211;
	shr.s32 	%r213, %r210, 31;
	and.b32  	%r214, %r213, %r61;
	add.s32 	%r215, %r214, %r210;
	add.s32 	%r216, %r212, %r3;
	add.s32 	%r217, %r215, %r3;
	mul.wide.s32 	%rd70, %r216, 4;
	add.s64 	%rd71, %rd1, %rd70;
	ld.global.nc.u32 	%r218, [%rd71];
	setp.gt.s32 	%p155, %r5, %r218;
	and.pred  	%p156, %p155, %p152;
	mul.wide.s32 	%rd72, %r217, 4;
	add.s64 	%rd73, %rd1, %rd72;
	ld.global.nc.u32 	%r219, [%rd73];
	setp.ge.s32 	%p157, %r5, %r219;
	and.pred  	%p158, %p156, %p157;
	add.s32 	%r220, %r197, 2;
	add.s32 	%r221, %r198, -2;
	setp.lt.s32 	%p160, %r220, %r61;
	selp.b32 	%r222, 0, %r61, %p160;
	sub.s32 	%r223, %r220, %r222;
	shr.s32 	%r224, %r221, 31;
	and.b32  	%r225, %r224, %r61;
	add.s32 	%r226, %r225, %r221;
	add.s32 	%r227, %r223, %r3;
	add.s32 	%r228, %r226, %r3;
	mul.wide.s32 	%rd74, %r227, 4;
	add.s64 	%rd75, %rd1, %rd74;
	ld.global.nc.u32 	%r229, [%rd75];
	setp.gt.s32 	%p161, %r5, %r229;
	and.pred  	%p162, %p161, %p158;
	mul.wide.s32 	%rd76, %r228, 4;
	add.s64 	%rd77, %rd1, %rd76;
	ld.global.nc.u32 	%r230, [%rd77];
	setp.ge.s32 	%p163, %r5, %r230;
	and.pred  	%p164, %p162, %p163;
	add.s32 	%r231, %r197, 3;
	add.s32 	%r232, %r198, -3;
	setp.lt.s32 	%p166, %r231, %r61;
	selp.b32 	%r233, 0, %r61, %p166;
	sub.s32 	%r234, %r231, %r233;
	shr.s32 	%r235, %r232, 31;
	and.b32  	%r236, %r235, %r61;
	add.s32 	%r237, %r236, %r232;
	add.s32 	%r238, %r234, %r3;
	add.s32 	%r239, %r237, %r3;
	mul.wide.s32 	%rd78, %r238, 4;
	add.s64 	%rd79, %rd1, %rd78;
	ld.global.nc.u32 	%r240, [%rd79];
	setp.gt.s32 	%p167, %r5, %r240;
	and.pred  	%p168, %p167, %p164;
	mul.wide.s32 	%rd80, %r239, 4;
	add.s64 	%rd81, %rd1, %rd80;
	ld.global.nc.u32 	%r241, [%rd81];
	setp.ge.s32 	%p169, %r5, %r241;
	and.pred  	%p170, %p168, %p169;
	add.s32 	%r242, %r197, 4;
	add.s32 	%r243, %r198, -4;
	setp.lt.s32 	%p172, %r242, %r61;
	selp.b32 	%r244, 0, %r61, %p172;
	sub.s32 	%r245, %r242, %r244;
	shr.s32 	%r246, %r243, 31;
	and.b32  	%r247, %r246, %r61;
	add.s32 	%r248, %r247, %r243;
	add.s32 	%r249, %r245, %r3;
	add.s32 	%r250, %r248, %r3;
	mul.wide.s32 	%rd82, %r249, 4;
	add.s64 	%rd83, %rd1, %rd82;
	ld.global.nc.u32 	%r251, [%rd83];
	setp.gt.s32 	%p173, %r5, %r251;
	and.pred  	%p174, %p173, %p170;
	mul.wide.s32 	%rd84, %r250, 4;
	add.s64 	%rd85, %rd1, %rd84;
	ld.global.nc.u32 	%r252, [%rd85];
	setp.ge.s32 	%p175, %r5, %r252;
	and.pred  	%p176, %p174, %p175;
	add.s32 	%r253, %r197, 5;
	add.s32 	%r254, %r198, -5;
	setp.lt.s32 	%p178, %r253, %r61;
	selp.b32 	%r255, 0, %r61, %p178;
	sub.s32 	%r256, %r253, %r255;
	shr.s32 	%r257, %r254, 31;
	and.b32  	%r258, %r257, %r61;
	add.s32 	%r259, %r258, %r254;
	add.s32 	%r260, %r256, %r3;
	add.s32 	%r261, %r259, %r3;
	mul.wide.s32 	%rd86, %r260, 4;
	add.s64 	%rd87, %rd1, %rd86;
	ld.global.nc.u32 	%r262, [%rd87];
	setp.gt.s32 	%p179, %r5, %r262;
	and.pred  	%p180, %p179, %p176;
	mul.wide.s32 	%rd88, %r261, 4;
	add.s64 	%rd89, %rd1, %rd88;
	ld.global.nc.u32 	%r263, [%rd89];
	setp.ge.s32 	%p181, %r5, %r263;
	and.pred  	%p182, %p180, %p181;
	add.s32 	%r264, %r197, 6;
	add.s32 	%r265, %r198, -6;
	setp.lt.s32 	%p184, %r264, %r61;
	selp.b32 	%r266, 0, %r61, %p184;
	sub.s32 	%r267, %r264, %r266;
	shr.s32 	%r268, %r265, 31;
	and.b32  	%r269, %r268, %r61;
	add.s32 	%r270, %r269, %r265;
	add.s32 	%r271, %r267, %r3;
	add.s32 	%r272, %r270, %r3;
	mul.wide.s32 	%rd90, %r271, 4;
	add.s64 	%rd91, %rd1, %rd90;
	ld.global.nc.u32 	%r273, [%rd91];
	setp.gt.s32 	%p185, %r5, %r273;
	and.pred  	%p186, %p185, %p182;
	mul.wide.s32 	%rd92, %r272, 4;
	add.s64 	%rd93, %rd1, %rd92;
	ld.global.nc.u32 	%r274, [%rd93];
	setp.ge.s32 	%p187, %r5, %r274;
	and.pred  	%p188, %p186, %p187;
	add.s32 	%r275, %r585, 7;
	add.s32 	%r276, %r197, 7;
	sub.s32 	%r277, %r1, %r275;
	setp.lt.s32 	%p190, %r276, %r61;
	selp.b32 	%r278, 0, %r61, %p190;
	sub.s32 	%r279, %r276, %r278;
	shr.s32 	%r280, %r277, 31;
	and.b32  	%r281, %r280, %r61;
	add.s32 	%r282, %r281, %r277;
	add.s32 	%r283, %r279, %r3;
	add.s32 	%r284, %r282, %r3;
	mul.wide.s32 	%rd94, %r283, 4;
	add.s64 	%rd95, %rd1, %rd94;
	ld.global.nc.u32 	%r285, [%rd95];
	setp.gt.s32 	%p191, %r5, %r285;
	and.pred  	%p192, %p191, %p188;
	mul.wide.s32 	%rd96, %r284, 4;
	add.s64 	%rd97, %rd1, %rd96;
	ld.global.nc.u32 	%r286, [%rd97];
	setp.ge.s32 	%p193, %r5, %r286;
	and.pred  	%p407, %p192, %p193;
	add.s32 	%r585, %r585, 8;
	setp.ne.s32 	%p194, %r275, %r34;
	@%p194 bra 	$L__BB4_27;
$L__BB4_28:
	setp.eq.s32 	%p195, %r33, 0;
	@%p195 bra 	$L__BB4_48;
	and.b32  	%r38, %r63, 3;
	setp.lt.u32 	%p197, %r33, 4;
	@%p197 bra 	$L__BB4_31;
	add.s32 	%r287, %r585, %r1;
	sub.s32 	%r288, %r1, %r585;
	setp.lt.s32 	%p198, %r287, %r61;
	selp.b32 	%r289, 0, %r61, %p198;
	sub.s32 	%r290, %r287, %r289;
	shr.s32 	%r291, %r288, 31;
	and.b32  	%r292, %r291, %r61;
	add.s32 	%r293, %r292, %r288;
	add.s32 	%r294, %r290, %r3;
	add.s32 	%r295, %r293, %r3;
	mul.wide.s32 	%rd98, %r294, 4;
	add.s64 	%rd99, %rd1, %rd98;
	ld.global.nc.u32 	%r296, [%rd99];
	setp.gt.s32 	%p199, %r5, %r296;
	and.pred  	%p200, %p199, %p407;
	mul.wide.s32 	%rd100, %r295, 4;
	add.s64 	%rd101, %rd1, %rd100;
	ld.global.nc.u32 	%r297, [%rd101];
	setp.ge.s32 	%p201, %r5, %r297;
	and.pred  	%p202, %p200, %p201;
	not.b32 	%r298, %r585;
	add.s32 	%r299, %r287, 1;
	add.s32 	%r300, %r1, %r298;
	setp.lt.s32 	%p204, %r299, %r61;
	selp.b32 	%r301, 0, %r61, %p204;
	sub.s32 	%r302, %r299, %r301;
	shr.s32 	%r303, %r300, 31;
	and.b32  	%r304, %r303, %r61;
	add.s32 	%r305, %r304, %r300;
	add.s32 	%r306, %r302, %r3;
	add.s32 	%r307, %r305, %r3;
	mul.wide.s32 	%rd102, %r306, 4;
	add.s64 	%rd103, %rd1, %rd102;
	ld.global.nc.u32 	%r308, [%rd103];
	setp.gt.s32 	%p205, %r5, %r308;
	and.pred  	%p206, %p205, %p202;
	mul.wide.s32 	%rd104, %r307, 4;
	add.s64 	%rd105, %rd1, %rd104;
	ld.global.nc.u32 	%r309, [%rd105];
	setp.ge.s32 	%p207, %r5, %r309;
	and.pred  	%p208, %p206, %p207;
	add.s32 	%r310, %r287, 2;
	add.s32 	%r311, %r288, -2;
	setp.lt.s32 	%p210, %r310, %r61;
	selp.b32 	%r312, 0, %r61, %p210;
	sub.s32 	%r313, %r310, %r312;
	shr.s32 	%r314, %r311, 31;
	and.b32  	%r315, %r314, %r61;
	add.s32 	%r316, %r315, %r311;
	add.s32 	%r317, %r313, %r3;
	add.s32 	%r318, %r316, %r3;
	mul.wide.s32 	%rd106, %r317, 4;
	add.s64 	%rd107, %rd1, %rd106;
	ld.global.nc.u32 	%r319, [%rd107];
	setp.gt.s32 	%p211, %r5, %r319;
	and.pred  	%p212, %p211, %p208;
	mul.wide.s32 	%rd108, %r318, 4;
	add.s64 	%rd109, %rd1, %rd108;
	ld.global.nc.u32 	%r320, [%rd109];
	setp.ge.s32 	%p213, %r5, %r320;
	and.pred  	%p214, %p212, %p213;
	add.s32 	%r321, %r287, 3;
	add.s32 	%r322, %r288, -3;
	setp.lt.s32 	%p216, %r321, %r61;
	selp.b32 	%r323, 0, %r61, %p216;
	sub.s32 	%r324, %r321, %r323;
	shr.s32 	%r325, %r322, 31;
	and.b32  	%r326, %r325, %r61;
	add.s32 	%r327, %r326, %r322;
	add.s32 	%r328, %r324, %r3;
	add.s32 	%r329, %r327, %r3;
	mul.wide.s32 	%rd110, %r328, 4;
	add.s64 	%rd111, %rd1, %rd110;
	ld.global.nc.u32 	%r330, [%rd111];
	setp.gt.s32 	%p217, %r5, %r330;
	and.pred  	%p218, %p217, %p214;
	mul.wide.s32 	%rd112, %r329, 4;
	add.s64 	%rd113, %rd1, %rd112;
	ld.global.nc.u32 	%r331, [%rd113];
	setp.ge.s32 	%p219, %r5, %r331;
	and.pred  	%p407, %p218, %p219;
	add.s32 	%r585, %r585, 4;
$L__BB4_31:
	setp.eq.s32 	%p220, %r38, 0;
	@%p220 bra 	$L__BB4_48;
	setp.eq.s32 	%p222, %r38, 1;
	@%p222 bra 	$L__BB4_34;
	add.s32 	%r332, %r585, %r1;
	sub.s32 	%r333, %r1, %r585;
	setp.lt.s32 	%p223, %r332, %r61;
	selp.b32 	%r334, 0, %r61, %p223;
	sub.s32 	%r335, %r332, %r334;
	shr.s32 	%r336, %r333, 31;
	and.b32  	%r337, %r336, %r61;
	add.s32 	%r338, %r337, %r333;
	add.s32 	%r339, %r335, %r3;
	add.s32 	%r340, %r338, %r3;
	mul.wide.s32 	%rd114, %r339, 4;
	add.s64 	%rd115, %rd1, %rd114;
	ld.global.nc.u32 	%r341, [%rd115];
	setp.gt.s32 	%p224, %r5, %r341;
	and.pred  	%p225, %p224, %p407;
	mul.wide.s32 	%rd116, %r340, 4;
	add.s64 	%rd117, %rd1, %rd116;
	ld.global.nc.u32 	%r342, [%rd117];
	setp.ge.s32 	%p226, %r5, %r342;
	and.pred  	%p227, %p225, %p226;
	not.b32 	%r343, %r585;
	add.s32 	%r344, %r332, 1;
	add.s32 	%r345, %r1, %r343;
	setp.lt.s32 	%p229, %r344, %r61;
	selp.b32 	%r346, 0, %r61, %p229;
	sub.s32 	%r347, %r344, %r346;
	shr.s32 	%r348, %r345, 31;
	and.b32  	%r349, %r348, %r61;
	add.s32 	%r350, %r349, %r345;
	add.s32 	%r351, %r347, %r3;
	add.s32 	%r352, %r350, %r3;
	mul.wide.s32 	%rd118, %r351, 4;
	add.s64 	%rd119, %rd1, %rd118;
	ld.global.nc.u32 	%r353, [%rd119];
	setp.gt.s32 	%p230, %r5, %r353;
	and.pred  	%p231, %p230, %p227;
	mul.wide.s32 	%rd120, %r352, 4;
	add.s64 	%rd121, %rd1, %rd120;
	ld.global.nc.u32 	%r354, [%rd121];
	setp.ge.s32 	%p232, %r5, %r354;
	and.pred  	%p407, %p231, %p232;
	add.s32 	%r585, %r585, 2;
$L__BB4_34:
	and.b32  	%r355, %r63, 1;
	setp.eq.b32 	%p233, %r355, 1;
	not.pred 	%p234, %p233;
	@%p234 bra 	$L__BB4_48;
	add.s32 	%r356, %r585, %r1;
	sub.s32 	%r357, %r1, %r585;
	setp.lt.s32 	%p235, %r356, %r61;
	selp.b32 	%r358, 0, %r61, %p235;
	sub.s32 	%r359, %r356, %r358;
	shr.s32 	%r360, %r357, 31;
	and.b32  	%r361, %r360, %r61;
	add.s32 	%r362, %r361, %r357;
	add.s32 	%r363, %r359, %r3;
	add.s32 	%r364, %r362, %r3;
	mul.wide.s32 	%rd122, %r363, 4;
	add.s64 	%rd123, %rd1, %rd122;
	ld.global.nc.u32 	%r365, [%rd123];
	setp.gt.s32 	%p236, %r5, %r365;
	and.pred  	%p237, %p236, %p407;
	mul.wide.s32 	%rd124, %r364, 4;
	add.s64 	%rd125, %rd1, %rd124;
	ld.global.nc.u32 	%r366, [%rd125];
	setp.ge.s32 	%p238, %r5, %r366;
	and.pred  	%p407, %p237, %p238;
	bra.uni 	$L__BB4_48;
$L__BB4_36:
	and.b32  	%r43, %r63, 7;
	setp.lt.u32 	%p51, %r63, 8;
	mov.pred 	%p407, -1;
	mov.b32 	%r593, 1;
	@%p51 bra 	$L__BB4_40;
	add.s32 	%r591, %r1, -4;
	and.b32  	%r73, %r63, 2147483640;
	neg.s32 	%r589, %r73;
	mov.pred 	%p407, -1;
	mov.b32 	%r590, 4;
	mov.u32 	%r588, %r1;
$L__BB4_38:
	.pragma "nounroll";
	add.s32 	%r74, %r588, 1;
	add.s32 	%r75, %r591, 3;
	setp.lt.s32 	%p53, %r74, %r61;
	selp.b32 	%r76, %r74, %r6, %p53;
	max.s32 	%r77, %r75, 0;
	add.s32 	%r78, %r76, %r3;
	add.s32 	%r79, %r77, %r3;
	mul.wide.s32 	%rd6, %r78, 4;
	add.s64 	%rd7, %rd1, %rd6;
	ld.global.nc.u32 	%r80, [%rd7];
	setp.gt.s32 	%p54, %r5, %r80;
	and.pred  	%p55, %p54, %p407;
	mul.wide.s32 	%rd8, %r79, 4;
	add.s64 	%rd9, %rd1, %rd8;
	ld.global.nc.u32 	%r81, [%rd9];
	setp.ge.s32 	%p56, %r5, %r81;
	and.pred  	%p57, %p55, %p56;
	add.s32 	%r82, %r588, 2;
	add.s32 	%r83, %r591, 2;
	setp.lt.s32 	%p59, %r82, %r61;
	selp.b32 	%r84, %r82, %r6, %p59;
	max.s32 	%r85, %r83, 0;
	add.s32 	%r86, %r84, %r3;
	add.s32 	%r87, %r85, %r3;
	mul.wide.s32 	%rd10, %r86, 4;
	add.s64 	%rd11, %rd1, %rd10;
	ld.global.nc.u32 	%r88, [%rd11];
	setp.gt.s32 	%p60, %r5, %r88;
	and.pred  	%p61, %p60, %p57;
	mul.wide.s32 	%rd12, %r87, 4;
	add.s64 	%rd13, %rd1, %rd12;
	ld.global.nc.u32 	%r89, [%rd13];
	setp.ge.s32 	%p62, %r5, %r89;
	and.pred  	%p63, %p61, %p62;
	add.s32 	%r90, %r588, 3;
	add.s32 	%r91, %r591, 1;
	setp.lt.s32 	%p65, %r90, %r61;
	selp.b32 	%r92, %r90, %r6, %p65;
	max.s32 	%r93, %r91, 0;
	add.s32 	%r94, %r92, %r3;
	add.s32 	%r95, %r93, %r3;
	mul.wide.s32 	%rd14, %r94, 4;
	add.s64 	%rd15, %rd1, %rd14;
	ld.global.nc.u32 	%r96, [%rd15];
	setp.gt.s32 	%p66, %r5, %r96;
	and.pred  	%p67, %p66, %p63;
	mul.wide.s32 	%rd16, %r95, 4;
	add.s64 	%rd17, %rd1, %rd16;
	ld.global.nc.u32 	%r97, [%rd17];
	setp.ge.s32 	%p68, %r5, %r97;
	and.pred  	%p69, %p67, %p68;
	add.s32 	%r98, %r588, 4;
	add.s32 	%r99, %r591, -4;
	setp.lt.s32 	%p71, %r98, %r61;
	selp.b32 	%r100, %r98, %r6, %p71;
	max.s32 	%r101, %r591, 0;
	add.s32 	%r102, %r100, %r3;
	add.s32 	%r103, %r101, %r3;
	mul.wide.s32 	%rd18, %r102, 4;
	add.s64 	%rd19, %rd1, %rd18;
	ld.global.nc.u32 	%r104, [%rd19];
	setp.gt.s32 	%p72, %r5, %r104;
	and.pred  	%p73, %p72, %p69;
	mul.wide.s32 	%rd20, %r103, 4;
	add.s64 	%rd21, %rd1, %rd20;
	ld.global.nc.u32 	%r105, [%rd21];
	setp.ge.s32 	%p74, %r5, %r105;
	and.pred  	%p75, %p73, %p74;
	add.s32 	%r106, %r588, 5;
	add.s32 	%r107, %r591, -1;
	setp.lt.s32 	%p77, %r106, %r61;
	selp.b32 	%r108, %r106, %r6, %p77;
	max.s32 	%r109, %r107, 0;
	add.s32 	%r110, %r108, %r3;
	add.s32 	%r111, %r109, %r3;
	mul.wide.s32 	%rd22, %r110, 4;
	add.s64 	%rd23, %rd1, %rd22;
	ld.global.nc.u32 	%r112, [%rd23];
	setp.gt.s32 	%p78, %r5, %r112;
	and.pred  	%p79, %p78, %p75;
	mul.wide.s32 	%rd24, %r111, 4;
	add.s64 	%rd25, %rd1, %rd24;
	ld.global.nc.u32 	%r113, [%rd25];
	setp.ge.s32 	%p80, %r5, %r113;
	and.pred  	%p81, %p79, %p80;
	add.s32 	%r114, %r588, 6;
	add.s32 	%r115, %r591, -2;
	setp.lt.s32 	%p83, %r114, %r61;
	selp.b32 	%r116, %r114, %r6, %p83;
	max.s32 	%r117, %r115, 0;
	add.s32 	%r118, %r116, %r3;
	add.s32 	%r119, %r117, %r3;
	mul.wide.s32 	%rd26, %r118, 4;
	add.s64 	%rd27, %rd1, %rd26;
	ld.global.nc.u32 	%r120, [%rd27];
	setp.gt.s32 	%p84, %r5, %r120;
	and.pred  	%p85, %p84, %p81;
	mul.wide.s32 	%rd28, %r119, 4;
	add.s64 	%rd29, %rd1, %rd28;
	ld.global.nc.u32 	%r121, [%rd29];
	setp.ge.s32 	%p86, %r5, %r121;
	and.pred  	%p87, %p85, %p86;
	add.s32 	%r122, %r588, 7;
	add.s32 	%r123, %r591, -3;
	setp.lt.s32 	%p89, %r122, %r61;
	selp.b32 	%r124, %r122, %r6, %p89;
	max.s32 	%r125, %r123, 0;
	add.s32 	%r126, %r124, %r3;
	add.s32 	%r127, %r125, %r3;
	mul.wide.s32 	%rd30, %r126, 4;
	add.s64 	%rd31, %rd1, %rd30;
	ld.global.nc.u32 	%r128, [%rd31];
	setp.gt.s32 	%p90, %r5, %r128;
	and.pred  	%p91, %p90, %p87;
	mul.wide.s32 	%rd32, %r127, 4;
	add.s64 	%rd33, %rd1, %rd32;
	ld.global.nc.u32 	%r129, [%rd33];
	setp.ge.s32 	%p92, %r5, %r129;
	and.pred  	%p93, %p91, %p92;
	add.s32 	%r588, %r588, 8;
	setp.lt.s32 	%p95, %r588, %r61;
	selp.b32 	%r130, %r588, %r6, %p95;
	max.s32 	%r131, %r99, 0;
	add.s32 	%r132, %r130, %r3;
	add.s32 	%r133, %r131, %r3;
	mul.wide.s32 	%rd34, %r132, 4;
	add.s64 	%rd35, %rd1, %rd34;
	ld.global.nc.u32 	%r134, [%rd35];
	setp.gt.s32 	%p96, %r5, %r134;
	and.pred  	%p97, %p96, %p93;
	mul.wide.s32 	%rd36, %r133, 4;
	add.s64 	%rd37, %rd1, %rd36;
	ld.global.nc.u32 	%r135, [%rd37];
	setp.ge.s32 	%p98, %r5, %r135;
	and.pred  	%p407, %p97, %p98;
	add.s32 	%r591, %r591, -8;
	add.s32 	%r590, %r590, 8;
	add.s32 	%r589, %r589, 8;
	setp.ne.s32 	%p99, %r589, 0;
	@%p99 bra 	$L__BB4_38;
	add.s32 	%r593, %r590, -3;
$L__BB4_40:
	setp.eq.s32 	%p100, %r43, 0;
	@%p100 bra 	$L__BB4_48;
	and.b32  	%r56, %r63, 3;
	setp.lt.u32 	%p102, %r43, 4;
	@%p102 bra 	$L__BB4_43;
	add.s32 	%r136, %r593, %r1;
	sub.s32 	%r137, %r1, %r593;
	setp.lt.s32 	%p103, %r136, %r61;
	selp.b32 	%r138, %r136, %r6, %p103;
	max.s32 	%r139, %r137, 0;
	add.s32 	%r140, %r138, %r3;
	add.s32 	%r141, %r139, %r3;
	mul.wide.s32 	%rd38, %r140, 4;
	add.s64 	%rd39, %rd1, %rd38;
	ld.global.nc.u32 	%r142, [%rd39];
	setp.gt.s32 	%p104, %r5, %r142;
	and.pred  	%p105, %p104, %p407;
	mul.wide.s32 	%rd40, %r141, 4;
	add.s64 	%rd41, %rd1, %rd40;
	ld.global.nc.u32 	%r143, [%rd41];
	setp.ge.s32 	%p106, %r5, %r143;
	and.pred  	%p107, %p105, %p106;
	not.b32 	%r144, %r593;
	add.s32 	%r145, %r136, 1;
	add.s32 	%r146, %r1, %r144;
	setp.lt.s32 	%p109, %r145, %r61;
	selp.b32 	%r147, %r145, %r6, %p109;
	max.s32 	%r148, %r146, 0;
	add.s32 	%r149, %r147, %r3;
	add.s32 	%r150, %r148, %r3;
	mul.wide.s32 	%rd42, %r149, 4;
	add.s64 	%rd43, %rd1, %rd42;
	ld.global.nc.u32 	%r151, [%rd43];
	setp.gt.s32 	%p110, %r5, %r151;
	and.pred  	%p111, %p110, %p107;
	mul.wide.s32 	%rd44, %r150, 4;
	add.s64 	%rd45, %rd1, %rd44;
	ld.global.nc.u32 	%r152, [%rd45];
	setp.ge.s32 	%p112, %r5, %r152;
	and.pred  	%p113, %p111, %p112;
	add.s32 	%r153, %r136, 2;
	add.s32 	%r154, %r137, -2;
	setp.lt.s32 	%p115, %r153, %r61;
	selp.b32 	%r155, %r153, %r6, %p115;
	max.s32 	%r156, %r154, 0;
	add.s32 	%r157, %r155, %r3;
	add.s32 	%r158, %r156, %r3;
	mul.wide.s32 	%rd46, %r157, 4;
	add.s64 	%rd47, %rd1, %rd46;
	ld.global.nc.u32 	%r159, [%rd47];
	setp.gt.s32 	%p116, %r5, %r159;
	and.pred  	%p117, %p116, %p113;
	mul.wide.s32 	%rd48, %r158, 4;
	add.s64 	%rd49, %rd1, %rd48;
	ld.global.nc.u32 	%r160, [%rd49];
	setp.ge.s32 	%p118, %r5, %r160;
	and.pred  	%p119, %p117, %p118;
	add.s32 	%r161, %r136, 3;
	add.s32 	%r162, %r137, -3;
	setp.lt.s32 	%p121, %r161, %r61;
	selp.b32 	%r163, %r161, %r6, %p121;
	max.s32 	%r164, %r162, 0;
	add.s32 	%r165, %r163, %r3;
	add.s32 	%r166, %r164, %r3;
	mul.wide.s32 	%rd50, %r165, 4;
	add.s64 	%rd51, %rd1, %rd50;
	ld.global.nc.u32 	%r167, [%rd51];
	setp.gt.s32 	%p122, %r5, %r167;
	and.pred  	%p123, %p122, %p119;
	mul.wide.s32 	%rd52, %r166, 4;
	add.s64 	%rd53, %rd1, %rd52;
	ld.global.nc.u32 	%r168, [%rd53];
	setp.ge.s32 	%p124, %r5, %r168;
	and.pred  	%p407, %p123, %p124;
	add.s32 	%r593, %r593, 4;
$L__BB4_43:
	setp.eq.s32 	%p125, %r56, 0;
	@%p125 bra 	$L__BB4_48;
	setp.eq.s32 	%p127, %r56, 1;
	@%p127 bra 	$L__BB4_46;
	add.s32 	%r169, %r593, %r1;
	sub.s32 	%r170, %r1, %r593;
	setp.lt.s32 	%p128, %r169, %r61;
	selp.b32 	%r171, %r169, %r6, %p128;
	max.s32 	%r172, %r170, 0;
	add.s32 	%r173, %r171, %r3;
	add.s32 	%r174, %r172, %r3;
	mul.wide.s32 	%rd54, %r173, 4;
	add.s64 	%rd55, %rd1, %rd54;
	ld.global.nc.u32 	%r175, [%rd55];
	setp.gt.s32 	%p129, %r5, %r175;
	and.pred  	%p130, %p129, %p407;
	mul.wide.s32 	%rd56, %r174, 4;
	add.s64 	%rd57, %rd1, %rd56;
	ld.global.nc.u32 	%r176, [%rd57];
	setp.ge.s32 	%p131, %r5, %r176;
	and.pred  	%p132, %p130, %p131;
	not.b32 	%r177, %r593;
	add.s32 	%r178, %r169, 1;
	add.s32 	%r179, %r1, %r177;
	setp.lt.s32 	%p134, %r178, %r61;
	selp.b32 	%r180, %r178, %r6, %p134;
	max.s32 	%r181, %r179, 0;
	add.s32 	%r182, %r180, %r3;
	add.s32 	%r183, %r181, %r3;
	mul.wide.s32 	%rd58, %r182, 4;
	add.s64 	%rd59, %rd1, %rd58;
	ld.global.nc.u32 	%r184, [%rd59];
	setp.gt.s32 	%p135, %r5, %r184;
	and.pred  	%p136, %p135, %p132;
	mul.wide.s32 	%rd60, %r183, 4;
	add.s64 	%rd61, %rd1, %rd60;
	ld.global.nc.u32 	%r185, [%rd61];
	setp.ge.s32 	%p137, %r5, %r185;
	and.pred  	%p407, %p136, %p137;
	add.s32 	%r593, %r593, 2;
$L__BB4_46:
	and.b32  	%r186, %r63, 1;
	setp.eq.b32 	%p138, %r186, 1;
	not.pred 	%p139, %p138;
	@%p139 bra 	$L__BB4_48;
	add.s32 	%r187, %r593, %r1;
	sub.s32 	%r188, %r1, %r593;
	setp.lt.s32 	%p140, %r187, %r61;
	selp.b32 	%r189, %r187, %r6, %p140;
	max.s32 	%r190, %r188, 0;
	add.s32 	%r191, %r189, %r3;
	add.s32 	%r192, %r190, %r3;
	mul.wide.s32 	%rd62, %r191, 4;
	add.s64 	%rd63, %rd1, %rd62;
	ld.global.nc.u32 	%r193, [%rd63];
	setp.gt.s32 	%p141, %r5, %r193;
	and.pred  	%p142, %p141, %p407;
	mul.wide.s32 	%rd64, %r192, 4;
	add.s64 	%rd65, %rd1, %rd64;
	ld.global.nc.u32 	%r194, [%rd65];
	setp.ge.s32 	%p143, %r5, %r194;
	and.pred  	%p407, %p142, %p143;
$L__BB4_48:
	selp.u16 	%rs5, 1, 0, %p407;
$L__BB4_49:
	cvt.s64.s32 	%rd214, %r4;
	cvta.to.global.u64 	%rd215, %rd2;
	add.s64 	%rd216, %rd215, %rd214;
	st.global.u8 	[%rd216], %rs5;
$L__BB4_50:
	ret;

}
	// .globl	_Z13relextrema_2DIlEviiibiPKT_Pb
.visible .entry _Z13relextrema_2DIlEviiibiPKT_Pb(
	.param .u32 _Z13relextrema_2DIlEviiibiPKT_Pb_param_0,
	.param .u32 _Z13relextrema_2DIlEviiibiPKT_Pb_param_1,
	.param .u32 _Z13relextrema_2DIlEviiibiPKT_Pb_param_2,
	.param .u8 _Z13relextrema_2DIlEviiibiPKT_Pb_param_3,
	.param .u32 _Z13relextrema_2DIlEviiibiPKT_Pb_param_4,
	.param .u64 .ptr .align 1 _Z13relextrema_2DIlEviiibiPKT_Pb_param_5,
	.param .u64 .ptr .align 1 _Z13relextrema_2DIlEviiibiPKT_Pb_param_6
)
{
	.reg .pred 	%p<408>;
	.reg .b16 	%rs<6>;
	.reg .b32 	%r<490>;
	.reg .b64 	%rd<322>;

	ld.param.u32 	%r60, [_Z13relextrema_2DIlEviiibiPKT_Pb_param_0];
	ld.param.u32 	%r61, [_Z13relextrema_2DIlEviiibiPKT_Pb_param_1];
	ld.param.u32 	%r62, [_Z13relextrema_2DIlEviiibiPKT_Pb_param_2];
	ld.param.s8 	%rs3, [_Z13relextrema_2DIlEviiibiPKT_Pb_param_3];
	ld.param.u32 	%r63, [_Z13relextrema_2DIlEviiibiPKT_Pb_param_4];
	ld.param.u64 	%rd4, [_Z13relextrema_2DIlEviiibiPKT_Pb_param_5];
	ld.param.u64 	%rd3, [_Z13relextrema_2DIlEviiibiPKT_Pb_param_6];
	cvta.to.global.u64 	%rd1, %rd4;
	mov.u32 	%r64, %ctaid.x;
	mov.u32 	%r65, %ntid.x;
	mov.u32 	%r66, %tid.x;
	mad.lo.s32 	%r1, %r64, %r65, %r66;
	mov.u32 	%r67, %ctaid.y;
	mov.u32 	%r68, %ntid.y;
	mov.u32 	%r69, %tid.y;
	mad.lo.s32 	%r2, %r67, %r68, %r69;
	setp.ge.s32 	%p43, %r2, %r61;
	setp.ge.s32 	%p44, %r1, %r60;
	or.pred  	%p45, %p44, %p43;
	@%p45 bra 	$L__BB5_50;
	mul.lo.s32 	%r3, %r2, %r60;
	add.s32 	%r4, %r3, %r1;
	mul.wide.s32 	%rd5, %r4, 8;
	add.s64 	%rd6, %rd1, %rd5;
	ld.global.nc.u64 	%rd2, [%rd6];
	setp.lt.s32 	%p46, %r62, 1;
	mov.b16 	%rs5, 1;
	@%p46 bra 	$L__BB5_49;
	setp.ne.s32 	%p47, %r63, 0;
	add.s32 	%r5, %r60, -1;
	add.s32 	%r6, %r61, -1;
	@%p47 bra 	$L__BB5_24;
	setp.ne.s16 	%p239, %rs3, 0;
	@%p239 bra 	$L__BB5_12;
	and.b32  	%r7, %r62, 3;
	setp.lt.u32 	%p337, %r62, 4;
	mov.pred 	%p407, -1;
	mov.b32 	%r470, 1;
	@%p337 bra 	$L__BB5_7;
	and.b32  	%r8, %r62, 2147483644;
	mov.pred 	%p407, -1;
	mov.b32 	%r470, 1;
$L__BB5_6:
	.pragma "nounroll";
	add.s32 	%r402, %r470, %r2;
	sub.s32 	%r403, %r2, %r470;
	setp.lt.s32 	%p339, %r402, %r61;
	selp.b32 	%r404, 0, %r61, %p339;
	sub.s32 	%r405, %r402, %r404;
	shr.s32 	%r406, %r403, 31;
	and.b32  	%r407, %r406, %r61;
	add.s32 	%r408, %r407, %r403;
	mad.lo.s32 	%r409, %r405, %r60, %r1;
	mad.lo.s32 	%r410, %r408, %r60, %r1;
	mul.wide.s32 	%rd277, %r409, 8;
	add.s64 	%rd278, %rd1, %rd277;
	ld.global.nc.u64 	%rd279, [%rd278];
	setp.gt.s64 	%p340, %rd2, %rd279;
	and.pred  	%p341, %p340, %p407;
	mul.wide.s32 	%rd280, %r410, 8;
	add.s64 	%rd281, %rd1, %rd280;
	ld.global.nc.u64 	%rd282, [%rd281];
	setp.ge.s64 	%p342, %rd2, %rd282;
	and.pred  	%p343, %p341, %p342;
	not.b32 	%r411, %r470;
	add.s32 	%r412, %r402, 1;
	add.s32 	%r413, %r2, %r411;
	setp.lt.s32 	%p345, %r412, %r61;
	selp.b32 	%r414, 0, %r61, %p345;
	sub.s32 	%r415, %r412, %r414;
	shr.s32 	%r416, %r413, 31;
	and.b32  	%r417, %r416, %r61;
	add.s32 	%r418, %r417, %r413;
	mad.lo.s32 	%r419, %r415, %r60, %r1;
	mad.lo.s32 	%r420, %r418, %r60, %r1;
	mul.wide.s32 	%rd283, %r419, 8;
	add.s64 	%rd284, %rd1, %rd283;
	ld.global.nc.u64 	%rd285, [%rd284];
	setp.gt.s64 	%p346, %rd2, %rd285;
	and.pred  	%p347, %p346, %p343;
	mul.wide.s32 	%rd286, %r420, 8;
	add.s64 	%rd287, %rd1, %rd286;
	ld.global.nc.u64 	%rd288, [%rd287];
	setp.ge.s64 	%p348, %rd2, %rd288;
	and.pred  	%p349, %p347, %p348;
	add.s32 	%r421, %r402, 2;
	add.s32 	%r422, %r403, -2;
	setp.lt.s32 	%p351, %r421, %r61;
	selp.b32 	%r423, 0, %r61, %p351;
	sub.s32 	%r424, %r421, %r423;
	shr.s32 	%r425, %r422, 31;
	and.b32  	%r426, %r425, %r61;
	add.s32 	%r427, %r426, %r422;
	mad.lo.s32 	%r428, %r424, %r60, %r1;
	mad.lo.s32 	%r429, %r427, %r60, %r1;
	mul.wide.s32 	%rd289, %r428, 8;
	add.s64 	%rd290, %rd1, %rd289;
	ld.global.nc.u64 	%rd291, [%rd290];
	setp.gt.s64 	%p352, %rd2, %rd291;
	and.pred  	%p353, %p352, %p349;
	mul.wide.s32 	%rd292, %r429, 8;
	add.s64 	%rd293, %rd1, %rd292;
	ld.global.nc.u64 	%rd294, [%rd293];
	setp.ge.s64 	%p354, %rd2, %rd294;
	and.pred  	%p355, %p353, %p354;
	add.s32 	%r430, %r470, 3;
	add.s32 	%r431, %r402, 3;
	sub.s32 	%r432, %r2, %r430;
	setp.lt.s32 	%p357, %r431, %r61;
	selp.b32 	%r433, 0, %r61, %p357;
	sub.s32 	%r434, %r431, %r433;
	shr.s32 	%r435, %r432, 31;
	and.b32  	%r436, %r435, %r61;
	add.s32 	%r437, %r436, %r432;
	mad.lo.s32 	%r438, %r434, %r60, %r1;
	mad.lo.s32 	%r439, %r437, %r60, %r1;
	mul.wide.s32 	%rd295, %r438, 8;
	add.s64 	%rd296, %rd1, %rd295;
	ld.global.nc.u64 	%rd297, [%rd296];
	setp.gt.s64 	%p358, %rd2, %rd297;
	and.pred  	%p359, %p358, %p355;
	mul.wide.s32 	%rd298, %r439, 8;
	add.s64 	%rd299, %rd1, %rd298;
	ld.global.nc.u64 	%rd300, [%rd299];
	setp.ge.s64 	%p360, %rd2, %rd300;
	and.pred  	%p407, %p359, %p360;
	add.s32 	%r470, %r470, 4;
	setp.ne.s32 	%p361, %r430, %r8;
	@%p361 bra 	$L__BB5_6;
$L__BB5_7:
	setp.eq.s32 	%p362, %r7, 0;
	@%p362 bra 	$L__BB5_48;
	setp.eq.s32 	%p364, %r7, 1;
	@%p364 bra 	$L__BB5_10;
	add.s32 	%r440, %r470, %r2;
	sub.s32 	%r441, %r2, %r470;
	setp.lt.s32 	%p365, %r440, %r61;
	selp.b32 	%r442, 0, %r61, %p365;
	sub.s32 	%r443, %r440, %r442;
	shr.s32 	%r444, %r441, 31;
	and.b32  	%r445, %r444, %r61;
	add.s32 	%r446, %r445, %r441;
	mad.lo.s32 	%r447, %r443, %r60, %r1;
	mad.lo.s32 	%r448, %r446, %r60, %r1;
	mul.wide.s32 	%rd301, %r447, 8;
	add.s64 	%rd302, %rd1, %rd301;
	ld.global.nc.u64 	%rd303, [%rd302];
	setp.gt.s64 	%p366, %rd2, %rd303;
	and.pred  	%p367, %p366, %p407;
	mul.wide.s32 	%rd304, %r448, 8;
	add.s64 	%rd305, %rd1, %rd304;
	ld.global.nc.u64 	%rd306, [%rd305];
	setp.ge.s64 	%p368, %rd2, %rd306;
	and.pred  	%p369, %p367, %p368;
	not.b32 	%r449, %r470;
	add.s32 	%r450, %r440, 1;
	add.s32 	%r451, %r2, %r449;
	setp.lt.s32 	%p371, %r450, %r61;
	selp.b32 	%r452, 0, %r61, %p371;
	sub.s32 	%r453, %r450, %r452;
	shr.s32 	%r454, %r451, 31;
	and.b32  	%r455, %r454, %r61;
	add.s32 	%r456, %r455, %r451;
	mad.lo.s32 	%r457, %r453, %r60, %r1;
	mad.lo.s32 	%r458, %r456, %r60, %r1;
	mul.wide.s32 	%rd307, %r457, 8;
	add.s64 	%rd308, %rd1, %rd307;
	ld.global.nc.u64 	%rd309, [%rd308];
	setp.gt.s64 	%p372, %rd2, %rd309;
	and.pred  	%p373, %p372, %p369;
	mul.wide.s32 	%rd310, %r458, 8;
	add.s64 	%rd311, %rd1, %rd310;
	ld.global.nc.u64 	%rd312, [%rd311];
	setp.ge.s64 	%p374, %rd2, %rd312;
	and.pred  	%p407, %p373, %p374;
	add.s32 	%r470, %r470, 2;
$L__BB5_10:
	and.b32  	%r459, %r62, 1;
	setp.eq.b32 	%p375, %r459, 1;
	not.pred 	%p376, %p375;
	@%p376 bra 	$L__BB5_48;
	add.s32 	%r460, %r470, %r2;
	sub.s32 	%r461, %r2, %r470;
	setp.lt.s32 	%p377, %r460, %r61;
	selp.b32 	%r462, 0, %r61, %p377;
	sub.s32 	%r463, %r460, %r462;
	shr.s32 	%r464, %r461, 31;
	and.b32  	%r465, %r464, %r61;
	add.s32 	%r466, %r465, %r461;
	mad.lo.s32 	%r467, %r463, %r60, %r1;
	mad.lo.s32 	%r468, %r466, %r60, %r1;
	mul.wide.s32 	%rd313, %r467, 8;
	add.s64 	%rd314, %rd1, %rd313;
	ld.global.nc.u64 	%rd315, [%rd314];
	setp.gt.s64 	%p378, %rd2, %rd315;
	and.pred  	%p379, %p378, %p407;
	mul.wide.s32 	%rd316, %r468, 8;
	add.s64 	%rd317, %rd1, %rd316;
	ld.global.nc.u64 	%rd318, [%rd317];
	setp.ge.s64 	%p380, %rd2, %rd318;
	and.pred  	%p407, %p379, %p380;
	bra.uni 	$L__BB5_48;
$L__BB5_12:
	and.b32  	%r14, %r62, 7;
	setp.lt.u32 	%p242, %r62, 8;
	mov.pred 	%p407, -1;
	mov.b32 	%r477, 1;
	@%p242 bra 	$L__BB5_16;
	add.s32 	%r475, %r2, -4;
	and.b32  	%r308, %r62, 2147483640;
	neg.s32 	%r473, %r308;
	mov.pred 	%p407, -1;
	mov.b32 	%r474, 4;
	mov.u32 	%r472, %r2;
$L__BB5_14:
	.pragma "nounroll";
	add.s32 	%r309, %r472, 1;
	add.s32 	%r310, %r475, 3;
	setp.lt.s32 	%p244, %r309, %r61;
	selp.b32 	%r311, %r309, %r6, %p244;
	max.s32 	%r312, %r310, 0;
	mad.lo.s32 	%r313, %r311, %r60, %r1;
	mad.lo.s32 	%r314, %r312, %r60, %r1;
	mul.wide.s32 	%rd187, %r313, 8;
	add.s64 	%rd188, %rd1, %rd187;
	ld.global.nc.u64 	%rd189, [%rd188];
	setp.gt.s64 	%p245, %rd2, %rd189;
	and.pred  	%p246, %p245, %p407;
	mul.wide.s32 	%rd190, %r314, 8;
	add.s64 	%rd191, %rd1, %rd190;
	ld.global.nc.u64 	%rd192, [%rd191];
	setp.ge.s64 	%p247, %rd2, %rd192;
	and.pred  	%p248, %p246, %p247;
	add.s32 	%r315, %r472, 2;
	add.s32 	%r316, %r475, 2;
	setp.lt.s32 	%p250, %r315, %r61;
	selp.b32 	%r317, %r315, %r6, %p250;
	max.s32 	%r318, %r316, 0;
	mad.lo.s32 	%r319, %r317, %r60, %r1;
	mad.lo.s32 	%r320, %r318, %r60, %r1;
	mul.wide.s32 	%rd193, %r319, 8;
	add.s64 	%rd194, %rd1, %rd193;
	ld.global.nc.u64 	%rd195, [%rd194];
	setp.gt.s64 	%p251, %rd2, %rd195;
	and.pred  	%p252, %p251, %p248;
	mul.wide.s32 	%rd196, %r320, 8;
	add.s64 	%rd197, %rd1, %rd196;
	ld.global.nc.u64 	%rd198, [%rd197];
	setp.ge.s64 	%p253, %rd2, %rd198;
	and.pred  	%p254, %p252, %p253;
	add.s32 	%r321, %r472, 3;
	add.s32 	%r322, %r475, 1;
	setp.lt.s32 	%p256, %r321, %r61;
	selp.b32 	%r323, %r321, %r6, %p256;
	max.s32 	%r324, %r322, 0;
	mad.lo.s32 	%r325, %r323, %r60, %r1;
	mad.lo.s32 	%r326, %r324, %r60, %r1;
	mul.wide.s32 	%rd199, %r325, 8;
	add.s64 	%rd200, %rd1, %rd199;
	ld.global.nc.u64 	%rd201, [%rd200];
	setp.gt.s64 	%p257, %rd2, %rd201;
	and.pred  	%p258, %p257, %p254;
	mul.wide.s32 	%rd202, %r326, 8;
	add.s64 	%rd203, %rd1, %rd202;
	ld.global.nc.u64 	%rd204, [%rd203];
	setp.ge.s64 	%p259, %rd2, %rd204;
	and.pred  	%p260, %p258, %p259;
	add.s32 	%r327, %r472, 4;
	add.s32 	%r328, %r475, -4;
	setp.lt.s32 	%p262, %r327, %r61;
	selp.b32 	%r329, %r327, %r6, %p262;
	max.s32 	%r330, %r475, 0;
	mad.lo.s32 	%r331, %r329, %r60, %r1;
	mad.lo.s32 	%r332, %r330, %r60, %r1;
	mul.wide.s32 	%rd205, %r331, 8;
	add.s64 	%rd206, %rd1, %rd205;
	ld.global.nc.u64 	%rd207, [%rd206];
	setp.gt.s64 	%p263, %rd2, %rd207;
	and.pred  	%p264, %p263, %p260;
	mul.wide.s32 	%rd208, %r332, 8;
	add.s64 	%rd209, %rd1, %rd208;
	ld.global.nc.u64 	%rd210, [%rd209];
	setp.ge.s64 	%p265, %rd2, %rd210;
	and.pred  	%p266, %p264, %p265;
	add.s32 	%r333, %r472, 5;
	add.s32 	%r334, %r475, -1;
	setp.lt.s32 	%p268, %r333, %r61;
	selp.b32 	%r335, %r333, %r6, %p268;
	max.s32 	%r336, %r334, 0;
	mad.lo.s32 	%r337, %r335, %r60, %r1;
	mad.lo.s32 	%r338, %r336, %r60, %r1;
	mul.wide.s32 	%rd211, %r337, 8;
	add.s64 	%rd212, %rd1, %rd211;
	ld.global.nc.u64 	%rd213, [%rd212];
	setp.gt.s64 	%p269, %rd2, %rd213;
	and.pred  	%p270, %p269, %p266;
	mul.wide.s32 	%rd214, %r338, 8;
	add.s64 	%rd215, %rd1, %rd214;
	ld.global.nc.u64 	%rd216, [%rd215];
	setp.ge.s64 	%p271, %rd2, %rd216;
	and.pred  	%p272, %p270, %p271;
	add.s32 	%r339, %r472, 6;
	add.s32 	%r340, %r475, -2;
	setp.lt.s32 	%p274, %r339, %r61;
	selp.b32 	%r341, %r339, %r6, %p274;
	max.s32 	%r342, %r340, 0;
	mad.lo.s32 	%r343, %r341, %r60, %r1;
	mad.lo.s32 	%r344, %r342, %r60, %r1;
	mul.wide.s32 	%rd217, %r343, 8;
	add.s64 	%rd218, %rd1, %rd217;
	ld.global.nc.u64 	%rd219, [%rd218];
	setp.gt.s64 	%p275, %rd2, %rd219;
	and.pred  	%p276, %p275, %p272;
	mul.wide.s32 	%rd220, %r344, 8;
	add.s64 	%rd221, %rd1, %rd220;
	ld.global.nc.u64 	%rd222, [%rd221];
	setp.ge.s64 	%p277, %rd2, %rd222;
	and.pred  	%p278, %p276, %p277;
	add.s32 	%r345, %r472, 7;
	add.s32 	%r346, %r475, -3;
	setp.lt.s32 	%p280, %r345, %r61;
	selp.b32 	%r347, %r345, %r6, %p280;
	max.s32 	%r348, %r346, 0;
	mad.lo.s32 	%r349, %r347, %r60, %r1;
	mad.lo.s32 	%r350, %r348, %r60, %r1;
	mul.wide.s32 	%rd223, %r349, 8;
	add.s64 	%rd224, %rd1, %rd223;
	ld.global.nc.u64 	%rd225, [%rd224];
	setp.gt.s64 	%p281, %rd2, %rd225;
	and.pred  	%p282, %p281, %p278;
	mul.wide.s32 	%rd226, %r350, 8;
	add.s64 	%rd227, %rd1, %rd226;
	ld.global.nc.u64 	%rd228, [%rd227];
	setp.ge.s64 	%p283, %rd2, %rd228;
	and.pred  	%p284, %p282, %p283;
	add.s32 	%r472, %r472, 8;
	setp.lt.s32 	%p286, %r472, %r61;
	selp.b32 	%r351, %r472, %r6, %p286;
	max.s32 	%r352, %r328, 0;
	mad.lo.s32 	%r353, %r351, %r60, %r1;
	mad.lo.s32 	%r354, %r352, %r60, %r1;
	mul.wide.s32 	%rd229, %r353, 8;
	add.s64 	%rd230, %rd1, %rd229;
	ld.global.nc.u64 	%rd231, [%rd230];
	setp.gt.s64 	%p287, %rd2, %rd231;
	and.pred  	%p288, %p287, %p284;
	mul.wide.s32 	%rd232, %r354, 8;
	add.s64 	%rd233, %rd1, %rd232;
	ld.global.nc.u64 	%rd234, [%rd233];
	setp.ge.s64 	%p289, %rd2, %rd234;
	and.pred  	%p407, %p288, %p289;
	add.s32 	%r475, %r475, -8;
	add.s32 	%r474, %r474, 8;
	add.s32 	%r473, %r473, 8;
	setp.ne.s32 	%p290, %r473, 0;
	@%p290 bra 	$L__BB5_14;
	add.s32 	%r477, %r474, -3;
$L__BB5_16:
	setp.eq.s32 	%p291, %r14, 0;
	@%p291 bra 	$L__BB5_48;
	and.b32  	%r27, %r62, 3;
	setp.lt.u32 	%p293, %r14, 4;
	@%p293 bra 	$L__BB5_19;
	add.s32 	%r355, %r477, %r2;
	sub.s32 	%r356, %r2, %r477;
	setp.lt.s32 	%p294, %r355, %r61;
	selp.b32 	%r357, %r355, %r6, %p294;
	max.s32 	%r358, %r356, 0;
	mad.lo.s32 	%r359, %r357, %r60, %r1;
	mad.lo.s32 	%r360, %r358, %r60, %r1;
	mul.wide.s32 	%rd235, %r359, 8;
	add.s64 	%rd236, %rd1, %rd235;
	ld.global.nc.u64 	%rd237, [%rd236];
	setp.gt.s64 	%p295, %rd2, %rd237;
	and.pred  	%p296, %p295, %p407;
	mul.wide.s32 	%rd238, %r360, 8;
	add.s64 	%rd239, %rd1, %rd238;
	ld.global.nc.u64 	%rd240, [%rd239];
	setp.ge.s64 	%p297, %rd2, %rd240;
	and.pred  	%p298, %p296, %p297;
	not.b32 	%r361, %r477;
	add.s32 	%r362, %r355, 1;
	add.s32 	%r363, %r2, %r361;
	setp.lt.s32 	%p300, %r362, %r61;
	selp.b32 	%r364, %r362, %r6, %p300;
	max.s32 	%r365, %r363, 0;
	mad.lo.s32 	%r366, %r364, %r60, %r1;
	mad.lo.s32 	%r367, %r365, %r60, %r1;
	mul.wide.s32 	%rd241, %r366, 8;
	add.s64 	%rd242, %rd1, %rd241;
	ld.global.nc.u64 	%rd243, [%rd242];
	setp.gt.s64 	%p301, %rd2, %rd243;
	and.pred  	%p302, %p301, %p298;
	mul.wide.s32 	%rd244, %r367, 8;
	add.s64 	%rd245, %rd1, %rd244;
	ld.global.nc.u64 	%rd246, [%rd245];
	setp.ge.s64 	%p303, %rd2, %rd246;
	and.pred  	%p304, %p302, %p303;
	add.s32 	%r368, %r355, 2;
	add.s32 	%r369, %r356, -2;
	setp.lt.s32 	%p306, %r368, %r61;
	selp.b32 	%r370, %r368, %r6, %p306;
	max.s32 	%r371, %r369, 0;
	mad.lo.s32 	%r372, %r370, %r60, %r1;
	mad.lo.s32 	%r373, %r371, %r60, %r1;
	mul.wide.s32 	%rd247, %r372, 8;
	add.s64 	%rd248, %rd1, %rd247;
	ld.global.nc.u64 	%rd249, [%rd248];
	setp.gt.s64 	%p307, %rd2, %rd249;
	and.pred  	%p308, %p307, %p304;
	mul.wide.s32 	%rd250, %r373, 8;
	add.s64 	%rd251, %rd1, %rd250;
	ld.global.nc.u64 	%rd252, [%rd251];
	setp.ge.s64 	%p309, %rd2, %rd252;
	and.pred  	%p310, %p308, %p309;
	add.s32 	%r374, %r355, 3;
	add.s32 	%r375, %r356, -3;
	setp.lt.s32 	%p312, %r374, %r61;
	selp.b32 	%r376, %r374, %r6, %p312;
	max.s32 	%r377, %r375, 0;
	mad.lo.s32 	%r378, %r376, %r60, %r1;
	mad.lo.s32 	%r379, %r377, %r60, %r1;
	mul.wide.s32 	%rd253, %r378, 8;
	add.s64 	%rd254, %rd1, %rd253;
	ld.global.nc.u64 	%rd255, [%rd254];
	setp.gt.s64 	%p313, %rd2, %rd255;
	and.pred  	%p314, %p313, %p310;
	mul.wide.s32 	%rd256, %r379, 8;
	add.s64 	%rd257, %rd1, %rd256;
	ld.global.nc.u64 	%rd258, [%rd257];
	setp.ge.s64 	%p315, %rd2, %rd258;
	and.pred  	%p407, %p314, %p315;
	add.s32 	%r477, %r477, 4;
$L__BB5_19:
	setp.eq.s32 	%p316, %r27, 0;
	@%p316 bra 	$L__BB5_48;
	setp.eq.s32 	%p318, %r27, 1;
	@%p318 bra 	$L__BB5_22;
	add.s32 	%r380, %r477, %r2;
	sub.s32 	%r381, %r2, %r477;
	setp.lt.s32 	%p319, %r380, %r61;
	selp.b32 	%r382, %r380, %r6, %p319;
	max.s32 	%r383, %r381, 0;
	mad.lo.s32 	%r384, %r382, %r60, %r1;
	mad.lo.s32 	%r385, %r383, %r60, %r1;
	mul.wide.s32 	%rd259, %r384, 8;
	add.s64 	%rd260, %rd1, %rd259;
	ld.global.nc.u64 	%rd261, [%rd260];
	setp.gt.s64 	%p320, %rd2, %rd261;
	and.pred  	%p321, %p320, %p407;
	mul.wide.s32 	%rd262, %r385, 8;
	add.s64 	%rd263, %rd1, %rd262;
	ld.global.nc.u64 	%rd264, [%rd263];
	setp.ge.s64 	%p322, %rd2, %rd264;
	and.pred  	%p323, %p321, %p322;
	not.b32 	%r386, %r477;
	add.s32 	%r387, %r380, 1;
	add.s32 	%r388, %r2, %r386;
	setp.lt.s32 	%p325, %r387, %r61;
	selp.b32 	%r389, %r387, %r6, %p325;
	max.s32 	%r390, %r388, 0;
	mad.lo.s32 	%r391, %r389, %r60, %r1;
	mad.lo.s32 	%r392, %r390, %r60, %r1;
	mul.wide.s32 	%rd265, %r391, 8;
	add.s64 	%rd266, %rd1, %rd265;
	ld.global.nc.u64 	%rd267, [%rd266];
	setp.gt.s64 	%p326, %rd2, %rd267;
	and.pred  	%p327, %p326, %p323;
	mul.wide.s32 	%rd268, %r392, 8;
	add.s64 	%rd269, %rd1, %rd268;
	ld.global.nc.u64 	%rd270, [%rd269];
	setp.ge.s64 	%p328, %rd2, %rd270;
	and.pred  	%p407, %p327, %p328;
	add.s32 	%r477, %r477, 2;
$L__BB5_22:
	and.b32  	%r393, %r62, 1;
	setp.eq.b32 	%p329, %r393, 1;
	not.pred 	%p330, %p329;
	@%p330 bra 	$L__BB5_48;
	add.s32 	%r394, %r477, %r2;
	sub.s32 	%r395, %r2, %r477;
	setp.lt.s32 	%p331, %r394, %r61;
	selp.b32 	%r396, %r394, %r6, %p331;
	max.s32 	%r397, %r395, 0;
	mad.lo.s32 	%r398, %r396, %r60, %r1;
	mad.lo.s32 	%r399, %r397, %r60, %r1;
	mul.wide.s32 	%rd271, %r398, 8;
	add.s64 	%rd272, %rd1, %rd271;
	ld.global.nc.u64 	%rd273, [%rd272];
	setp.gt.s64 	%p332, %rd2, %rd273;
	and.pred  	%p333, %p332, %p407;
	mul.wide.s32 	%rd274, %r399, 8;
	add.s64 	%rd275, %rd1, %rd274;
	ld.global.nc.u64 	%rd276, [%rd275];
	setp.ge.s64 	%p334, %rd2, %rd276;
	and.pred  	%p407, %p333, %p334;
	bra.uni 	$L__BB5_48;
$L__BB5_24:
	setp.ne.s16 	%p48, %rs3, 0;
	@%p48 bra 	$L__BB5_36;
	and.b32  	%r32, %r62, 7;
	setp.lt.u32 	%p146, %r62, 8;
	mov.pred 	%p407, -1;
	mov.b32 	%r480, 1;
	@%p146 bra 	$L__BB5_28;
	and.b32  	%r33, %r62, 2147483640;
	mov.pred 	%p407, -1;
	mov.b32 	%r480, 1;
$L__BB5_27:
	.pragma "nounroll";
	add.s32 	%r166, %r480, %r1;
	sub.s32 	%r167, %r1, %r480;
	setp.lt.s32 	%p148, %r166, %r60;
	selp.b32 	%r168, 0, %r60, %p148;
	sub.s32 	%r169, %r166, %r168;
	shr.s32 	%r170, %r167, 31;
	and.b32  	%r171, %r170, %r60;
	add.s32 	%r172, %r171, %r167;
	add.s32 	%r173, %r169, %r3;
	add.s32 	%r174, %r172, %r3;
	mul.wide.s32 	%rd97, %r173, 8;
	add.s64 	%rd98, %rd1, %rd97;
	ld.global.nc.u64 	%rd99, [%rd98];
	setp.gt.s64 	%p149, %rd2, %rd99;
	and.pred  	%p150, %p149, %p407;
	mul.wide.s32 	%rd100, %r174, 8;
	add.s64 	%rd101, %rd1, %rd100;
	ld.global.nc.u64 	%rd102, [%rd101];
	setp.ge.s64 	%p151, %rd2, %rd102;
	and.pred  	%p152, %p150, %p151;
	not.b32 	%r175, %r480;
	add.s32 	%r176, %r166, 1;
	add.s32 	%r177, %r1, %r175;
	setp.lt.s32 	%p154, %r176, %r60;
	selp.b32 	%r178, 0, %r60, %p154;
	sub.s32 	%r179, %r176, %r178;
	shr.s32 	%r180, %r177, 31;
	and.b32  	%r181, %r180, %r60;
	add.s32 	%r182, %r181, %r177;
	add.s32 	%r183, %r179, %r3;
	add.s32 	%r184, %r182, %r3;
	mul.wide.s32 	%rd103, %r183, 8;
	add.s64 	%rd104, %rd1, %rd103;
	ld.global.nc.u64 	%rd105, [%rd104];
	setp.gt.s64 	%p155, %rd2, %rd105;
	and.pred  	%p156, %p155, %p152;
	mul.wide.s32 	%rd106, %r184, 8;
	add.s64 	%rd107, %rd1, %rd106;
	ld.global.nc.u64 	%rd108, [%rd107];
	setp.ge.s64 	%p157, %rd2, %rd108;
	and.pred  	%p158, %p156, %p157;
	add.s32 	%r185, %r166, 2;
	add.s32 	%r186, %r167, -2;
	setp.lt.s32 	%p160, %r185, %r60;
	selp.b32 	%r187, 0, %r60, %p160;
	sub.s32 	%r188, %r185, %r187;
	shr.s32 	%r189, %r186, 31;
	and.b32  	%r190, %r189, %r60;
	add.s32 	%r191, %r190, %r186;
	add.s32 	%r192, %r188, %r3;
	add.s32 	%r193, %r191, %r3;
	mul.wide.s32 	%rd109, %r192, 8;
	add.s64 	%rd110, %rd1, %rd109;
	ld.global.nc.u64 	%rd111, [%rd110];
	setp.gt.s64 	%p161, %rd2, %rd111;
	and.pred  	%p162, %p161, %p158;
	mul.wide.s32 	%rd112, %r193, 8;
	add.s64 	%rd113, %rd1, %rd112;
	ld.global.nc.u64 	%rd114, [%rd113];
	setp.ge.s64 	%p163, %rd2, %rd114;
	and.pred  	%p164, %p162, %p163;
	add.s32 	%r194, %r166, 3;
	add.s32 	%r195, %r167, -3;
	setp.lt.s32 	%p166, %r194, %r60;
	selp.b32 	%r196, 0, %r60, %p166;
	sub.s32 	%r197, %r194, %r196;
	shr.s32 	%r198, %r195, 31;
	and.b32  	%r199, %r198, %r60;
	add.s32 	%r200, %r199, %r195;
	add.s32 	%r201, %r197, %r3;
	add.s32 	%r202, %r200, %r3;
	mul.wide.s32 	%rd115, %r201, 8;
	add.s64 	%rd116, %rd1, %rd115;
	ld.global.nc.u64 	%rd117, [%rd116];
	setp.gt.s64 	%p167, %rd2, %rd117;
	and.pred  	%p168, %p167, %p164;
	mul.wide.s32 	%rd118, %r202, 8;
	add.s64 	%rd119, %rd1, %rd118;
	ld.global.nc.u64 	%rd120, [%rd119];
	setp.ge.s64 	%p169, %rd2, %rd120;
	and.pred  	%p170, %p168, %p169;
	add.s32 	%r203, %r166, 4;
	add.s32 	%r204, %r167, -4;
	setp.lt.s32 	%p172, %r203, %r60;
	selp.b32 	%r205, 0, %r60, %p172;
	sub.s32 	%r206, %r203, %r205;
	shr.s32 	%r207, %r204, 31;
	and.b32  	%r208, %r207, %r60;
	add.s32 	%r209, %r208, %r204;
	add.s32 	%r210, %r206, %r3;
	add.s32 	%r211, %r209, %r3;
	mul.wide.s32 	%rd121, %r210, 8;
	add.s64 	%rd122, %rd1, %rd121;
	ld.global.nc.u64 	%rd123, [%rd122];
	setp.gt.s64 	%p173, %rd2, %rd123;
	and.pred  	%p174, %p173, %p170;
	mul.wide.s32 	%rd124, %r211, 8;
	add.s64 	%rd125, %rd1, %rd124;
	ld.global.nc.u64 	%rd126, [%rd125];
	setp.ge.s64 	%p175, %rd2, %rd126;
	and.pred  	%p176, %p174, %p175;
	add.s32 	%r212, %r166, 5;
	add.s32 	%r213, %r167, -5;
	setp.lt.s32 	%p178, %r212, %r60;
	selp.b32 	%r214, 0, %r60, %p178;
	sub.s32 	%r215, %r212, %r214;
	shr.s32 	%r216, %r213, 31;
	and.b32  	%r217, %r216, %r60;
	add.s32 	%r218, %r217, %r213;
	add.s32 	%r219, %r215, %r3;
	add.s32 	%r220, %r218, %r3;
	mul.wide.s32 	%rd127, %r219, 8;
	add.s64 	%rd128, %rd1, %rd127;
	ld.global.nc.u64 	%rd129, [%rd128];
	setp.gt.s64 	%p179, %rd2, %rd129;
	and.pred  	%p180, %p179, %p176;
	mul.wide.s32 	%rd130, %r220, 8;
	add.s64 	%rd131, %rd1, %rd130;
	ld.global.nc.u64 	%rd132, [%rd131];
	setp.ge.s64 	%p181, %rd2, %rd132;
	and.pred  	%p182, %p180, %p181;
	add.s32 	%r221, %r166, 6;
	add.s32 	%r222, %r167, -6;
	setp.lt.s32 	%p184, %r221, %r60;
	selp.b32 	%r223, 0, %r60, %p184;
	sub.s32 	%r224, %r221, %r223;
	shr.s32 	%r225, %r222, 31;
	and.b32  	%r226, %r225, %r60;
	add.s32 	%r227, %r226, %r222;
	add.s32 	%r228, %r224, %r3;
	add.s32 	%r229, %r227, %r3;
	mul.wide.s32 	%rd133, %r228, 8;
	add.s64 	%rd134, %rd1, %rd133;
	ld.global.nc.u64 	%rd135, [%rd134];
	setp.gt.s64 	%p185, %rd2, %rd135;
	and.pred  	%p186, %p185, %p182;
	mul.wide.s32 	%rd136, %r229, 8;
	add.s64 	%rd137, %rd1, %rd136;
	ld.global.nc.u64 	%rd138, [%rd137];
	setp.ge.s64 	%p187, %rd2, %rd138;
	and.pred  	%p188, %p186, %p187;
	add.s32 	%r230, %r480, 7;
	add.s32 	%r231, %r166, 7;
	sub.s32 	%r232, %r1, %r230;
	setp.lt.s32 	%p190, %r231, %r60;
	selp.b32 	%r233, 0, %r60, %p190;
	sub.s32 	%r234, %r231, %r233;
	shr.s32 	%r235, %r232, 31;
	and.b32  	%r236, %r235, %r60;
	add.s32 	%r237, %r236, %r232;
	add.s32 	%r238, %r234, %r3;
	add.s32 	%r239, %r237, %r3;
	mul.wide.s32 	%rd139, %r238, 8;
	add.s64 	%rd140, %rd1, %rd139;
	ld.global.nc.u64 	%rd141, [%rd140];
	setp.gt.s64 	%p191, %rd2, %rd141;
	and.pred  	%p192, %p191, %p188;
	mul.wide.s32 	%rd142, %r239, 8;
	add.s64 	%rd143, %rd1, %rd142;
	ld.global.nc.u64 	%rd144, [%rd143];
	setp.ge.s64 	%p193, %rd2, %rd144;
	and.pred  	%p407, %p192, %p193;
	add.s32 	%r480, %r480, 8;
	setp.ne.s32 	%p194, %r230, %r33;
	@%p194 bra 	$L__BB5_27;
$L__BB5_28:
	setp.eq.s32 	%p195, %r32, 0;
	@%p195 bra 	$L__BB5_48;
	and.b32  	%r37, %r62, 3;
	setp.lt.u32 	%p197, %r32, 4;
	@%p197 bra 	$L__BB5_31;
	add.s32 	%r240, %r480, %r1;
	sub.s32 	%r241, %r1, %r480;
	setp.lt.s32 	%p198, %r240, %r60;
	selp.b32 	%r242, 0, %r60, %p198;
	sub.s32 	%r243, %r240, %r242;
	shr.s32 	%r244, %r241, 31;
	and.b32  	%r245, %r244, %r60;
	add.s32 	%r246, %r245, %r241;
	add.s32 	%r247, %r243, %r3;
	add.s32 	%r248, %r246, %r3;
	mul.wide.s32 	%rd145, %r247, 8;
	add.s64 	%rd146, %rd1, %rd145;
	ld.global.nc.u64 	%rd147, [%rd146];
	setp.gt.s64 	%p199, %rd2, %rd147;
	and.pred  	%p200, %p199, %p407;
	mul.wide.s32 	%rd148, %r248, 8;
	add.s64 	%rd149, %rd1, %rd148;
	ld.global.nc.u64 	%rd150, [%rd149];
	setp.ge.s64 	%p201, %rd2, %rd150;
	and.pred  	%p202, %p200, %p201;
	not.b32 	%r249, %r480;
	add.s32 	%r250, %r240, 1;
	add.s32 	%r251, %r1, %r249;
	setp.lt.s32 	%p204, %r250, %r60;
	selp.b32 	%r252, 0, %r60, %p204;
	sub.s32 	%r253, %r250, %r252;
	shr.s32 	%r254, %r251, 31;
	and.b32  	%r255, %r254, %r60;
	add.s32 	%r256, %r255, %r251;
	add.s32 	%r257, %r253, %r3;
	add.s32 	%r258, %r256, %r3;
	mul.wide.s32 	%rd151, %r257, 8;
	add.s64 	%rd152, %rd1, %rd151;
	ld.global.nc.u64 	%rd153, [%rd152];
	setp.gt.s64 	%p205, %rd2, %rd153;
	and.pred  	%p206, %p205, %p202;
	mul.wide.s32 	%rd154, %r258, 8;
	add.s64 	%rd155, %rd1, %rd154;
	ld.global.nc.u64 	%rd156, [%rd155];
	setp.ge.s64 	%p207, %rd2, %rd156;
	and.pred  	%p208, %p206, %p207;
	add.s32 	%r259, %r240, 2;
	add.s32 	%r260, %r241, -2;
	setp.lt.s32 	%p210, %r259, %r60;
	selp.b32 	%r261, 0, %r60, %p210;
	sub.s32 	%r262, %r259, %r261;
	shr.s32 	%r263, %r260, 31;
	and.b32  	%r264, %r263, %r60;
	add.s32 	%r265, %r264, %r260;
	add.s32 	%r266, %r262, %r3;
	add.s32 	%r267, %r265, %r3;
	mul.wide.s32 	%rd157, %r266, 8;
	add.s64 	%rd158, %rd1, %rd157;
	ld.global.nc.u64 	%rd159, [%rd158];
	setp.gt.s64 	%p211, %rd2, %rd159;
	and.pred  	%p212, %p211, %p208;
	mul.wide.s32 	%rd160, %r267, 8;
	add.s64 	%rd161, %rd1, %rd160;
	ld.global.nc.u64 	%rd162, [%rd161];
	setp.ge.s64 	%p213, %rd2, %rd162;
	and.pred  	%p214, %p212, %p213;
	add.s32 	%r268, %r240, 3;
	add.s32 	%r269, %r241, -3;
	setp.lt.s32 	%p216, %r268, %r60;
	selp.b32 	%r270, 0, %r60, %p216;
	sub.s32 	%r271, %r268, %r270;
	shr.s32 	%r272, %r269, 31;
	and.b32  	%r273, %r272, %r60;
	add.s32 	%r274, %r273, %r269;
	add.s32 	%r275, %r271, %r3;
	add.s32 	%r276, %r274, %r3;
	mul.wide.s32 	%rd163, %r275, 8;
	add.s64 	%rd164, %rd1, %rd163;
	ld.global.nc.u64 	%rd165, [%rd164];
	setp.gt.s64 	%p217, %rd2, %rd165;
	and.pred  	%p218, %p217, %p214;
	mul.wide.s32 	%rd166, %r276, 8;
	add.s64 	%rd167, %rd1, %rd166;
	ld.global.nc.u64 	%rd168, [%rd167];
	setp.ge.s64 	%p219, %rd2, %rd168;
	and.pred  	%p407, %p218, %p219;
	add.s32 	%r480, %r480, 4;
$L__BB5_31:
	setp.eq.s32 	%p220, %r37, 0;
	@%p220 bra 	$L__BB5_48;
	setp.eq.s32 	%p222, %r37, 1;
	@%p222 bra 	$L__BB5_34;
	add.s32 	%r277, %r480, %r1;
	sub.s32 	%r278, %r1, %r480;
	setp.lt.s32 	%p223, %r277, %r60;
	selp.b32 	%r279, 0, %r60, %p223;
	sub.s32 	%r280, %r277, %r279;
	shr.s32 	%r281, %r278, 31;
	and.b32  	%r282, %r281, %r60;
	add.s32 	%r283, %r282, %r278;
	add.s32 	%r284, %r280, %r3;
	add.s32 	%r285, %r283, %r3;
	mul.wide.s32 	%rd169, %r284, 8;
	add.s64 	%rd170, %rd1, %rd169;
	ld.global.nc.u64 	%rd171, [%rd170];
	setp.gt.s64 	%p224, %rd2, %rd171;
	and.pred  	%p225, %p224, %p407;
	mul.wide.s32 	%rd172, %r285, 8;
	add.s64 	%rd173, %rd1, %rd172;
	ld.global.nc.u64 	%rd174, [%rd173];
	setp.ge.s64 	%p226, %rd2, %rd174;
	and.pred  	%p227, %p225, %p226;
	not.b32 	%r286, %r480;
	add.s32 	%r287, %r277, 1;
	add.s32 	%r288, %r1, %r286;
	setp.lt.s32 	%p229, %r287, %r60;
	selp.b32 	%r289, 0, %r60, %p229;
	sub.s32 	%r290, %r287, %r289;
	shr.s32 	%r291, %r288, 31;
	and.b32  	%r292, %r291, %r60;
	add.s32 	%r293, %r292, %r288;
	add.s32 	%r294, %r290, %r3;
	add.s32 	%r295, %r293, %r3;
	mul.wide.s32 	%rd175, %r294, 8;
	add.s64 	%rd176, %rd1, %rd175;
	ld.global.nc.u64 	%rd177, [%rd176];
	setp.gt.s64 	%p230, %rd2, %rd177;
	and.pred  	%p231, %p230, %p227;
	mul.wide.s32 	%rd178, %r295, 8;
	add.s64 	%rd179, %rd1, %rd178;
	ld.global.nc.u64 	%rd180, [%rd179];
	setp.ge.s64 	%p232, %rd2, %rd180;
	and.pred  	%p407, %p231, %p232;
	add.s32 	%r480, %r480, 2;
$L__BB5_34:
	and.b32  	%r296, %r62, 1;
	setp.eq.b32 	%p233, %r296, 1;
	not.pred 	%p234, %p233;
	@%p234 bra 	$L__BB5_48;
	add.s32 	%r297, %r480, %r1;
	sub.s32 	%r298, %r1, %r480;
	setp.lt.s32 	%p235, %r297, %r60;
	selp.b32 	%r299, 0, %r60, %p235;
	sub.s32 	%r300, %r297, %r299;
	shr.s32 	%r301, %r298, 31;
	and.b32  	%r302, %r301, %r60;
	add.s32 	%r303, %r302, %r298;
	add.s32 	%r304, %r300, %r3;
	add.s32 	%r305, %r303, %r3;
	mul.wide.s32 	%rd181, %r304, 8;
	add.s64 	%rd182, %rd1, %rd181;
	ld.global.nc.u64 	%rd183, [%rd182];
	setp.gt.s64 	%p236, %rd2, %rd183;
	and.pred  	%p237, %p236, %p407;
	mul.wide.s32 	%rd184, %r305, 8;
	add.s64 	%rd185, %rd1, %rd184;
	ld.global.nc.u64 	%rd186, [%rd185];
	setp.ge.s64 	%p238, %rd2, %rd186;
	and.pred  	%p407, %p237, %p238;
	bra.uni 	$L__BB5_48;
$L__BB5_36:
	and.b32  	%r42, %r62, 7;
	setp.lt.u32 	%p51, %r62, 8;
	mov.pred 	%p407, -1;
	mov.b32 	%r488, 1;
	@%p51 bra 	$L__BB5_40;
	add.s32 	%r486, %r1, -4;
	and.b32  	%r72, %r62, 2147483640;
	neg.s32 	%r484, %r72;
	mov.pred 	%p407, -1;
	mov.b32 	%r485, 4;
	mov.u32 	%r483, %r1;
$L__BB5_38:
	.pragma "nounroll";
	add.s32 	%r73, %r483, 1;
	add.s32 	%r74, %r486, 3;
	setp.lt.s32 	%p53, %r73, %r60;
	selp.b32 	%r75, %r73, %r5, %p53;
	max.s32 	%r76, %r74, 0;
	add.s32 	%r77, %r75, %r3;
	add.s32 	%r78, %r76, %r3;
	mul.wide.s32 	%rd7, %r77, 8;
	add.s64 	%rd8, %rd1, %rd7;
	ld.global.nc.u64 	%rd9, [%rd8];
	setp.gt.s64 	%p54, %rd2, %rd9;
	and.pred  	%p55, %p54, %p407;
	mul.wide.s32 	%rd10, %r78, 8;
	add.s64 	%rd11, %rd1, %rd10;
	ld.global.nc.u64 	%rd12, [%rd11];
	setp.ge.s64 	%p56, %rd2, %rd12;
	and.pred  	%p57, %p55, %p56;
	add.s32 	%r79, %r483, 2;
	add.s32 	%r80, %r486, 2;
	setp.lt.s32 	%p59, %r79, %r60;
	selp.b32 	%r81, %r79, %r5, %p59;
	max.s32 	%r82, %r80, 0;
	add.s32 	%r83, %r81, %r3;
	add.s32 	%r84, %r82, %r3;
	mul.wide.s32 	%rd13, %r83, 8;
	add.s64 	%rd14, %rd1, %rd13;
	ld.global.nc.u64 	%rd15, [%rd14];
	setp.gt.s64 	%p60, %rd2, %rd15;
	and.pred  	%p61, %p60, %p57;
	mul.wide.s32 	%rd16, %r84, 8;
	add.s64 	%rd17, %rd1, %rd16;
	ld.global.nc.u64 	%rd18, [%rd17];
	setp.ge.s64 	%p62, %rd2, %rd18;
	and.pred  	%p63, %p61, %p62;
	add.s32 	%r85, %r483, 3;
	add.s32 	%r86, %r486, 1;
	setp.lt.s32 	%p65, %r85, %r60;
	selp.b32 	%r87, %r85, %r5, %p65;
	max.s32 	%r88, %r86, 0;
	add.s32 	%r89, %r87, %r3;
	add.s32 	%r90, %r88, %r3;
	mul.wide.s32 	%rd19, %r89, 8;
	add.s64 	%rd20, %rd1, %rd19;
	ld.global.nc.u64 	%rd21, [%rd20];
	setp.gt.s64 	%p66, %rd2, %rd21;
	and.pred  	%p67, %p66, %p63;
	mul.wide.s32 	%rd22, %r90, 8;
	add.s64 	%rd23, %rd1, %rd22;
	ld.global.nc.u64 	%rd24, [%rd23];
	setp.ge.s64 	%p68, %rd2, %rd24;
	and.pred  	%p69, %p67, %p68;
	add.s32 	%r91, %r483, 4;
	add.s32 	%r92, %r486, -4;
	setp.lt.s32 	%p71, %r91, %r60;
	selp.b32 	%r93, %r91, %r5, %p71;
	max.s32 	%r94, %r486, 0;
	add.s32 	%r95, %r93, %r3;
	add.s32 	%r96, %r94, %r3;
	mul.wide.s32 	%rd25, %r95, 8;
	add.s64 	%rd26, %rd1, %rd25;
	ld.global.nc.u64 	%rd27, [%rd26];
	setp.gt.s64 	%p72, %rd2, %rd27;
	and.pred  	%p73, %p72, %p69;
	mul.wide.s32 	%rd28, %r96, 8;
	add.s64 	%rd29, %rd1, %rd28;
	ld.global.nc.u64 	%rd30, [%rd29];
	setp.ge.s64 	%p74, %rd2, %rd30;
	and.pred  	%p75, %p73, %p74;
	add.s32 	%r97, %r483, 5;
	add.s32 	%r98, %r486, -1;
	setp.lt.s32 	%p77, %r97, %r60;
	selp.b32 	%r99, %r97, %r5, %p77;
	max.s32 	%r100, %r98, 0;
	add.s32 	%r101, %r99, %r3;
	add.s32 	%r102, %r100, %r3;
	mul.wide.s32 	%rd31, %r101, 8;
	add.s64 	%rd32, %rd1, %rd31;
	ld.global.nc.u64 	%rd33, [%rd32];
	setp.gt.s64 	%p78, %rd2, %rd33;
	and.pred  	%p79, %p78, %p75;
	mul.wide.s32 	%rd34, %r102, 8;
	add.s64 	%rd35, %rd1, %rd34;
	ld.global.nc.u64 	%rd36, [%rd35];
	setp.ge.s64 	%p80, %rd2, %rd36;
	and.pred  	%p81, %p79, %p80;
	add.s32 	%r103, %r483, 6;
	add.s32 	%r104, %r486, -2;
	setp.lt.s32 	%p83, %r103, %r60;
	selp.b32 	%r105, %r103, %r5, %p83;
	max.s32 	%r106, %r104, 0;
	add.s32 	%r107, %r105, %r3;
	add.s32 	%r108, %r106, %r3;
	mul.wide.s32 	%rd37, %r107, 8;
	add.s64 	%rd38, %rd1, %rd37;
	ld.global.nc.u64 	%rd39, [%rd38];
	setp.gt.s64 	%p84, %rd2, %rd39;
	and.pred  	%p85, %p84, %p81;
	mul.wide.s32 	%rd40, %r108, 8;
	add.s64 	%rd41, %rd1, %rd40;
	ld.global.nc.u64 	%rd42, [%rd41];
	setp.ge.s64 	%p86, %rd2, %rd42;
	and.pred  	%p87, %p85, %p86;
	add.s32 	%r109, %r483, 7;
	add.s32 	%r110, %r486, -3;
	setp.lt.s32 	%p89, %r109, %r60;
	selp.b32 	%r111, %r109, %r5, %p89;
	max.s32 	%r112, %r110, 0;
	add.s32 	%r113, %r111, %r3;
	add.s32 	%r114, %r112, %r3;
	mul.wide.s32 	%rd43, %r113, 8;
	add.s64 	%rd44, %rd1, %rd43;
	ld.global.nc.u64 	%rd45, [%rd44];
	setp.gt.s64 	%p90, %rd2, %rd45;
	and.pred  	%p91, %p90, %p87;
	mul.wide.s32 	%rd46, %r114, 8;
	add.s64 	%rd47, %rd1, %rd46;
	ld.global.nc.u64 	%rd48, [%rd47];
	setp.ge.s64 	%p92, %rd2, %rd48;
	and.pred  	%p93, %p91, %p92;
	add.s32 	%r483, %r483, 8;
	setp.lt.s32 	%p95, %r483, %r60;
	selp.b32 	%r115, %r483, %r5, %p95;
	max.s32 	%r116, %r92, 0;
	add.s32 	%r117, %r115, %r3;
	add.s32 	%r118, %r116, %r3;
	mul.wide.s32 	%rd49, %r117, 8;
	add.s64 	%rd50, %rd1, %rd49;
	ld.global.nc.u64 	%rd51, [%rd50];
	setp.gt.s64 	%p96, %rd2, %rd51;
	and.pred  	%p97, %p96, %p93;
	mul.wide.s32 	%rd52, %r118, 8;
	add.s64 	%rd53, %rd1, %rd52;
	ld.global.nc.u64 	%rd54, [%rd53];
	setp.ge.s64 	%p98, %rd2, %rd54;
	and.pred  	%p407, %p97, %p98;
	add.s32 	%r486, %r486, -8;
	add.s32 	%r485, %r485, 8;
	add.s32 	%r484, %r484, 8;
	setp.ne.s32 	%p99, %r484, 0;
	@%p99 bra 	$L__BB5_38;
	add.s32 	%r488, %r485, -3;
$L__BB5_40:
	setp.eq.s32 	%p100, %r42, 0;
	@%p100 bra 	$L__BB5_48;
	and.b32  	%r55, %r62, 3;
	setp.lt.u32 	%p102, %r42, 4;
	@%p102 bra 	$L__BB5_43;
	add.s32 	%r119, %r488, %r1;
	sub.s32 	%r120, %r1, %r488;
	setp.lt.s32 	%p103, %r119, %r60;
	selp.b32 	%r121, %r119, %r5, %p103;
	max.s32 	%r122, %r120, 0;
	add.s32 	%r123, %r121, %r3;
	add.s32 	%r124, %r122, %r3;
	mul.wide.s32 	%rd55, %r123, 8;
	add.s64 	%rd56, %rd1, %rd55;
	ld.global.nc.u64 	%rd57, [%rd56];
	setp.gt.s64 	%p104, %rd2, %rd57;
	and.pred  	%p105, %p104, %p407;
	mul.wide.s32 	%rd58, %r124, 8;
	add.s64 	%rd59, %rd1, %rd58;
	ld.global.nc.u64 	%rd60, [%rd59];
	setp.ge.s64 	%p106, %rd2, %rd60;
	and.pred  	%p107, %p105, %p106;
	not.b32 	%r125, %r488;
	add.s32 	%r126, %r119, 1;
	add.s32 	%r127, %r1, %r125;
	setp.lt.s32 	%p109, %r126, %r60;
	selp.b32 	%r128, %r126, %r5, %p109;
	max.s32 	%r129, %r127, 0;
	add.s32 	%r130, %r128, %r3;
	add.s32 	%r131, %r129, %r3;
	mul.wide.s32 	%rd61, %r130, 8;
	add.s64 	%rd62, %rd1, %rd61;
	ld.global.nc.u64 	%rd63, [%rd62];
	setp.gt.s64 	%p110, %rd2, %rd63;
	and.pred  	%p111, %p110, %p107;
	mul.wide.s32 	%rd64, %r131, 8;
	add.s64 	%rd65, %rd1, %rd64;
	ld.global.nc.u64 	%rd66, [%rd65];
	setp.ge.s64 	%p112, %rd2, %rd66;
	and.pred  	%p113, %p111, %p112;
	add.s32 	%r132, %r119, 2;
	add.s32 	%r133, %r120, -2;
	setp.lt.s32 	%p115, %r132, %r60;
	selp.b32 	%r134, %r132, %r5, %p115;
	max.s32 	%r135, %r133, 0;
	add.s32 	%r136, %r134, %r3;
	add.s32 	%r137, %r135, %r3;
	mul.wide.s32 	%rd67, %r136, 8;
	add.s64 	%rd68, %rd1, %rd67;
	ld.global.nc.u64 	%rd69, [%rd68];
	setp.gt.s64 	%p116, %rd2, %rd69;
	and.pred  	%p117, %p116, %p113;
	mul.wide.s32 	%rd70, %r137, 8;
	add.s64 	%rd71, %rd1, %rd70;
	ld.global.nc.u64 	%rd72, [%rd71];
	setp.ge.s64 	%p118, %rd2, %rd72;
	and.pred  	%p119, %p117, %p118;
	add.s32 	%r138, %r119, 3;
	add.s32 	%r139, %r120, -3;
	setp.lt.s32 	%p121, %r138, %r60;
	selp.b32 	%r140, %r138, %r5, %p121;
	max.s32 	%r141, %r139, 0;
	add.s32 	%r142, %r140, %r3;
	add.s32 	%r143, %r141, %r3;
	mul.wide.s32 	%rd73, %r142, 8;
	add.s64 	%rd74, %rd1, %rd73;
	ld.global.nc.u64 	%rd75, [%rd74];
	setp.gt.s64 	%p122, %rd2, %rd75;
	and.pred  	%p123, %p122, %p119;
	mul.wide.s32 	%rd76, %r143, 8;
	add.s64 	%rd77, %rd1, %rd76;
	ld.global.nc.u64 	%rd78, [%rd77];
	setp.ge.s64 	%p124, %rd2, %rd78;
	and.pred  	%p407, %p123, %p124;
	add.s32 	%r488, %r488, 4;
$L__BB5_43:
	setp.eq.s32 	%p125, %r55, 0;
	@%p125 bra 	$L__BB5_48;
	setp.eq.s32 	%p127, %r55, 1;
	@%p127 bra 	$L__BB5_46;
	add.s32 	%r144, %r488, %r1;
	sub.s32 	%r145, %r1, %r488;
	setp.lt.s32 	%p128, %r144, %r60;
	selp.b32 	%r146, %r144, %r5, %p128;
	max.s32 	%r147, %r145, 0;
	add.s32 	%r148, %r146, %r3;
	add.s32 	%r149, %r147, %r3;
	mul.wide.s32 	%rd79, %r148, 8;
	add.s64 	%rd80, %rd1, %rd79;
	ld.global.nc.u64 	%rd81, [%rd80];
	setp.gt.s64 	%p129, %rd2, %rd81;
	and.pred  	%p130, %p129, %p407;
	mul.wide.s32 	%rd82, %r149, 8;
	add.s64 	%rd83, %rd1, %rd82;
	ld.global.nc.u64 	%rd84, [%rd83];
	setp.ge.s64 	%p131, %rd2, %rd84;
	and.pred  	%p132, %p130, %p131;
	not.b32 	%r150, %r488;
	add.s32 	%r151, %r144, 1;
	add.s32 	%r152, %r1, %r150;
	setp.lt.s32 	%p134, %r151, %r60;
	selp.b32 	%r153, %r151, %r5, %p134;
	max.s32 	%r154, %r152, 0;
	add.s32 	%r155, %r153, %r3;
	add.s32 	%r156, %r154, %r3;
	mul.wide.s32 	%rd85, %r155, 8;
	add.s64 	%rd86, %rd1, %rd85;
	ld.global.nc.u64 	%rd87, [%rd86];
	setp.gt.s64 	%p135, %rd2, %rd87;
	and.pred  	%p136, %p135, %p132;
	mul.wide.s32 	%rd88, %r156, 8;
	add.s64 	%rd89, %rd1, %rd88;
	ld.global.nc.u64 	%rd90, [%rd89];
	setp.ge.s64 	%p137, %rd2, %rd90;
	and.pred  	%p407, %p136, %p137;
	add.s32 	%r488, %r488, 2;
$L__BB5_46:
	and.b32  	%r157, %r62, 1;
	setp.eq.b32 	%p138, %r157, 1;
	not.pred 	%p139, %p138;
	@%p139 bra 	$L__BB5_48;
	add.s32 	%r158, %r488, %r1;
	sub.s32 	%r159, %r1, %r488;
	setp.lt.s32 	%p140, %r158, %r60;
	selp.b32 	%r160, %r158, %r5, %p140;
	max.s32 	%r161, %r159, 0;
	add.s32 	%r162, %r160, %r3;
	add.s32 	%r163, %r161, %r3;
	mul.wide.s32 	%rd91, %r162, 8;
	add.s64 	%rd92, %rd1, %rd91;
	ld.global.nc.u64 	%rd93, [%rd92];
	setp.gt.s64 	%p141, %rd2, %rd93;
	and.pred  	%p142, %p141, %p407;
	mul.wide.s32 	%rd94, %r163, 8;
	add.s64 	%rd95, %rd1, %rd94;
	ld.global.nc.u64 	%rd96, [%rd95];
	setp.ge.s64 	%p143, %rd2, %rd96;
	and.pred  	%p407, %p142, %p143;
$L__BB5_48:
	selp.u16 	%rs5, 1, 0, %p407;
$L__BB5_49:
	cvt.s64.s32 	%rd319, %r4;
	cvta.to.global.u64 	%rd320, %rd3;
	add.s64 	%rd321, %rd320, %rd319;
	st.global.u8 	[%rd321], %rs5;
$L__BB5_50:
	ret;

}
	// .globl	_Z13relextrema_2DIfEviiibiPKT_Pb
.visible .entry _Z13relextrema_2DIfEviiibiPKT_Pb(
	.param .u32 _Z13relextrema_2DIfEviiibiPKT_Pb_param_0,
	.param .u32 _Z13relextrema_2DIfEviiibiPKT_Pb_param_1,
	.param .u32 _Z13relextrema_2DIfEviiibiPKT_Pb_param_2,
	.param .u8 _Z13relextrema_2DIfEviiibiPKT_Pb_param_3,
	.param .u32 _Z13relextrema_2DIfEviiibiPKT_Pb_param_4,
	.param .u64 .ptr .align 1 _Z13relextrema_2DIfEviiibiPKT_Pb_param_5,
	.param .u64 .ptr .align 1 _Z13relextrema_2DIfEviiibiPKT_Pb_param_6
)
{
	.reg .pred 	%p<408>;
	.reg .b16 	%rs<6>;
	.reg .b32 	%r<490>;
	.reg .b32 	%f<106>;
	.reg .b64 	%rd<217>;

	ld.param.u32 	%r60, [_Z13relextrema_2DIfEviiibiPKT_Pb_param_0];
	ld.param.u32 	%r61, [_Z13relextrema_2DIfEviiibiPKT_Pb_param_1];
	ld.param.u32 	%r62, [_Z13relextrema_2DIfEviiibiPKT_Pb_param_2];
	ld.param.s8 	%rs3, [_Z13relextrema_2DIfEviiibiPKT_Pb_param_3];
	ld.param.u32 	%r63, [_Z13relextrema_2DIfEviiibiPKT_Pb_param_4];
	ld.param.u64 	%rd3, [_Z13relextrema_2DIfEviiibiPKT_Pb_param_5];
	ld.param.u64 	%rd2, [_Z13relextrema_2DIfEviiibiPKT_Pb_param_6];
	cvta.to.global.u64 	%rd1, %rd3;
	mov.u32 	%r64, %ctaid.x;
	mov.u32 	%r65, %ntid.x;
	mov.u32 	%r66, %tid.x;
	mad.lo.s32 	%r1, %r64, %r65, %r66;
	mov.u32 	%r67, %ctaid.y;
	mov.u32 	%r68, %ntid.y;
	mov.u32 	%r69, %tid.y;
	mad.lo.s32 	%r2, %r67, %r68, %r69;
	setp.ge.s32 	%p43, %r2, %r61;
	setp.ge.s32 	%p44, %r1, %r60;
	or.pred  	%p45, %p44, %p43;
	@%p45 bra 	$L__BB6_50;
	mul.lo.s32 	%r3, %r2, %r60;
	add.s32 	%r4, %r3, %r1;
	mul.wide.s32 	%rd4, %r4, 4;
	add.s64 	%rd5, %rd1, %rd4;
	ld.global.nc.f32 	%f1, [%rd5];
	setp.lt.s32 	%p46, %r62, 1;
	mov.b16 	%rs5, 1;
	@%p46 bra 	$L__BB6_49;
	setp.ne.s32 	%p47, %r63, 0;
	add.s32 	%r5, %r60, -1;
	add.s32 	%r6, %r61, -1;
	@%p47 bra 	$L__BB6_24;
	setp.ne.s16 	%p239, %rs3, 0;
	@%p239 bra 	$L__BB6_12;
	and.b32  	%r7, %r62, 3;
	setp.lt.u32 	%p337, %r62, 4;
	mov.pred 	%p407, -1;
	mov.b32 	%r470, 1;
	@%p337 bra 	$L__BB6_7;
	and.b32  	%r8, %r62, 2147483644;
	mov.pred 	%p407, -1;
	mov.b32 	%r470, 1;
$L__BB6_6:
	.pragma "nounroll";
	add.s32 	%r402, %r470, %r2;
	sub.s32 	%r403, %r2, %r470;
	setp.lt.s32 	%p339, %r402, %r61;
	selp.b32 	%r404, 0, %r61, %p339;
	sub.s32 	%r405, %r402, %r404;
	shr.s32 	%r406, %r403, 31;
	and.b32  	%r407, %r406, %r61;
	add.s32 	%r408, %r407, %r403;
	mad.lo.s32 	%r409, %r405, %r60, %r1;
	mad.lo.s32 	%r410, %r408, %r60, %r1;
	mul.wide.s32 	%rd186, %r409, 4;
	add.s64 	%rd187, %rd1, %rd186;
	ld.global.nc.f32 	%f92, [%rd187];
	setp.gt.f32 	%p340, %f1, %f92;
	and.pred  	%p341, %p340, %p407;
	mul.wide.s32 	%rd188, %r410, 4;
	add.s64 	%rd189, %rd1, %rd188;
	ld.global.nc.f32 	%f93, [%rd189];
	setp.ge.f32 	%p342, %f1, %f93;
	and.pred  	%p343, %p341, %p342;
	not.b32 	%r411, %r470;
	add.s32 	%r412, %r402, 1;
	add.s32 	%r413, %r2, %r411;
	setp.lt.s32 	%p345, %r412, %r61;
	selp.b32 	%r414, 0, %r61, %p345;
	sub.s32 	%r415, %r412, %r414;
	shr.s32 	%r416, %r413, 31;
	and.b32  	%r417, %r416, %r61;
	add.s32 	%r418, %r417, %r413;
	mad.lo.s32 	%r419, %r415, %r60, %r1;
	mad.lo.s32 	%r420, %r418, %r60, %r1;
	mul.wide.s32 	%rd190, %r419, 4;
	add.s64 	%rd191, %rd1, %rd190;
	ld.global.nc.f32 	%f94, [%rd191];
	setp.gt.f32 	%p346, %f1, %f94;
	and.pred  	%p347, %p346, %p343;
	mul.wide.s32 	%rd192, %r420, 4;
	add.s64 	%rd193, %rd1, %rd192;
	ld.global.nc.f32 	%f95, [%rd193];
	setp.ge.f32 	%p348, %f1, %f95;
	and.pred  	%p349, %p347, %p348;
	add.s32 	%r421, %r402, 2;
	add.s32 	%r422, %r403, -2;
	setp.lt.s32 	%p351, %r421, %r61;
	selp.b32 	%r423, 0, %r61, %p351;
	sub.s32 	%r424, %r421, %r423;
	shr.s32 	%r425, %r422, 31;
	and.b32  	%r426, %r425, %r61;
	add.s32 	%r427, %r426, %r422;
	mad.lo.s32 	%r428, %r424, %r60, %r1;
	mad.lo.s32 	%r429, %r427, %r60, %r1;
	mul.wide.s32 	%rd194, %r428, 4;
	add.s64 	%rd195, %rd1, %rd194;
	ld.global.nc.f32 	%f96, [%rd195];
	setp.gt.f32 	%p352, %f1, %f96;
	and.pred  	%p353, %p352, %p349;
	mul.wide.s32 	%rd196, %r429, 4;
	add.s64 	%rd197, %rd1, %rd196;
	ld.global.nc.f32 	%f97, [%rd197];
	setp.ge.f32 	%p354, %f1, %f97;
	and.pred  	%p355, %p353, %p354;
	add.s32 	%r430, %r470, 3;
	add.s32 	%r431, %r402, 3;
	sub.s32 	%r432, %r2, %r430;
	setp.lt.s32 	%p357, %r431, %r61;
	selp.b32 	%r433, 0, %r61, %p357;
	sub.s32 	%r434, %r431, %r433;
	shr.s32 	%r435, %r432, 31;
	and.b32  	%r436, %r435, %r61;
	add.s32 	%r437, %r436, %r432;
	mad.lo.s32 	%r438, %r434, %r60, %r1;
	mad.lo.s32 	%r439, %r437, %r60, %r1;
	mul.wide.s32 	%rd198, %r438, 4;
	add.s64 	%rd199, %rd1, %rd198;
	ld.global.nc.f32 	%f98, [%rd199];
	setp.gt.f32 	%p358, %f1, %f98;
	and.pred  	%p359, %p358, %p355;
	mul.wide.s32 	%rd200, %r439, 4;
	add.s64 	%rd201, %rd1, %rd200;
	ld.global.nc.f32 	%f99, [%rd201];
	setp.ge.f32 	%p360, %f1, %f99;
	and.pred  	%p407, %p359, %p360;
	add.s32 	%r470, %r470, 4;
	setp.ne.s32 	%p361, %r430, %r8;
	@%p361 bra 	$L__BB6_6;
$L__BB6_7:
	setp.eq.s32 	%p362, %r7, 0;
	@%p362 bra 	$L__BB6_48;
	setp.eq.s32 	%p364, %r7, 1;
	@%p364 bra 	$L__BB6_10;
	add.s32 	%r440, %r470, %r2;
	sub.s32 	%r441, %r2, %r470;
	setp.lt.s32 	%p365, %r440, %r61;
	selp.b32 	%r442, 0, %r61, %p365;
	sub.s32 	%r443, %r440, %r442;
	shr.s32 	%r444, %r441, 31;
	and.b32  	%r445, %r444, %r61;
	add.s32 	%r446, %r445, %r441;
	mad.lo.s32 	%r447, %r443, %r60, %r1;
	mad.lo.s32 	%r448, %r446, %r60, %r1;
	mul.wide.s32 	%rd202, %r447, 4;
	add.s64 	%rd203, %rd1, %rd202;
	ld.global.nc.f32 	%f100, [%rd203];
	setp.gt.f32 	%p366, %f1, %f100;
	and.pred  	%p367, %p366, %p407;
	mul.wide.s32 	%rd204, %r448, 4;
	add.s64 	%rd205, %rd1, %rd204;
	ld.global.nc.f32 	%f101, [%rd205];
	setp.ge.f32 	%p368, %f1, %f101;
	and.pred  	%p369, %p367, %p368;
	not.b32 	%r449, %r470;
	add.s32 	%r450, %r440, 1;
	add.s32 	%r451, %r2, %r449;
	setp.lt.s32 	%p371, %r450, %r61;
	selp.b32 	%r452, 0, %r61, %p371;
	sub.s32 	%r453, %r450, %r452;
	shr.s32 	%r454, %r451, 31;
	and.b32  	%r455, %r454, %r61;
	add.s32 	%r456, %r455, %r451;
	mad.lo.s32 	%r457, %r453, %r60, %r1;
	mad.lo.s32 	%r458, %r456, %r60, %r1;
	mul.wide.s32 	%rd206, %r457, 4;
	add.s64 	%rd207, %rd1, %rd206;
	ld.global.nc.f32 	%f102, [%rd207];
	setp.gt.f32 	%p372, %f1, %f102;
	and.pred  	%p373, %p372, %p369;
	mul.wide.s32 	%rd208, %r458, 4;
	add.s64 	%rd209, %rd1, %rd208;
	ld.global.nc.f32 	%f103, [%rd209];
	setp.ge.f32 	%p374, %f1, %f103;
	and.pred  	%p407, %p373, %p374;
	add.s32 	%r470, %r470, 2;
$L__BB6_10:
	and.b32  	%r459, %r62, 1;
	setp.eq.b32 	%p375, %r459, 1;
	not.pred 	%p376, %p375;
	@%p376 bra 	$L__BB6_48;
	add.s32 	%r460, %r470, %r2;
	sub.s32 	%r461, %r2, %r470;
	setp.lt.s32 	%p377, %r460, %r61;
	selp.b32 	%r462, 0, %r61, %p377;
	sub.s32 	%r463, %r460, %r462;
	shr.s32 	%r464, %r461, 31;
	and.b32  	%r465, %r464, %r61;
	add.s32 	%r466, %r465, %r461;
	mad.lo.s32 	%r467, %r463, %r60, %r1;
	mad.lo.s32 	%r468, %r466, %r60, %r1;
	mul.wide.s32 	%rd210, %r467, 4;
	add.s64 	%rd211, %rd1, %rd210;
	ld.global.nc.f32 	%f104, [%rd211];
	setp.gt.f32 	%p378, %f1, %f104;
	and.pred  	%p379, %p378, %p407;
	mul.wide.s32 	%rd212, %r468, 4;
	add.s64 	%rd213, %rd1, %rd212;
	ld.global.nc.f32 	%f105, [%rd213];
	setp.ge.f32 	%p380, %f1, %f105;
	and.pred  	%p407, %p379, %p380;
	bra.uni 	$L__BB6_48;
$L__BB6_12:
	and.b32  	%r14, %r62, 7;
	setp.lt.u32 	%p242, %r62, 8;
	mov.pred 	%p407, -1;
	mov.b32 	%r477, 1;
	@%p242 bra 	$L__BB6_16;
	add.s32 	%r475, %r2, -4;
	and.b32  	%r308, %r62, 2147483640;
	neg.s32 	%r473, %r308;
	mov.pred 	%p407, -1;
	mov.b32 	%r474, 4;
	mov.u32 	%r472, %r2;
$L__BB6_14:
	.pragma "nounroll";
	add.s32 	%r309, %r472, 1;
	add.s32 	%r310, %r475, 3;
	setp.lt.s32 	%p244, %r309, %r61;
	selp.b32 	%r311, %r309, %r6, %p244;
	max.s32 	%r312, %r310, 0;
	mad.lo.s32 	%r313, %r311, %r60, %r1;
	mad.lo.s32 	%r314, %r312, %r60, %r1;
	mul.wide.s32 	%rd126, %r313, 4;
	add.s64 	%rd127, %rd1, %rd126;
	ld.global.nc.f32 	%f62, [%rd127];
	setp.gt.f32 	%p245, %f1, %f62;
	and.pred  	%p246, %p245, %p407;
	mul.wide.s32 	%rd128, %r314, 4;
	add.s64 	%rd129, %rd1, %rd128;
	ld.global.nc.f32 	%f63, [%rd129];
	setp.ge.f32 	%p247, %f1, %f63;
	and.pred  	%p248, %p246, %p247;
	add.s32 	%r315, %r472, 2;
	add.s32 	%r316, %r475, 2;
	setp.lt.s32 	%p250, %r315, %r61;
	selp.b32 	%r317, %r315, %r6, %p250;
	max.s32 	%r318, %r316, 0;
	mad.lo.s32 	%r319, %r317, %r60, %r1;
	mad.lo.s32 	%r320, %r318, %r60, %r1;
	mul.wide.s32 	%rd130, %r319, 4;
	add.s64 	%rd131, %rd1, %rd130;
	ld.global.nc.f32 	%f64, [%rd131];
	setp.gt.f32 	%p251, %f1, %f64;
	and.pred  	%p252, %p251, %p248;
	mul.wide.s32 	%rd132, %r320, 4;
	add.s64 	%rd133, %rd1, %rd132;
	ld.global.nc.f32 	%f65, [%rd133];
	setp.ge.f32 	%p253, %f1, %f65;
	and.pred  	%p254, %p252, %p253;
	add.s32 	%r321, %r472, 3;
	add.s32 	%r322, %r475, 1;
	setp.lt.s32 	%p256, %r321, %r61;
	selp.b32 	%r323, %r321, %r6, %p256;
	max.s32 	%r324, %r322, 0;
	mad.lo.s32 	%r325, %r323, %r60, %r1;
	mad.lo.s32 	%r326, %r324, %r60, %r1;
	mul.wide.s32 	%rd134, %r325, 4;
	add.s64 	%rd135, %rd1, %rd134;
	ld.global.nc.f32 	%f66, [%rd135];
	setp.gt.f32 	%p257, %f1, %f66;
	and.pred  	%p258, %p257, %p254;
	mul.wide.s32 	%rd136, %r326, 4;
	add.s64 	%rd137, %rd1, %rd136;
	ld.global.nc.f32 	%f67, [%rd137];
	setp.ge.f32 	%p259, %f1, %f67;
	and.pred  	%p260, %p258, %p259;
	add.s32 	%r327, %r472, 4;
	add.s32 	%r328, %r475, -4;
	setp.lt.s32 	%p262, %r327, %r61;
	selp.b32 	%r329, %r327, %r6, %p262;
	max.s32 	%r330, %r475, 0;
	mad.lo.s32 	%r331, %r329, %r60, %r1;
	mad.lo.s32 	%r332, %r330, %r60, %r1;
	mul.wide.s32 	%rd138, %r331, 4;
	add.s64 	%rd139, %rd1, %rd138;
	ld.global.nc.f32 	%f68, [%rd139];
	setp.gt.f32 	%p263, %f1, %f68;
	and.pred  	%p264, %p263, %p260;
	mul.wide.s32 	%rd140, %r332, 4;
	add.s64 	%rd141, %rd1, %rd140;
	ld.global.nc.f32 	%f69, [%rd141];
	setp.ge.f32 	%p265, %f1, %f69;
	and.pred  	%p266, %p264, %p265;
	add.s32 	%r333, %r472, 5;
	add.s32 	%r334, %r475, -1;
	setp.lt.s32 	%p268, %r333, %r61;
	selp.b32 	%r335, %r333, %r6, %p268;
	max.s32 	%r336, %r334, 0;
	mad.lo.s32 	%r337, %r335, %r60, %r1;
	mad.lo.s32 	%r338, %r336, %r60, %r1;
	mul.wide.s32 	%rd142, %r337, 4;
	add.s64 	%rd143, %rd1, %rd142;
	ld.global.nc.f32 	%f70, [%rd143];
	setp.gt.f32 	%p269, %f1, %f70;
	and.pred  	%p270, %p269, %p266;
	mul.wide.s32 	%rd144, %r338, 4;
	add.s64 	%rd145, %rd1, %rd144;
	ld.global.nc.f32 	%f71, [%rd145];
	setp.ge.f32 	%p271, %f1, %f71;
	and.pred  	%p272, %p270, %p271;
	add.s32 	%r339, %r472, 6;
	add.s32 	%r340, %r475, -2;
	setp.lt.s32 	%p274, %r339, %r61;
	selp.b32 	%r341, %r339, %r6, %p274;
	max.s32 	%r342, %r340, 0;
	mad.lo.s32 	%r343, %r341, %r60, %r1;
	mad.lo.s32 	%r344, %r342, %r60, %r1;
	mul.wide.s32 	%rd146, %r343, 4;
	add.s64 	%rd147, %rd1, %rd146;
	ld.global.nc.f32 	%f72, [%rd147];
	setp.gt.f32 	%p275, %f1, %f72;
	and.pred  	%p276, %p275, %p272;
	mul.wide.s32 	%rd148, %r344, 4;
	add.s64 	%rd149, %rd1, %rd148;
	ld.global.nc.f32 	%f73, [%rd149];
	setp.ge.f32 	%p277, %f1, %f73;
	and.pred  	%p278, %p276, %p277;
	add.s32 	%r345, %r472, 7;
	add.s32 	%r346, %r475, -3;
	setp.lt.s32 	%p280, %r345, %r61;
	selp.b32 	%r347, %r345, %r6, %p280;
	max.s32 	%r348, %r346, 0;
	mad.lo.s32 	%r349, %r347, %r60, %r1;
	mad.lo.s32 	%r350, %r348, %r60, %r1;
	mul.wide.s32 	%rd150, %r349, 4;
	add.s64 	%rd151, %rd1, %rd150;
	ld.global.nc.f32 	%f74, [%rd151];
	setp.gt.f32 	%p281, %f1, %f74;
	and.pred  	%p282, %p281, %p278;
	mul.wide.s32 	%rd152, %r350, 4;
	add.s64 	%rd153, %rd1, %rd152;
	ld.global.nc.f32 	%f75, [%rd153];
	setp.ge.f32 	%p283, %f1, %f75;
	and.pred  	%p284, %p282, %p283;
	add.s32 	%r472, %r472, 8;
	setp.lt.s32 	%p286, %r472, %r61;
	selp.b32 	%r351, %r472, %r6, %p286;
	max.s32 	%r352, %r328, 0;
	mad.lo.s32 	%r353, %r351, %r60, %r1;
	mad.lo.s32 	%r354, %r352, %r60, %r1;
	mul.wide.s32 	%rd154, %r353, 4;
	add.s64 	%rd155, %rd1, %rd154;
	ld.global.nc.f32 	%f76, [%rd155];
	setp.gt.f32 	%p287, %f1, %f76;
	and.pred  	%p288, %p287, %p284;
	mul.wide.s32 	%rd156, %r354, 4;
	add.s64 	%rd157, %rd1, %rd156;
	ld.global.nc.f32 	%f77, [%rd157];
	setp.ge.f32 	%p289, %f1, %f77;
	and.pred  	%p407, %p288, %p289;
	add.s32 	%r475, %r475, -8;
	add.s32 	%r474, %r474, 8;
	add.s32 	%r473, %r473, 8;
	setp.ne.s32 	%p290, %r473, 0;
	@%p290 bra 	$L__BB6_14;
	add.s32 	%r477, %r474, -3;
$L__BB6_16:
	setp.eq.s32 	%p291, %r14, 0;
	@%p291 bra 	$L__BB6_48;
	and.b32  	%r27, %r62, 3;
	setp.lt.u32 	%p293, %r14, 4;
	@%p293 bra 	$L__BB6_19;
	add.s32 	%r355, %r477, %r2;
	sub.s32 	%r356, %r2, %r477;
	setp.lt.s32 	%p294, %r355, %r61;
	selp.b32 	%r357, %r355, %r6, %p294;
	max.s32 	%r358, %r356, 0;
	mad.lo.s32 	%r359, %r357, %r60, %r1;
	mad.lo.s32 	%r360, %r358, %r60, %r1;
	mul.wide.s32 	%rd158, %r359, 4;
	add.s64 	%rd159, %rd1, %rd158;
	ld.global.nc.f32 	%f78, [%rd159];
	setp.gt.f32 	%p295, %f1, %f78;
	and.pred  	%p296, %p295, %p407;
	mul.wide.s32 	%rd160, %r360, 4;
	add.s64 	%rd161, %rd1, %rd160;
	ld.global.nc.f32 	%f79, [%rd161];
	setp.ge.f32 	%p297, %f1, %f79;
	and.pred  	%p298, %p296, %p297;
	not.b32 	%r361, %r477;
	add.s32 	%r362, %r355, 1;
	add.s32 	%r363, %r2, %r361;
	setp.lt.s32 	%p300, %r362, %r61;
	selp.b32 	%r364, %r362, %r6, %p300;
	max.s32 	%r365, %r363, 0;
	mad.lo.s32 	%r366, %r364, %r60, %r1;
	mad.lo.s32 	%r367, %r365, %r60, %r1;
	mul.wide.s32 	%rd162, %r366, 4;
	add.s64 	%rd163, %rd1, %rd162;
	ld.global.nc.f32 	%f80, [%rd163];
	setp.gt.f32 	%p301, %f1, %f80;
	and.pred  	%p302, %p301, %p298;
	mul.wide.s32 	%rd164, %r367, 4;
	add.s64 	%rd165, %rd1, %rd164;
	ld.global.nc.f32 	%f81, [%rd165];
	setp.ge.f32 	%p303, %f1, %f81;
	and.pred  	%p304, %p302, %p303;
	add.s32 	%r368, %r355, 2;
	add.s32 	%r369, %r356, -2;
	setp.lt.s32 	%p306, %r368, %r61;
	selp.b32 	%r370, %r368, %r6, %p306;
	max.s32 	%r371, %r369, 0;
	mad.lo.s32 	%r372, %r370, %r60, %r1;
	mad.lo.s32 	%r373, %r371, %r60, %r1;
	mul.wide.s32 	%rd166, %r372, 4;
	add.s64 	%rd167, %rd1, %rd166;
	ld.global.nc.f32 	%f82, [%rd167];
	setp.gt.f32 	%p307, %f1, %f82;
	and.pred  	%p308, %p307, %p304;
	mul.wide.s32 	%rd168, %r373, 4;
	add.s64 	%rd169, %rd1, %rd168;
	ld.global.nc.f32 	%f83, [%rd169];
	setp.ge.f32 	%p309, %f1, %f83;
	and.pred  	%p310, %p308, %p309;
	add.s32 	%r374, %r355, 3;
	add.s32 	%r375, %r356, -3;
	setp.lt.s32 	%p312, %r374, %r61;
	selp.b32 	%r376, %r374, %r6, %p312;
	max.s32 	%r377, %r375, 0;
	mad.lo.s32 	%r378, %r376, %r60, %r1;
	mad.lo.s32 	%r379, %r377, %r60, %r1;
	mul.wide.s32 	%rd170, %r378, 4;
	add.s64 	%rd171, %rd1, %rd170;
	ld.global.nc.f32 	%f84, [%rd171];
	setp.gt.f32 	%p313, %f1, %f84;
	and.pred  	%p314, %p313, %p310;
	mul.wide.s32 	%rd172, %r379, 4;
	add.s64 	%rd173, %rd1, %rd172;
	ld.global.nc.f32 	%f85, [%rd173];
	setp.ge.f32 	%p315, %f1, %f85;
	and.pred  	%p407, %p314, %p315;
	add.s32 	%r477, %r477, 4;
$L__BB6_19:
	setp.eq.s32 	%p316, %r27, 0;
	@%p316 bra 	$L__BB6_48;
	setp.eq.s32 	%p318, %r27, 1;
	@%p318 bra 	$L__BB6_22;
	add.s32 	%r380, %r477, %r2;
	sub.s32 	%r381, %r2, %r477;
	setp.lt.s32 	%p319, %r380, %r61;
	selp.b32 	%r382, %r380, %r6, %p319;
	max.s32 	%r383, %r381, 0;
	mad.lo.s32 	%r384, %r382, %r60, %r1;
	mad.lo.s32 	%r385, %r383, %r60, %r1;
	mul.wide.s32 	%rd174, %r384, 4;
	add.s64 	%rd175, %rd1, %rd174;
	ld.global.nc.f32 	%f86, [%rd175];
	setp.gt.f32 	%p320, %f1, %f86;
	and.pred  	%p321, %p320, %p407;
	mul.wide.s32 	%rd176, %r385, 4;
	add.s64 	%rd177, %rd1, %rd176;
	ld.global.nc.f32 	%f87, [%rd177];
	setp.ge.f32 	%p322, %f1, %f87;
	and.pred  	%p323, %p321, %p322;
	not.b32 	%r386, %r477;
	add.s32 	%r387, %r380, 1;
	add.s32 	%r388, %r2, %r386;
	setp.lt.s32 	%p325, %r387, %r61;
	selp.b32 	%r389, %r387, %r6, %p325;
	max.s32 	%r390, %r388, 0;
	mad.lo.s32 	%r391, %r389, %r60, %r1;
	mad.lo.s32 	%r392, %r390, %r60, %r1;
	mul.wide.s32 	%rd178, %r391, 4;
	add.s64 	%rd179, %rd1, %rd178;
	ld.global.nc.f32 	%f88, [%rd179];
	setp.gt.f32 	%p326, %f1, %f88;
	and.pred  	%p327, %p326, %p323;
	mul.wide.s32 	%rd180, %r392, 4;
	add.s64 	%rd181, %rd1, %rd180;
	ld.global.nc.f32 	%f89, [%rd181];
	setp.ge.f32 	%p328, %f1, %f89;
	and.pred  	%p407, %p327, %p328;
	add.s32 	%r477, %r477, 2;
$L__BB6_22:
	and.b32  	%r393, %r62, 1;
	setp.eq.b32 	%p329, %r393, 1;
	not.pred 	%p330, %p329;
	@%p330 bra 	$L__BB6_48;
	add.s32 	%r394, %r477, %r2;
	sub.s32 	%r395, %r2, %r477;
	setp.lt.s32 	%p331, %r394, %r61;
	selp.b32 	%r396, %r394, %r6, %p331;
	max.s32 	%r397, %r395, 0;
	mad.lo.s32 	%r398, %r396, %r60, %r1;
	mad.lo.s32 	%r399, %r397, %r60, %r1;
	mul.wide.s32 	%rd182, %r398, 4;
	add.s64 	%rd183, %rd1, %rd182;
	ld.global.nc.f32 	%f90, [%rd183];
	setp.gt.f32 	%p332, %f1, %f90;
	and.pred  	%p333, %p332, %p407;
	mul.wide.s32 	%rd184, %r399, 4;
	add.s64 	%rd185, %rd1, %rd184;
	ld.global.nc.f32 	%f91, [%rd185];
	setp.ge.f32 	%p334, %f1, %f91;
	and.pred  	%p407, %p333, %p334;
	bra.uni 	$L__BB6_48;
$L__BB6_24:
	setp.ne.s16 	%p48, %rs3, 0;
	@%p48 bra 	$L__BB6_36;
	and.b32  	%r32, %r62, 7;
	setp.lt.u32 	%p146, %r62, 8;
	mov.pred 	%p407, -1;
	mov.b32 	%r480, 1;
	@%p146 bra 	$L__BB6_28;
	and.b32  	%r33, %r62, 2147483640;
	mov.pred 	%p407, -1;
	mov.b32 	%r480, 1;
$L__BB6_27:
	.pragma "nounroll";
	add.s32 	%r166, %r480, %r1;
	sub.s32 	%r167, %r1, %r480;
	setp.lt.s32 	%p148, %r166, %r60;
	selp.b32 	%r168, 0, %r60, %p148;
	sub.s32 	%r169, %r166, %r168;
	shr.s32 	%r170, %r167, 31;
	and.b32  	%r171, %r170, %r60;
	add.s32 	%r172, %r171, %r167;
	add.s32 	%r173, %r169, %r3;
	add.s32 	%r174, %r172, %r3;
	mul.wide.s32 	%rd66, %r173, 4;
	add.s64 	%rd67, %rd1, %rd66;
	ld.global.nc.f32 	%f32, [%rd67];
	setp.gt.f32 	%p149, %f1, %f32;
	and.pred  	%p150, %p149, %p407;
	mul.wide.s32 	%rd68, %r174, 4;
	add.s64 	%rd69, %rd1, %rd68;
	ld.global.nc.f32 	%f33, [%rd69];
	setp.ge.f32 	%p151, %f1, %f33;
	and.pred  	%p152, %p150, %p151;
	not.b32 	%r175, %r480;
	add.s32 	%r176, %r166, 1;
	add.s32 	%r177, %r1, %r175;
	setp.lt.s32 	%p154, %r176, %r60;
	selp.b32 	%r178, 0, %r60, %p154;
	sub.s32 	%r179, %r176, %r178;
	shr.s32 	%r180, %r177, 31;
	and.b32  	%r181, %r180, %r60;
	add.s32 	%r182, %r181, %r177;
	add.s32 	%r183, %r179, %r3;
	add.s32 	%r184, %r182, %r3;
	mul.wide.s32 	%rd70, %r183, 4;
	add.s64 	%rd71, %rd1, %rd70;
	ld.global.nc.f32 	%f34, [%rd71];
	setp.gt.f32 	%p155, %f1, %f34;
	and.pred  	%p156, %p155, %p152;
	mul.wide.s32 	%rd72, %r184, 4;
	add.s64 	%rd73, %rd1, %rd72;
	ld.global.nc.f32 	%f35, [%rd73];
	setp.ge.f32 	%p157, %f1, %f35;
	and.pred  	%p158, %p156, %p157;
	add.s32 	%r185, %r166, 2;
	add.s32 	%r186, %r167, -2;
	setp.lt.s32 	%p160, %r185, %r60;
	selp.b32 	%r187, 0, %r60, %p160;
	sub.s32 	%r188, %r185, %r187;
	shr.s32 	%r189, %r186, 31;
	and.b32  	%r190, %r189, %r60;
	add.s32 	%r191, %r190, %r186;
	add.s32 	%r192, %r188, %r3;
	add.s32 	%r193, %r191, %r3;
	mul.wide.s32 	%rd74, %r192, 4;
	add.s64 	%rd75, %rd1, %rd74;
	ld.global.nc.f32 	%f36, [%rd75];
	setp.gt.f32 	%p161, %f1, %f36;
	and.pred  	%p162, %p161, %p158;
	mul.wide.s32 	%rd76, %r193, 4;
	add.s64 	%rd77, %rd1, %rd76;
	ld.global.nc.f32 	%f37, [%rd77];
	setp.ge.f32 	%p163, %f1, %f37;
	and.pred  	%p164, %p162, %p163;
	add.s32 	%r194, %r166, 3;
	add.s32 	%r195, %r167, -3;
	setp.lt.s32 	%p166, %r194, %r60;
	selp.b32 	%r196, 0, %r60, %p166;
	sub.s32 	%r197, %r194, %r196;
	shr.s32 	%r198, %r195, 31;
	and.b32  	%r199, %r198, %r60;
	add.s32 	%r200, %r199, %r195;
	add.s32 	%r201, %r197, %r3;
	add.s32 	%r202, %r200, %r3;
	mul.wide.s32 	%rd78, %r201, 4;
	add.s64 	%rd79, %rd1, %rd78;
	ld.global.nc.f32 	%f38, [%rd79];
	setp.gt.f32 	%p167, %f1, %f38;
	and.pred  	%p168, %p167, %p164;
	mul.wide.s32 	%rd80, %r202, 4;
	add.s64 	%rd81, %rd1, %rd80;
	ld.global.nc.f32 	%f39, [%rd81];
	setp.ge.f32 	%p169, %f1, %f39;
	and.pred  	%p170, %p168, %p169;
	add.s32 	%r203, %r166, 4;
	add.s32 	%r204, %r167, -4;
	setp.lt.s32 	%p172, %r203, %r60;
	selp.b32 	%r205, 0, %r60, %p172;
	sub.s32 	%r206, %r203, %r205;
	shr.s32 	%r207, %r204, 31;
	and.b32  	%r208, %r207, %r60;
	add.s32 	%r209, %r208, %r204;
	add.s32 	%r210, %r206, %r3;
	add.s32 	%r211, %r209, %r3;
	mul.wide.s32 	%rd82, %r210, 4;
	add.s64 	%rd83, %rd1, %rd82;
	ld.global.nc.f32 	%f40, [%rd83];
	setp.gt.f32 	%p173, %f1, %f40;
	and.pred  	%p174, %p173, %p170;
	mul.wide.s32 	%rd84, %r211, 4;
	add.s64 	%rd85, %rd1, %rd84;
	ld.global.nc.f32 	%f41, [%rd85];
	setp.ge.f32 	%p175, %f1, %f41;
	and.pred  	%p176, %p174, %p175;
	add.s32 	%r212, %r166, 5;
	add.s32 	%r213, %r167, -5;
	setp.lt.s32 	%p178, %r212, %r60;
	selp.b32 	%r214, 0, %r60, %p178;
	sub.s32 	%r215, %r212, %r214;
	shr.s32 	%r216, %r213, 31;
	and.b32  	%r217, %r216, %r60;
	add.s32 	%r218, %r217, %r213;
	add.s32 	%r219, %r215, %r3;
	add.s32 	%r220, %r218, %r3;
	mul.wide.s32 	%rd86, %r219, 4;
	add.s64 	%rd87, %rd1, %rd86;
	ld.global.nc.f32 	%f42, [%rd87];
	setp.gt.f32 	%p179, %f1, %f42;
	and.pred  	%p180, %p179, %p176;
	mul.wide.s32 	%rd88, %r220, 4;
	add.s64 	%rd89, %rd1, %rd88;
	ld.global.nc.f32 	%f43, [%rd89];
	setp.ge.f32 	%p181, %f1, %f43;
	and.pred  	%p182, %p180, %p181;
	add.s32 	%r221, %r166, 6;
	add.s32 	%r222, %r167, -6;
	setp.lt.s32 	%p184, %r221, %r60;
	selp.b32 	%r223, 0, %r60, %p184;
	sub.s32 	%r224, %r221, %r223;
	shr.s32 	%r225, %r222, 31;
	and.b32  	%r226, %r225, %r60;
	add.s32 	%r227, %r226, %r222;
	add.s32 	%r228, %r224, %r3;
	add.s32 	%r229, %r227, %r3;
	mul.wide.s32 	%rd90, %r228, 4;
	add.s64 	%rd91, %rd1, %rd90;
	ld.global.nc.f32 	%f44, [%rd91];
	setp.gt.f32 	%p185, %f1, %f44;
	and.pred  	%p186, %p185, %p182;
	mul.wide.s32 	%rd92, %r229, 4;
	add.s64 	%rd93, %rd1, %rd92;
	ld.global.nc.f32 	%f45, [%rd93];
	setp.ge.f32 	%p187, %f1, %f45;
	and.pred  	%p188, %p186, %p187;
	add.s32 	%r230, %r480, 7;
	add.s32 	%r231, %r166, 7;
	sub.s32 	%r232, %r1, %r230;
	setp.lt.s32 	%p190, %r231, %r60;
	selp.b32 	%r233, 0, %r60, %p190;
	sub.s32 	%r234, %r231, %r233;
	shr.s32 	%r235, %r232, 31;
	and.b32  	%r236, %r235, %r60;
	add.s32 	%r237, %r236, %r232;
	add.s32 	%r238, %r234, %r3;
	add.s32 	%r239, %r237, %r3;
	mul.wide.s32 	%rd94, %r238, 4;
	add.s64 	%rd95, %rd1, %rd94;
	ld.global.nc.f32 	%f46, [%rd95];
	setp.gt.f32 	%p191, %f1, %f46;
	and.pred  	%p192, %p191, %p188;
	mul.wide.s32 	%rd96, %r239, 4;
	add.s64 	%rd97, %rd1, %rd96;
	ld.global.nc.f32 	%f47, [%rd97];
	setp.ge.f32 	%p193, %f1, %f47;
	and.pred  	%p407, %p192, %p193;
	add.s32 	%r480, %r480, 8;
	setp.ne.s32 	%p194, %r230, %r33;
	@%p194 bra 	$L__BB6_27;
$L__BB6_28:
	setp.eq.s32 	%p195, %r32, 0;
	@%p195 bra 	$L__BB6_48;
	and.b32  	%r37, %r62, 3;
	setp.lt.u32 	%p197, %r32, 4;
	@%p197 bra 	$L__BB6_31;
	add.s32 	%r240, %r480, %r1;
	sub.s32 	%r241, %r1, %r480;
	setp.lt.s32 	%p198, %r240, %r60;
	selp.b32 	%r242, 0, %r60, %p198;
	sub.s32 	%r243, %r240, %r242;
	shr.s32 	%r244, %r241, 31;
	and.b32  	%r245, %r244, %r60;
	add.s32 	%r246, %r245, %r241;
	add.s32 	%r247, %r243, %r3;
	add.s32 	%r248, %r246, %r3;
	mul.wide.s32 	%rd98, %r247, 4;
	add.s64 	%rd99, %rd1, %rd98;
	ld.global.nc.f32 	%f48, [%rd99];
	setp.gt.f32 	%p199, %f1, %f48;
	and.pred  	%p200, %p199, %p407;
	mul.wide.s32 	%rd100, %r248, 4;
	add.s64 	%rd101, %rd1, %rd100;
	ld.global.nc.f32 	%f49, [%rd101];
	setp.ge.f32 	%p201, %f1, %f49;
	and.pred  	%p202, %p200, %p201;
	not.b32 	%r249, %r480;
	add.s32 	%r250, %r240, 1;
	add.s32 	%r251, %r1, %r249;
	setp.lt.s32 	%p204, %r250, %r60;
	selp.b32 	%r252, 0, %r60, %p204;
	sub.s32 	%r253, %r250, %r252;
	shr.s32 	%r254, %r251, 31;
	and.b32  	%r255, %r254, %r60;
	add.s32 	%r256, %r255, %r251;
	add.s32 	%r257, %r253, %r3;
	add.s32 	%r258, %r256, %r3;
	mul.wide.s32 	%rd102, %r257, 4;
	add.s64 	%rd103, %rd1, %rd102;
	ld.global.nc.f32 	%f50, [%rd103];
	setp.gt.f32 	%p205, %f1, %f50;
	and.pred  	%p206, %p205, %p202;
	mul.wide.s32 	%rd104, %r258, 4;
	add.s64 	%rd105, %rd1, %rd104;
	ld.global.nc.f32 	%f51, [%rd105];
	setp.ge.f32 	%p207, %f1, %f51;
	and.pred  	%p208, %p206, %p207;
	add.s32 	%r259, %r240, 2;
	add.s32 	%r260, %r241, -2;
	setp.lt.s32 	%p210, %r259, %r60;
	selp.b32 	%r261, 0, %r60, %p210;
	sub.s32 	%r262, %r259, %r261;
	shr.s32 	%r263, %r260, 31;
	and.b32  	%r264, %r263, %r60;
	add.s32 	%r265, %r264, %r260;
	add.s32 	%r266, %r262, %r3;
	add.s32 	%r267, %r265, %r3;
	mul.wide.s32 	%rd106, %r266, 4;
	add.s64 	%rd107, %rd1, %rd106;
	ld.global.nc.f32 	%f52, [%rd107];
	setp.gt.f32 	%p211, %f1, %f52;
	and.pred  	%p212, %p211, %p208;
	mul.wide.s32 	%rd108, %r267, 4;
	add.s64 	%rd109, %rd1, %rd108;
	ld.global.nc.f32 	%f53, [%rd109];
	setp.ge.f32 	%p213, %f1, %f53;
	and.pred  	%p214, %p212, %p213;
	add.s32 	%r268, %r240, 3;
	add.s32 	%r269, %r241, -3;
	setp.lt.s32 	%p216, %r268, %r60;
	selp.b32 	%r270, 0, %r60, %p216;
	sub.s32 	%r271, %r268, %r270;
	shr.s32 	%r272, %r269, 31;
	and.b32  	%r273, %r272, %r60;
	add.s32 	%r274, %r273, %r269;
	add.s32 	%r275, %r271, %r3;
	add.s32 	%r276, %r274, %r3;
	mul.wide.s32 	%rd110, %r275, 4;
	add.s64 	%rd111, %rd1, %rd110;
	ld.global.nc.f32 	%f54, [%rd111];
	setp.gt.f32 	%p217, %f1, %f54;
	and.pred  	%p218, %p217, %p214;
	mul.wide.s32 	%rd112, %r276, 4;
	add.s64 	%rd113, %rd1, %rd112;
	ld.global.nc.f32 	%f55, [%rd113];
	setp.ge.f32 	%p219, %f1, %f55;
	and.pred  	%p407, %p218, %p219;
	add.s32 	%r480, %r480, 4;
$L__BB6_31:
	setp.eq.s32 	%p220, %r37, 0;
	@%p220 bra 	$L__BB6_48;
	setp.eq.s32 	%p222, %r37, 1;
	@%p222 bra 	$L__BB6_34;
	add.s32 	%r277, %r480, %r1;
	sub.s32 	%r278, %r1, %r480;
	setp.lt.s32 	%p223, %r277, %r60;
	selp.b32 	%r279, 0, %r60, %p223;
	sub.s32 	%r280, %r277, %r279;
	shr.s32 	%r281, %r278, 31;
	and.b32  	%r282, %r281, %r60;
	add.s32 	%r283, %r282, %r278;
	add.s32 	%r284, %r280, %r3;
	add.s32 	%r285, %r283, %r3;
	mul.wide.s32 	%rd114, %r284, 4;
	add.s64 	%rd115, %rd1, %rd114;
	ld.global.nc.f32 	%f56, [%rd115];
	setp.gt.f32 	%p224, %f1, %f56;
	and.pred  	%p225, %p224, %p407;
	mul.wide.s32 	%rd116, %r285, 4;
	add.s64 	%rd117, %rd1, %rd116;
	ld.global.nc.f32 	%f57, [%rd117];
	setp.ge.f32 	%p226, %f1, %f57;
	and.pred  	%p227, %p225, %p226;
	not.b32 	%r286, %r480;
	add.s32 	%r287, %r277, 1;
	add.s32 	%r288, %r1, %r286;
	setp.lt.s32 	%p229, %r287, %r60;
	selp.b32 	%r289, 0, %r60, %p229;
	sub.s32 	%r290, %r287, %r289;
	shr.s32 	%r291, %r288, 31;
	and.b32  	%r292, %r291, %r60;
	add.s32 	%r293, %r292, %r288;
	add.s32 	%r294, %r290, %r3;
	add.s32 	%r295, %r293, %r3;
	mul.wide.s32 	%rd118, %r294, 4;
	add.s64 	%rd119, %rd1, %rd118;
	ld.global.nc.f32 	%f58, [%rd119];
	setp.gt.f32 	%p230, %f1, %f58;
	and.pred  	%p231, %p230, %p227;
	mul.wide.s32 	%rd120, %r295, 4;
	add.s64 	%rd121, %rd1, %rd120;
	ld.global.nc.f32 	%f59, [%rd121];
	setp.ge.f32 	%p232, %f1, %f59;
	and.pred  	%p407, %p231, %p232;
	add.s32 	%r480, %r480, 2;
$L__BB6_34:
	and.b32  	%r296, %r62, 1;
	setp.eq.b32 	%p233, %r296, 1;
	not.pred 	%p234, %p233;
	@%p234 bra 	$L__BB6_48;
	add.s32 	%r297, %r480, %r1;
	sub.s32 	%r298, %r1, %r480;
	setp.lt.s32 	%p235, %r297, %r60;
	selp.b32 	%r299, 0, %r60, %p235;
	sub.s32 	%r300, %r297, %r299;
	shr.s32 	%r301, %r298, 31;
	and.b32  	%r302, %r301, %r60;
	add.s32 	%r303, %r302, %r298;
	add.s32 	%r304, %r300, %r3;
	add.s32 	%r305, %r303, %r3;
	mul.wide.s32 	%rd122, %r304, 4;
	add.s64 	%rd123, %rd1, %rd122;
	ld.global.nc.f32 	%f60, [%rd123];
	setp.gt.f32 	%p236, %f1, %f60;
	and.pred  	%p237, %p236, %p407;
	mul.wide.s32 	%rd124, %r305, 4;
	add.s64 	%rd125, %rd1, %rd124;
	ld.global.nc.f32 	%f61, [%rd125];
	setp.ge.f32 	%p238, %f1, %f61;
	and.pred  	%p407, %p237, %p238;
	bra.uni 	$L__BB6_48;
$L__BB6_36:
	and.b32  	%r42, %r62, 7;
	setp.lt.u32 	%p51, %r62, 8;
	mov.pred 	%p407, -1;
	mov.b32 	%r488, 1;
	@%p51 bra 	$L__BB6_40;
	add.s32 	%r486, %r1, -4;
	and.b32  	%r72, %r62, 2147483640;
	neg.s32 	%r484, %r72;
	mov.pred 	%p407, -1;
	mov.b32 	%r485, 4;
	mov.u32 	%r483, %r1;
$L__BB6_38:
	.pragma "nounroll";
	add.s32 	%r73, %r483, 1;
	add.s32 	%r74, %r486, 3;
	setp.lt.s32 	%p53, %r73, %r60;
	selp.b32 	%r75, %r73, %r5, %p53;
	max.s32 	%r76, %r74, 0;
	add.s32 	%r77, %r75, %r3;
	add.s32 	%r78, %r76, %r3;
	mul.wide.s32 	%rd6, %r77, 4;
	add.s64 	%rd7, %rd1, %rd6;
	ld.global.nc.f32 	%f2, [%rd7];
	setp.gt.f32 	%p54, %f1, %f2;
	and.pred  	%p55, %p54, %p407;
	mul.wide.s32 	%rd8, %r78, 4;
	add.s64 	%rd9, %rd1, %rd8;
	ld.global.nc.f32 	%f3, [%rd9];
	setp.ge.f32 	%p56, %f1, %f3;
	and.pred  	%p57, %p55, %p56;
	add.s32 	%r79, %r483, 2;
	add.s32 	%r80, %r486, 2;
	setp.lt.s32 	%p59, %r79, %r60;
	selp.b32 	%r81, %r79, %r5, %p59;
	max.s32 	%r82, %r80, 0;
	add.s32 	%r83, %r81, %r3;
	add.s32 	%r84, %r82, %r3;
	mul.wide.s32 	%rd10, %r83, 4;
	add.s64 	%rd11, %rd1, %rd10;
	ld.global.nc.f32 	%f4, [%rd11];
	setp.gt.f32 	%p60, %f1, %f4;
	and.pred  	%p61, %p60, %p57;
	mul.wide.s32 	%rd12, %r84, 4;
	add.s64 	%rd13, %rd1, %rd12;
	ld.global.nc.f32 	%f5, [%rd13];
	setp.ge.f32 	%p62, %f1, %f5;
	and.pred  	%p63, %p61, %p62;
	add.s32 	%r85, %r483, 3;
	add.s32 	%r86, %r486, 1;
	setp.lt.s32 	%p65, %r85, %r60;
	selp.b32 	%r87, %r85, %r5, %p65;
	max.s32 	%r88, %r86, 0;
	add.s32 	%r89, %r87, %r3;
	add.s32 	%r90, %r88, %r3;
	mul.wide.s32 	%rd14, %r89, 4;
	add.s64 	%rd15, %rd1, %rd14;
	ld.global.nc.f32 	%f6, [%rd15];
	setp.gt.f32 	%p66, %f1, %f6;
	and.pred  	%p67, %p66, %p63;
	mul.wide.s32 	%rd16, %r90, 4;
	add.s64 	%rd17, %rd1, %rd16;
	ld.global.nc.f32 	%f7, [%rd17];
	setp.ge.f32 	%p68, %f1, %f7;
	and.pred  	%p69, %p67, %p68;
	add.s32 	%r91, %r483, 4;
	add.s32 	%r92, %r486, -4;
	setp.lt.s32 	%p71, %r91, %r60;
	selp.b32 	%r93, %r91, %r5, %p71;
	max.s32 	%r94, %r486, 0;
	add.s32 	%r95, %r93, %r3;
	add.s32 	%r96, %r94, %r3;
	mul.wide.s32 	%rd18, %r95, 4;
	add.s64 	%rd19, %rd1, %rd18;
	ld.global.nc.f32 	%f8, [%rd19];
	setp.gt.f32 	%p72, %f1, %f8;
	and.pred  	%p73, %p72, %p69;
	mul.wide.s32 	%rd20, %r96, 4;
	add.s64 	%rd21, %rd1, %rd20;
	ld.global.nc.f32 	%f9, [%rd21];
	setp.ge.f32 	%p74, %f1, %f9;
	and.pred  	%p75, %p73, %p74;
	add.s32 	%r97, %r483, 5;
	add.s32 	%r98, %r486, -1;
	setp.lt.s32 	%p77, %r97, %r60;
	selp.b32 	%r99, %r97, %r5, %p77;
	max.s32 	%r100, %r98, 0;
	add.s32 	%r101, %r99, %r3;
	add.s32 	%r102, %r100, %r3;
	mul.wide.s32 	%rd22, %r101, 4;
	add.s64 	%rd23, %rd1, %rd22;
	ld.global.nc.f32 	%f10, [%rd23];
	setp.gt.f32 	%p78, %f1, %f10;
	and.pred  	%p79, %p78, %p75;
	mul.wide.s32 	%rd24, %r102, 4;
	add.s64 	%rd25, %rd1, %rd24;
	ld.global.nc.f32 	%f11, [%rd25];
	setp.ge.f32 	%p80, %f1, %f11;
	and.pred  	%p81, %p79, %p80;
	add.s32 	%r103, %r483, 6;
	add.s32 	%r104, %r486, -2;
	setp.lt.s32 	%p83, %r103, %r60;
	selp.b32 	%r105, %r103, %r5, %p83;
	max.s32 	%r106, %r104, 0;
	add.s32 	%r107, %r105, %r3;
	add.s32 	%r108, %r106, %r3;
	mul.wide.s32 	%rd26, %r107, 4;
	add.s64 	%rd27, %rd1, %rd26;
	ld.global.nc.f32 	%f12, [%rd27];
	setp.gt.f32 	%p84, %f1, %f12;
	and.pred  	%p85, %p84, %p81;
	mul.wide.s32 	%rd28, %r108, 4;
	add.s64 	%rd29, %rd1, %rd28;
	ld.global.nc.f32 	%f13, [%rd29];
	setp.ge.f32 	%p86, %f1, %f13;
	and.pred  	%p87, %p85, %p86;
	add.s32 	%r109, %r483, 7;
	add.s32 	%r110, %r486, -3;
	setp.lt.s32 	%p89, %r109, %r60;
	selp.b32 	%r111, %r109, %r5, %p89;
	max.s32 	%r112, %r110, 0;
	add.s32 	%r113, %r111, %r3;
	add.s32 	%r114, %r112, %r3;
	mul.wide.s32 	%rd30, %r113, 4;
	add.s64 	%rd31, %rd1, %rd30;
	ld.global.nc.f32 	%f14, [%rd31];
	setp.gt.f32 	%p90, %f1, %f14;
	and.pred  	%p91, %p90, %p87;
	mul.wide.s32 	%rd32, %r114, 4;
	add.s64 	%rd33, %rd1, %rd32;
	ld.global.nc.f32 	%f15, [%rd33];
	setp.ge.f32 	%p92, %f1, %f15;
	and.pred  	%p93, %p91, %p92;
	add.s32 	%r483, %r483, 8;
	setp.lt.s32 	%p95, %r483, %r60;
	selp.b32 	%r115, %r483, %r5, %p95;
	max.s32 	%r116, %r92, 0;
	add.s32 	%r117, %r115, %r3;
	add.s32 	%r118, %r116, %r3;
	mul.wide.s32 	%rd34, %r117, 4;
	add.s64 	%rd35, %rd1, %rd34;
	ld.global.nc.f32 	%f16, [%rd35];
	setp.gt.f32 	%p96, %f1, %f16;
	and.pred  	%p97, %p96, %p93;
	mul.wide.s32 	%rd36, %r118, 4;
	add.s64 	%rd37, %rd1, %rd36;
	ld.global.nc.f32 	%f17, [%rd37];
	setp.ge.f32 	%p98, %f1, %f17;
	and.pred  	%p407, %p97, %p98;
	add.s32 	%r486, %r486, -8;
	add.s32 	%r485, %r485, 8;
	add.s32 	%r484, %r484, 8;
	setp.ne.s32 	%p99, %r484, 0;
	@%p99 bra 	$L__BB6_38;
	add.s32 	%r488, %r485, -3;
$L__BB6_40:
	setp.eq.s32 	%p100, %r42, 0;
	@%p100 bra 	$L__BB6_48;
	and.b32  	%r55, %r62, 3;
	setp.lt.u32 	%p102, %r42, 4;
	@%p102 bra 	$L__BB6_43;
	add.s32 	%r119, %r488, %r1;
	sub.s32 	%r120, %r1, %r488;
	setp.lt.s32 	%p103, %r119, %r60;
	selp.b32 	%r121, %r119, %r5, %p103;
	max.s32 	%r122, %r120, 0;
	add.s32 	%r123, %r121, %r3;
	add.s32 	%r124, %r122, %r3;
	mul.wide.s32 	%rd38, %r123, 4;
	add.s64 	%rd39, %rd1, %rd38;
	ld.global.nc.f32 	%f18, [%rd39];
	setp.gt.f32 	%p104, %f1, %f18;
	and.pred  	%p105, %p104, %p407;
	mul.wide.s32 	%rd40, %r124, 4;
	add.s64 	%rd41, %rd1, %rd40;
	ld.global.nc.f32 	%f19, [%rd41];
	setp.ge.f32 	%p106, %f1, %f19;
	and.pred  	%p107, %p105, %p106;
	not.b32 	%r125, %r488;
	add.s32 	%r126, %r119, 1;
	add.s32 	%r127, %r1, %r125;
	setp.lt.s32 	%p109, %r126, %r60;
	selp.b32 	%r128, %r126, %r5, %p109;
	max.s32 	%r129, %r127, 0;
	add.s32 	%r130, %r128, %r3;
	add.s32 	%r131, %r129, %r3;
	mul.wide.s32 	%rd42, %r130, 4;
	add.s64 	%rd43, %rd1, %rd42;
	ld.global.nc.f32 	%f20, [%rd43];
	setp.gt.f32 	%p110, %f1, %f20;
	and.pred  	%p111, %p110, %p107;
	mul.wide.s32 	%rd44, %r131, 4;
	add.s64 	%rd45, %rd1, %rd44;
	ld.global.nc.f32 	%f21, [%rd45];
	setp.ge.f32 	%p112, %f1, %f21;
	and.pred  	%p113, %p111, %p112;
	add.s32 	%r132, %r119, 2;
	add.s32 	%r133, %r120, -2;
	setp.lt.s32 	%p115, %r132, %r60;
	selp.b32 	%r134, %r132, %r5, %p115;
	max.s32 	%r135, %r133, 0;
	add.s32 	%r136, %r134, %r3;
	add.s32 	%r137, %r135, %r3;
	mul.wide.s32 	%rd46, %r136, 4;
	add.s64 	%rd47, %rd1, %rd46;
	ld.global.nc.f32 	%f22, [%rd47];
	setp.gt.f32 	%p116, %f1, %f22;
	and.pred  	%p117, %p116, %p113;
	mul.wide.s32 	%rd48, %r137, 4;
	add.s64 	%rd49, %rd1, %rd48;
	ld.global.nc.f32 	%f23, [%rd49];
	setp.ge.f32 	%p118, %f1, %f23;
	and.pred  	%p119, %p117, %p118;
	add.s32 	%r138, %r119, 3;
	add.s32 	%r139, %r120, -3;
	setp.lt.s32 	%p121, %r138, %r60;
	selp.b32 	%r140, %r138, %r5, %p121;
	max.s32 	%r141, %r139, 0;
	add.s32 	%r142, %r140, %r3;
	add.s32 	%r143, %r141, %r3;
	mul.wide.s32 	%rd50, %r142, 4;
	add.s64 	%rd51, %rd1, %rd50;
	ld.global.nc.f32 	%f24, [%rd51];
	setp.gt.f32 	%p122, %f1, %f24;
	and.pred  	%p123, %p122, %p119;
	mul.wide.s32 	%rd52, %r143, 4;
	add.s64 	%rd53, %rd1, %rd52;
	ld.global.nc.f32 	%f25, [%rd53];
	setp.ge.f32 	%p124, %f1, %f25;
	and.pred  	%p407, %p123, %p124;
	add.s32 	%r488, %r488, 4;
$L__BB6_43:
	setp.eq.s32 	%p125, %r55, 0;
	@%p125 bra 	$L__BB6_48;
	setp.eq.s32 	%p127, %r55, 1;
	@%p127 bra 	$L__BB6_46;
	add.s32 	%r144, %r488, %r1;
	sub.s32 	%r145, %r1, %r488;
	setp.lt.s32 	%p128, %r144, %r60;
	selp.b32 	%r146, %r144, %r5, %p128;
	max.s32 	%r147, %r145, 0;
	add.s32 	%r148, %r146, %r3;
	add.s32 	%r149, %r147, %r3;
	mul.wide.s32 	%rd54, %r148, 4;
	add.s64 	%rd55, %rd1, %rd54;
	ld.global.nc.f32 	%f26, [%rd55];
	setp.gt.f32 	%p129, %f1, %f26;
	and.pred  	%p130, %p129, %p407;
	mul.wide.s32 	%rd56, %r149, 4;
	add.s64 	%rd57, %rd1, %rd56;
	ld.global.nc.f32 	%f27, [%rd57];
	setp.ge.f32 	%p131, %f1, %f27;
	and.pred  	%p132, %p130, %p131;
	not.b32 	%r150, %r488;
	add.s32 	%r151, %r144, 1;
	add.s32 	%r152, %r1, %r150;
	setp.lt.s32 	%p134, %r151, %r60;
	selp.b32 	%r153, %r151, %r5, %p134;
	max.s32 	%r154, %r152, 0;
	add.s32 	%r155, %r153, %r3;
	add.s32 	%r156, %r154, %r3;
	mul.wide.s32 	%rd58, %r155, 4;
	add.s64 	%rd59, %rd1, %rd58;
	ld.global.nc.f32 	%f28, [%rd59];
	setp.gt.f32 	%p135, %f1, %f28;
	and.pred  	%p136, %p135, %p132;
	mul.wide.s32 	%rd60, %r156, 4;
	add.s64 	%rd61, %rd1, %rd60;
	ld.global.nc.f32 	%f29, [%rd61];
	setp.ge.f32 	%p137, %f1, %f29;
	and.pred  	%p407, %p136, %p137;
	add.s32 	%r488, %r488, 2;
$L__BB6_46:
	and.b32  	%r157, %r62, 1;
	setp.eq.b32 	%p138, %r157, 1;
	not.pred 	%p139, %p138;
	@%p139 bra 	$L__BB6_48;
	add.s32 	%r158, %r488, %r1;
	sub.s32 	%r159, %r1, %r488;
	setp.lt.s32 	%p140, %r158, %r60;
	selp.b32 	%r160, %r158, %r5, %p140;
	max.s32 	%r161, %r159, 0;
	add.s32 	%r162, %r160, %r3;
	add.s32 	%r163, %r161, %r3;
	mul.wide.s32 	%rd62, %r162, 4;
	add.s64 	%rd63, %rd1, %rd62;
	ld.global.nc.f32 	%f30, [%rd63];
	setp.gt.f32 	%p141, %f1, %f30;
	and.pred  	%p142, %p141, %p407;
	mul.wide.s32 	%rd64, %r163, 4;
	add.s64 	%rd65, %rd1, %rd64;
	ld.global.nc.f32 	%f31, [%rd65];
	setp.ge.f32 	%p143, %f1, %f31;
	and.pred  	%p407, %p142, %p143;
$L__BB6_48:
	selp.u16 	%rs5, 1, 0, %p407;
$L__BB6_49:
	cvt.s64.s32 	%rd214, %r4;
	cvta.to.global.u64 	%rd215, %rd2;
	add.s64 	%rd216, %rd215, %rd214;
	st.global.u8 	[%rd216], %rs5;
$L__BB6_50:
	ret;

}
	// .globl	_Z13relextrema_2DIdEviiibiPKT_Pb
.visible .entry _Z13relextrema_2DIdEviiibiPKT_Pb(
	.param .u32 _Z13relextrema_2DIdEviiibiPKT_Pb_param_0,
	.param .u32 _Z13relextrema_2DIdEviiibiPKT_Pb_param_1,
	.param .u32 _Z13relextrema_2DIdEviiibiPKT_Pb_param_2,
	.param .u8 _Z13relextrema_2DIdEviiibiPKT_Pb_param_3,
	.param .u32 _Z13relextrema_2DIdEviiibiPKT_Pb_param_4,
	.param .u64 .ptr .align 1 _Z13relextrema_2DIdEviiibiPKT_Pb_param_5,
	.param .u64 .ptr .align 1 _Z13relextrema_2DIdEviiibiPKT_Pb_param_6
)
{
	.reg .pred 	%p<408>;
	.reg .b16 	%rs<6>;
	.reg .b32 	%r<490>;
	.reg .b64 	%rd<217>;
	.reg .b64 	%fd<106>;

	ld.param.u32 	%r60, [_Z13relextrema_2DIdEviiibiPKT_Pb_param_0];
	ld.param.u32 	%r61, [_Z13relextrema_2DIdEviiibiPKT_Pb_param_1];
	ld.param.u32 	%r62, [_Z13relextrema_2DIdEviiibiPKT_Pb_param_2];
	ld.param.s8 	%rs3, [_Z13relextrema_2DIdEviiibiPKT_Pb_param_3];
	ld.param.u32 	%r63, [_Z13relextrema_2DIdEviiibiPKT_Pb_param_4];
	ld.param.u64 	%rd3, [_Z13relextrema_2DIdEviiibiPKT_Pb_param_5];
	ld.param.u64 	%rd2, [_Z13relextrema_2DIdEviiibiPKT_Pb_param_6];
	cvta.to.global.u64 	%rd1, %rd3;
	mov.u32 	%r64, %ctaid.x;
	mov.u32 	%r65, %ntid.x;
	mov.u32 	%r66, %tid.x;
	mad.lo.s32 	%r1, %r64, %r65, %r66;
	mov.u32 	%r67, %ctaid.y;
	mov.u32 	%r68, %ntid.y;
	mov.u32 	%r69, %tid.y;
	mad.lo.s32 	%r2, %r67, %r68, %r69;
	setp.ge.s32 	%p43, %r2, %r61;
	setp.ge.s32 	%p44, %r1, %r60;
	or.pred  	%p45, %p44, %p43;
	@%p45 bra 	$L__BB7_50;
	mul.lo.s32 	%r3, %r2, %r60;
	add.s32 	%r4, %r3, %r1;
	mul.wide.s32 	%rd4, %r4, 8;
	add.s64 	%rd5, %rd1, %rd4;
	ld.global.nc.f64 	%fd1, [%rd5];
	setp.lt.s32 	%p46, %r62, 1;
	mov.b16 	%rs5, 1;
	@%p46 bra 	$L__BB7_49;
	setp.ne.s32 	%p47, %r63, 0;
	add.s32 	%r5, %r60, -1;
	add.s32 	%r6, %r61, -1;
	@%p47 bra 	$L__BB7_24;
	setp.ne.s16 	%p239, %rs3, 0;
	@%p239 bra 	$L__BB7_12;
	and.b32  	%r7, %r62, 3;
	setp.lt.u32 	%p337, %r62, 4;
	mov.pred 	%p407, -1;
	mov.b32 	%r470, 1;
	@%p337 bra 	$L__BB7_7;
	and.b32  	%r8, %r62, 2147483644;
	mov.pred 	%p407, -1;
	mov.b32 	%r470, 1;
$L__BB7_6:
	.pragma "nounroll";
	add.s32 	%r402, %r470, %r2;
	sub.s32 	%r403, %r2, %r470;
	setp.lt.s32 	%p339, %r402, %r61;
	selp.b32 	%r404, 0, %r61, %p339;
	sub.s32 	%r405, %r402, %r404;
	shr.s32 	%r406, %r403, 31;
	and.b32  	%r407, %r406, %r61;
	add.s32 	%r408, %r407, %r403;
	mad.lo.s32 	%r409, %r405, %r60, %r1;
	mad.lo.s32 	%r410, %r408, %r60, %r1;
	mul.wide.s32 	%rd186, %r409, 8;
	add.s64 	%rd187, %rd1, %rd186;
	ld.global.nc.f64 	%fd92, [%rd187];
	setp.gt.f64 	%p340, %fd1, %fd92;
	and.pred  	%p341, %p340, %p407;
	mul.wide.s32 	%rd188, %r410, 8;
	add.s64 	%rd189, %rd1, %rd188;
	ld.global.nc.f64 	%fd93, [%rd189];
	setp.ge.f64 	%p342, %fd1, %fd93;
	and.pred  	%p343, %p341, %p342;
	not.b32 	%r411, %r470;
	add.s32 	%r412, %r402, 1;
	add.s32 	%r413, %r2, %r411;
	setp.lt.s32 	%p345, %r412, %r61;
	selp.b32 	%r414, 0, %r61, %p345;
	sub.s32 	%r415, %r412, %r414;
	shr.s32 	%r416, %r413, 31;
	and.b32  	%r417, %r416, %r61;
	add.s32 	%r418, %r417, %r413;
	mad.lo.s32 	%r419, %r415, %r60, %r1;
	mad.lo.s32 	%r420, %r418, %r60, %r1;
	mul.wide.s32 	%rd190, %r419, 8;
	add.s64 	%rd191, %rd1, %rd190;
	ld.global.nc.f64 	%fd94, [%rd191];
	setp.gt.f64 	%p346, %fd1, %fd94;
	and.pred  	%p347, %p346, %p343;
	mul.wide.s32 	%rd192, %r420, 8;
	add.s64 	%rd193, %rd1, %rd192;
	ld.global.nc.f64 	%fd95, [%rd193];
	setp.ge.f64 	%p348, %fd1, %fd95;
	and.pred  	%p349, %p347, %p348;
	add.s32 	%r421, %r402, 2;
	add.s32 	%r422, %r403, -2;
	setp.lt.s32 	%p351, %r421, %r61;
	selp.b32 	%r423, 0, %r61, %p351;
	sub.s32 	%r424, %r421, %r423;
	shr.s32 	%r425, %r422, 31;
	and.b32  	%r426, %r425, %r61;
	add.s32 	%r427, %r426, %r422;
	mad.lo.s32 	%r428, %r424, %r60, %r1;
	mad.lo.s32 	%r429, %r427, %r60, %r1;
	mul.wide.s32 	%rd194, %r428, 8;
	add.s64 	%rd195, %rd1, %rd194;
	ld.global.nc.f64 	%fd96, [%rd195];
	setp.gt.f64 	%p352, %fd1, %fd96;
	and.pred  	%p353, %p352, %p349;
	mul.wide.s32 	%rd196, %r429, 8;
	add.s64 	%rd197, %rd1, %rd196;
	ld.global.nc.f64 	%fd97, [%rd197];
	setp.ge.f64 	%p354, %fd1, %fd97;
	and.pred  	%p355, %p353, %p354;
	add.s32 	%r430, %r470, 3;
	add.s32 	%r431, %r402, 3;
	sub.s32 	%r432, %r2, %r430;
	setp.lt.s32 	%p357, %r431, %r61;
	selp.b32 	%r433, 0, %r61, %p357;
	sub.s32 	%r434, %r431, %r433;
	shr.s32 	%r435, %r432, 31;
	and.b32  	%r436, %r435, %r61;
	add.s32 	%r437, %r436, %r432;
	mad.lo.s32 	%r438, %r434, %r60, %r1;
	mad.lo.s32 	%r439, %r437, %r60, %r1;
	mul.wide.s32 	%rd198, %r438, 8;
	add.s64 	%rd199, %rd1, %rd198;
	ld.global.nc.f64 	%fd98, [%rd199];
	setp.gt.f64 	%p358, %fd1, %fd98;
	and.pred  	%p359, %p358, %p355;
	mul.wide.s32 	%rd200, %r439, 8;
	add.s64 	%rd201, %rd1, %rd200;
	ld.global.nc.f64 	%fd99, [%rd201];
	setp.ge.f64 	%p360, %fd1, %fd99;
	and.pred  	%p407, %p359, %p360;
	add.s32 	%r470, %r470, 4;
	setp.ne.s32 	%p361, %r430, %r8;
	@%p361 bra 	$L__BB7_6;
$L__BB7_7:
	setp.eq.s32 	%p362, %r7, 0;
	@%p362 bra 	$L__BB7_48;
	setp.eq.s32 	%p364, %r7, 1;
	@%p364 bra 	$L__BB7_10;
	add.s32 	%r440, %r470, %r2;
	sub.s32 	%r441, %r2, %r470;
	setp.lt.s32 	%p365, %r440, %r61;
	selp.b32 	%r442, 0, %r61, %p365;
	sub.s32 	%r443, %r440, %r442;
	shr.s32 	%r444, %r441, 31;
	and.b32  	%r445, %r444, %r61;
	add.s32 	%r446, %r445, %r441;
	mad.lo.s32 	%r447, %r443, %r60, %r1;
	mad.lo.s32 	%r448, %r446, %r60, %r1;
	mul.wide.s32 	%rd202, %r447, 8;
	add.s64 	%rd203, %rd1, %rd202;
	ld.global.nc.f64 	%fd100, [%rd203];
	setp.gt.f64 	%p366, %fd1, %fd100;
	and.pred  	%p367, %p366, %p407;
	mul.wide.s32 	%rd204, %r448, 8;
	add.s64 	%rd205, %rd1, %rd204;
	ld.global.nc.f64 	%fd101, [%rd205];
	setp.ge.f64 	%p368, %fd1, %fd101;
	and.pred  	%p369, %p367, %p368;
	not.b32 	%r449, %r470;
	add.s32 	%r450, %r440, 1;
	add.s32 	%r451, %r2, %r449;
	setp.lt.s32 	%p371, %r450, %r61;
	selp.b32 	%r452, 0, %r61, %p371;
	sub.s32 	%r453, %r450, %r452;
	shr.s32 	%r454, %r451, 31;
	and.b32  	%r455, %r454, %r61;
	add.s32 	%r456, %r455, %r451;
	mad.lo.s32 	%r457, %r453, %r60, %r1;
	mad.lo.s32 	%r458, %r456, %r60, %r1;
	mul.wide.s32 	%rd206, %r457, 8;
	add.s64 	%rd207, %rd1, %rd206;
	ld.global.nc.f64 	%fd102, [%rd207];
	setp.gt.f64 	%p372, %fd1, %fd102;
	and.pred  	%p373, %p372, %p369;
	mul.wide.s32 	%rd208, %r458, 8;
	add.s64 	%rd209, %rd1, %rd208;
	ld.global.nc.f64 	%fd103, [%rd209];
	setp.ge.f64 	%p374, %fd1, %fd103;
	and.pred  	%p407, %p373, %p374;
	add.s32 	%r470, %r470, 2;
$L__BB7_10:
	and.b32  	%r459, %r62, 1;
	setp.eq.b32 	%p375, %r459, 1;
	not.pred 	%p376, %p375;
	@%p376 bra 	$L__BB7_48;
	add.s32 	%r460, %r470, %r2;
	sub.s32 	%r461, %r2, %r470;
	setp.lt.s32 	%p377, %r460, %r61;
	selp.b32 	%r462, 0, %r61, %p377;
	sub.s32 	%r463, %r460, %r462;
	shr.s32 	%r464, %r461, 31;
	and.b32  	%r465, %r464, %r61;
	add.s32 	%r466, %r465, %r461;
	mad.lo.s32 	%r467, %r463, %r60, %r1;
	mad.lo.s32 	%r468, %r466, %r60, %r1;
	mul.wide.s32 	%rd210, %r467, 8;
	add.s64 	%rd211, %rd1, %rd210;
	ld.global.nc.f64 	%fd104, [%rd211];
	setp.gt.f64 	%p378, %fd1, %fd104;
	and.pred  	%p379, %p378, %p407;
	mul.wide.s32 	%rd212, %r468, 8;
	add.s64 	%rd213, %rd1, %rd212;
	ld.global.nc.f64 	%fd105, [%rd213];
	setp.ge.f64 	%p380, %fd1, %fd105;
	and.pred  	%p407, %p379, %p380;
	bra.uni 	$L__BB7_48;
$L__BB7_12:
	and.b32  	%r14, %r62, 7;
	setp.lt.u32 	%p242, %r62, 8;
	mov.pred 	%p407, -1;
	mov.b32 	%r477, 1;
	@%p242 bra 	$L__BB7_16;
	add.s32 	%r475, %r2, -4;
	and.b32  	%r308, %r62, 2147483640;
	neg.s32 	%r473, %r308;
	mov.pred 	%p407, -1;
	mov.b32 	%r474, 4;
	mov.u32 	%r472, %r2;
$L__BB7_14:
	.pragma "nounroll";
	add.s32 	%r309, %r472, 1;
	add.s32 	%r310, %r475, 3;
	setp.lt.s32 	%p244, %r309, %r61;
	selp.b32 	%r311, %r309, %r6, %p244;
	max.s32 	%r312, %r310, 0;
	mad.lo.s32 	%r313, %r311, %r60, %r1;
	mad.lo.s32 	%r314, %r312, %r60, %r1;
	mul.wide.s32 	%rd126, %r313, 8;
	add.s64 	%rd127, %rd1, %rd126;
	ld.global.nc.f64 	%fd62, [%rd127];
	setp.gt.f64 	%p245, %fd1, %fd62;
	and.pred  	%p246, %p245, %p407;
	mul.wide.s32 	%rd128, %r314, 8;
	add.s64 	%rd129, %rd1, %rd128;
	ld.global.nc.f64 	%fd63, [%rd129];
	setp.ge.f64 	%p247, %fd1, %fd63;
	and.pred  	%p248, %p246, %p247;
	add.s32 	%r315, %r472, 2;
	add.s32 	%r316, %r475, 2;
	setp.lt.s32 	%p250, %r315, %r61;
	selp.b32 	%r317, %r315, %r6, %p250;
	max.s32 	%r318, %r316, 0;
	mad.lo.s32 	%r319, %r317, %r60, %r1;
	mad.lo.s32 	%r320, %r318, %r60, %r1;
	mul.wide.s32 	%rd130, %r319, 8;
	add.s64 	%rd131, %rd1, %rd130;
	ld.global.nc.f64 	%fd64, [%rd131];
	setp.gt.f64 	%p251, %fd1, %fd64;
	and.pred  	%p252, %p251, %p248;
	mul.wide.s32 	%rd132, %r320, 8;
	add.s64 	%rd133, %rd1, %rd132;
	ld.global.nc.f64 	%fd65, [%rd133];
	setp.ge.f64 	%p253, %fd1, %fd65;
	and.pred  	%p254, %p252, %p253;
	add.s32 	%r321, %r472, 3;
	add.s32 	%r322, %r475, 1;
	setp.lt.s32 	%p256, %r321, %r61;
	selp.b32 	%r323, %r321, %r6, %p256;
	max.s32 	%r324, %r322, 0;
	mad.lo.s32 	%r325, %r323, %r60, %r1;
	mad.lo.s32 	%r326, %r324, %r60, %r1;
	mul.wide.s32 	%rd134, %r325, 8;
	add.s64 	%rd135, %rd1, %rd134;
	ld.global.nc.f64 	%fd66, [%rd135];
	setp.gt.f64 	%p257, %fd1, %fd66;
	and.pred  	%p258, %p257, %p254;
	mul.wide.s32 	%rd136, %r326, 8;
	add.s64 	%rd137, %rd1, %rd136;
	ld.global.nc.f64 	%fd67, [%rd137];
	setp.ge.f64 	%p259, %fd1, %fd67;
	and.pred  	%p260, %p258, %p259;
	add.s32 	%r327, %r472, 4;
	add.s32 	%r328, %r475, -4;
	setp.lt.s32 	%p262, %r327, %r61;
	selp.b32 	%r329, %r327, %r6, %p262;
	max.s32 	%r330, %r475, 0;
	mad.lo.s32 	%r331, %r329, %r60, %r1;
	mad.lo.s32 	%r332, %r330, %r60, %r1;
	mul.wide.s32 	%rd138, %r331, 8;
	add.s64 	%rd139, %rd1, %rd138;
	ld.global.nc.f64 	%fd68, [%rd139];
	setp.gt.f64 	%p263, %fd1, %fd68;
	and.pred  	%p264, %p263, %p260;
	mul.wide.s32 	%rd140, %r332, 8;
	add.s64 	%rd141, %rd1, %rd140;
	ld.global.nc.f64 	%fd69, [%rd141];
	setp.ge.f64 	%p265, %fd1, %fd69;
	and.pred  	%p266, %p264, %p265;
	add.s32 	%r333, %r472, 5;
	add.s32 	%r334, %r475, -1;
	setp.lt.s32 	%p268, %r333, %r61;
	selp.b32 	%r335, %r333, %r6, %p268;
	max.s32 	%r336, %r334, 0;
	mad.lo.s32 	%r337, %r335, %r60, %r1;
	mad.lo.s32 	%r338, %r336, %r60, %r1;
	mul.wide.s32 	%rd142, %r337, 8;
	add.s64 	%rd143, %rd1, %rd142;
	ld.global.nc.f64 	%fd70, [%rd143];
	setp.gt.f64 	%p269, %fd1, %fd70;
	and.pred  	%p270, %p269, %p266;
	mul.wide.s32 	%rd144, %r338, 8;
	add.s64 	%rd145, %rd1, %rd144;
	ld.global.nc.f64 	%fd71, [%rd145];
	setp.ge.f64 	%p271, %fd1, %fd71;
	and.pred  	%p272, %p270, %p271;
	add.s32 	%r339, %r472, 6;
	add.s32 	%r340, %r475, -2;
	setp.lt.s32 	%p274, %r339, %r61;
	selp.b32 	%r341, %r339, %r6, %p274;
	max.s32 	%r342, %r340, 0;
	mad.lo.s32 	%r343, %r341, %r60, %r1;
	mad.lo.s32 	%r344, %r342, %r60, %r1;
	mul.wide.s32 	%rd146, %r343, 8;
	add.s64 	%rd147, %rd1, %rd146;
	ld.global.nc.f64 	%fd72, [%rd147];
	setp.gt.f64 	%p275, %fd1, %fd72;
	and.pred  	%p276, %p275, %p272;
	mul.wide.s32 	%rd148, %r344, 8;
	add.s64 	%rd149, %rd1, %rd148;
	ld.global.nc.f64 	%fd73, [%rd149];
	setp.ge.f64 	%p277, %fd1, %fd73;
	and.pred  	%p278, %p276, %p277;
	add.s32 	%r345, %r472, 7;
	add.s32 	%r346, %r475, -3;
	setp.lt.s32 	%p280, %r345, %r61;
	selp.b32 	%r347, %r345, %r6, %p280;
	max.s32 	%r348, %r346, 0;
	mad.lo.s32 	%r349, %r347, %r60, %r1;
	mad.lo.s32 	%r350, %r348, %r60, %r1;
	mul.wide.s32 	%rd150, %r349, 8;
	add.s64 	%rd151, %rd1, %rd150;
	ld.global.nc.f64 	%fd74, [%rd151];
	setp.gt.f64 	%p281, %fd1, %fd74;
	and.pred  	%p282, %p281, %p278;
	mul.wide.s32 	%rd152, %r350, 8;
	add.s64 	%rd153, %rd1, %rd152;
	ld.global.nc.f64 	%fd75, [%rd153];
	setp.ge.f64 	%p283, %fd1, %fd75;
	and.pred  	%p284, %p282, %p283;
	add.s32 	%r472, %r472, 8;
	setp.lt.s32 	%p286, %r472, %r61;
	selp.b32 	%r351, %r472, %r6, %p286;
	max.s32 	%r352, %r328, 0;
	mad.lo.s32 	%r353, %r351, %r60, %r1;
	mad.lo.s32 	%r354, %r352, %r60, %r1;
	mul.wide.s32 	%rd154, %r353, 8;
	add.s64 	%rd155, %rd1, %rd154;
	ld.global.nc.f64 	%fd76, [%rd155];
	setp.gt.f64 	%p287, %fd1, %fd76;
	and.pred  	%p288, %p287, %p284;
	mul.wide.s32 	%rd156, %r354, 8;
	add.s64 	%rd157, %rd1, %rd156;
	ld.global.nc.f64 	%fd77, [%rd157];
	setp.ge.f64 	%p289, %fd1, %fd77;
	and.pred  	%p407, %p288, %p289;
	add.s32 	%r475, %r475, -8;
	add.s32 	%r474, %r474, 8;
	add.s32 	%r473, %r473, 8;
	setp.ne.s32 	%p290, %r473, 0;
	@%p290 bra 	$L__BB7_14;
	add.s32 	%r477, %r474, -3;
$L__BB7_16:
	setp.eq.s32 	%p291, %r14, 0;
	@%p291 bra 	$L__BB7_48;
	and.b32  	%r27, %r62, 3;
	setp.lt.u32 	%p293, %r14, 4;
	@%p293 bra 	$L__BB7_19;
	add.s32 	%r355, %r477, %r2;
	sub.s32 	%r356, %r2, %r477;
	setp.lt.s32 	%p294, %r355, %r61;
	selp.b32 	%r357, %r355, %r6, %p294;
	max.s32 	%r358, %r356, 0;
	mad.lo.s32 	%r359, %r357, %r60, %r1;
	mad.lo.s32 	%r360, %r358, %r60, %r1;
	mul.wide.s32 	%rd158, %r359, 8;
	add.s64 	%rd159, %rd1, %rd158;
	ld.global.nc.f64 	%fd78, [%rd159];
	setp.gt.f64 	%p295, %fd1, %fd78;
	and.pred  	%p296, %p295, %p407;
	mul.wide.s32 	%rd160, %r360, 8;
	add.s64 	%rd161, %rd1, %rd160;
	ld.global.nc.f64 	%fd79, [%rd161];
	setp.ge.f64 	%p297, %fd1, %fd79;
	and.pred  	%p298, %p296, %p297;
	not.b32 	%r361, %r477;
	add.s32 	%r362, %r355, 1;
	add.s32 	%r363, %r2, %r361;
	setp.lt.s32 	%p300, %r362, %r61;
	selp.b32 	%r364, %r362, %r6, %p300;
	max.s32 	%r365, %r363, 0;
	mad.lo.s32 	%r366, %r364, %r60, %r1;
	mad.lo.s32 	%r367, %r365, %r60, %r1;
	mul.wide.s32 	%rd162, %r366, 8;
	add.s64 	%rd163, %rd1, %rd162;
	ld.global.nc.f64 	%fd80, [%rd163];
	setp.gt.f64 	%p301, %fd1, %fd80;
	and.pred  	%p302, %p301, %p298;
	mul.wide.s32 	%rd164, %r367, 8;
	add.s64 	%rd165, %rd1, %rd164;
	ld.global.nc.f64 	%fd81, [%rd165];
	setp.ge.f64 	%p303, %fd1, %fd81;
	and.pred  	%p304, %p302, %p303;
	add.s32 	%r368, %r355, 2;
	add.s32 	%r369, %r356, -2;
	setp.lt.s32 	%p306, %r368, %r61;
	selp.b32 	%r370, %r368, %r6, %p306;
	max.s32 	%r371, %r369, 0;
	mad.lo.s32 	%r372, %r370, %r60, %r1;
	mad.lo.s32 	%r373, %r371, %r60, %r1;
	mul.wide.s32 	%rd166, %r372, 8;
	add.s64 	%rd167, %rd1, %rd166;
	ld.global.nc.f64 	%fd82, [%rd167];
	setp.gt.f64 	%p307, %fd1, %fd82;
	and.pred  	%p308, %p307, %p304;
	mul.wide.s32 	%rd168, %r373, 8;
	add.s64 	%rd169, %rd1, %rd168;
	ld.global.nc.f64 	%fd83, [%rd169];
	setp.ge.f64 	%p309, %fd1, %fd83;
	and.pred  	%p310, %p308, %p309;
	add.s32 	%r374, %r355, 3;
	add.s32 	%r375, %r356, -3;
	setp.lt.s32 	%p312, %r374, %r61;
	selp.b32 	%r376, %r374, %r6, %p312;
	max.s32 	%r377, %r375, 0;
	mad.lo.s32 	%r378, %r376, %r60, %r1;
	mad.lo.s32 	%r379, %r377, %r60, %r1;
	mul.wide.s32 	%rd170, %r378, 8;
	add.s64 	%rd171, %rd1, %rd170;
	ld.global.nc.f64 	%fd84, [%rd171];
	setp.gt.f64 	%p313, %fd1, %fd84;
	and.pred  	%p314, %p313, %p310;
	mul.wide.s32 	%rd172, %r379, 8;
	add.s64 	%rd173, %rd1, %rd172;
	ld.global.nc.f64 	%fd85, [%rd173];
	setp.ge.f64 	%p315, %fd1, %fd85;
	and.pred  	%p407, %p314, %p315;
	add.s32 	%r477, %r477, 4;
$L__BB7_19:
	setp.eq.s32 	%p316, %r27, 0;
	@%p316 bra 	$L__BB7_48;
	setp.eq.s32 	%p318, %r27, 1;
	@%p318 bra 	$L__BB7_22;
	add.s32 	%r380, %r477, %r2;
	sub.s32 	%r381, %r2, %r477;
	setp.lt.s32 	%p319, %r380, %r61;
	selp.b32 	%r382, %r380, %r6, %p319;
	max.s32 	%r383, %r381, 0;
	mad.lo.s32 	%r384, %r382, %r60, %r1;
	mad.lo.s32 	%r385, %r383, %r60, %r1;
	mul.wide.s32 	%rd174, %r384, 8;
	add.s64 	%rd175, %rd1, %rd174;
	ld.global.nc.f64 	%fd86, [%rd175];
	setp.gt.f64 	%p320, %fd1, %fd86;
	and.pred  	%p321, %p320, %p407;
	mul.wide.s32 	%rd176, %r385, 8;
	add.s64 	%rd177, %rd1, %rd176;
	ld.global.nc.f64 	%fd87, [%rd177];
	setp.ge.f64 	%p322, %fd1, %fd87;
	and.pred  	%p323, %p321, %p322;
	not.b32 	%r386, %r477;
	add.s32 	%r387, %r380, 1;
	add.s32 	%r388, %r2, %r386;
	setp.lt.s32 	%p325, %r387, %r61;
	selp.b32 	%r389, %r387, %r6, %p325;
	max.s32 	%r390, %r388, 0;
	mad.lo.s32 	%r391, %r389, %r60, %r1;
	mad.lo.s32 	%r392, %r390, %r60, %r1;
	mul.wide.s32 	%rd178, %r391, 8;
	add.s64 	%rd179, %rd1, %rd178;
	ld.global.nc.f64 	%fd88, [%rd179];
	setp.gt.f64 	%p326, %fd1, %fd88;
	and.pred  	%p327, %p326, %p323;
	mul.wide.s32 	%rd180, %r392, 8;
	add.s64 	%rd181, %rd1, %rd180;
	ld.global.nc.f64 	%fd89, [%rd181];
	setp.ge.f64 	%p328, %fd1, %fd89;
	and.pred  	%p407, %p327, %p328;
	add.s32 	%r477, %r477, 2;
$L__BB7_22:
	and.b32  	%r393, %r62, 1;
	setp.eq.b32 	%p329, %r393, 1;
	not.pred 	%p330, %p329;
	@%p330 bra 	$L__BB7_48;
	add.s32 	%r394, %r477, %r2;
	sub.s32 	%r395, %r2, %r477;
	setp.lt.s32 	%p331, %r394, %r61;
	selp.b32 	%r396, %r394, %r6, %p331;
	max.s32 	%r397, %r395, 0;
	mad.lo.s32 	%r398, %r396, %r60, %r1;
	mad.lo.s32 	%r399, %r397, %r60, %r1;
	mul.wide.s32 	%rd182, %r398, 8;
	add.s64 	%rd183, %rd1, %rd182;
	ld.global.nc.f64 	%fd90, [%rd183];
	setp.gt.f64 	%p332, %fd1, %fd90;
	and.pred  	%p333, %p332, %p407;
	mul.wide.s32 	%rd184, %r399, 8;
	add.s64 	%rd185, %rd1, %rd184;
	ld.global.nc.f64 	%fd91, [%rd185];
	setp.ge.f64 	%p334, %fd1, %fd91;
	and.pred  	%p407, %p333, %p334;
	bra.uni 	$L__BB7_48;
$L__BB7_24:
	setp.ne.s16 	%p48, %rs3, 0;
	@%p48 bra 	$L__BB7_36;
	and.b32  	%r32, %r62, 7;
	setp.lt.u32 	%p146, %r62, 8;
	mov.pred 	%p407, -1;
	mov.b32 	%r480, 1;
	@%p146 bra 	$L__BB7_28;
	and.b32  	%r33, %r62, 2147483640;
	mov.pred 	%p407, -1;
	mov.b32 	%r480, 1;
$L__BB7_27:
	.pragma "nounroll";
	add.s32 	%r166, %r480, %r1;
	sub.s32 	%r167, %r1, %r480;
	setp.lt.s32 	%p148, %r166, %r60;
	selp.b32 	%r168, 0, %r60, %p148;
	sub.s32 	%r169, %r166, %r168;
	shr.s32 	%r170, %r167, 31;
	and.b32  	%r171, %r170, %r60;
	add.s32 	%r172, %r171, %r167;
	add.s32 	%r173, %r169, %r3;
	add.s32 	%r174, %r172, %r3;
	mul.wide.s32 	%rd66, %r173, 8;
	add.s64 	%rd67, %rd1, %rd66;
	ld.global.nc.f64 	%fd32, [%rd67];
	setp.gt.f64 	%p149, %fd1, %fd32;
	and.pred  	%p150, %p149, %p407;
	mul.wide.s32 	%rd68, %r174, 8;
	add.s64 	%rd69, %rd1, %rd68;
	ld.global.nc.f64 	%fd33, [%rd69];
	setp.ge.f64 	%p151, %fd1, %fd33;
	and.pred  	%p152, %p150, %p151;
	not.b32 	%r175, %r480;
	add.s32 	%r176, %r166, 1;
	add.s32 	%r177, %r1, %r175;
	setp.lt.s32 	%p154, %r176, %r60;
	selp.b32 	%r178, 0, %r60, %p154;
	sub.s32 	%r179, %r176, %r178;
	shr.s32 	%r180, %r177, 31;
	and.b32  	%r181, %r180, %r60;
	add.s32 	%r182, %r181, %r177;
	add.s32 	%r183, %r179, %r3;
	add.s32 	%r184, %r182, %r3;
	mul.wide.s32 	%rd70, %r183, 8;
	add.s64 	%rd71, %rd1, %rd70;
	ld.global.nc.f64 	%fd34, [%rd71];
	setp.gt.f64 	%p155, %fd1, %fd34;
	and.pred  	%p156, %p155, %p152;
	mul.wide.s32 	%rd72, %r184, 8;
	add.s64 	%rd73, %rd1, %rd72;
	ld.global.nc.f64 	%fd35, [%rd73];
	setp.ge.f64 	%p157, %fd1, %fd35;
	and.pred  	%p158, %p156, %p157;
	add.s32 	%r185, %r166, 2;
	add.s32 	%r186, %r167, -2;
	setp.lt.s32 	%p160, %r185, %r60;
	selp.b32 	%r187, 0, %r60, %p160;
	sub.s32 	%r188, %r185, %r187;
	shr.s32 	%r189, %r186, 31;
	and.b32  	%r190, %r189, %r60;
	add.s32 	%r191, %r190, %r186;
	add.s32 	%r192, %r188, %r3;
	add.s32 	%r193, %r191, %r3;
	mul.wide.s32 	%rd74, %r192, 8;
	add.s64 	%rd75, %rd1, %rd74;
	ld.global.nc.f64 	%fd36, [%rd75];
	setp.gt.f64 	%p161, %fd1, %fd36;
	and.pred  	%p162, %p161, %p158;
	mul.wide.s32 	%rd76, %r193, 8;
	add.s64 	%rd77, %rd1, %rd76;
	ld.global.nc.f64 	%fd37, [%rd77];
	setp.ge.f64 	%p163, %fd1, %fd37;
	and.pred  	%p164, %p162, %p163;
	add.s32 	%r194, %r166, 3;
	add.s32 	%r195, %r167, -3;
	setp.lt.s32 	%p166, %r194, %r60;
	selp.b32 	%r196, 0, %r60, %p166;
	sub.s32 	%r197, %r194, %r196;
	shr.s32 	%r198, %r195, 31;
	and.b32  	%r199, %r198, %r60;
	add.s32 	%r200, %r199, %r195;
	add.s32 	%r201, %r197, %r3;
	add.s32 	%r202, %r200, %r3;
	mul.wide.s32 	%rd78, %r201, 8;
	add.s64 	%rd79, %rd1, %rd78;
	ld.global.nc.f64 	%fd38, [%rd79];
	setp.gt.f64 	%p167, %fd1, %fd38;
	and.pred  	%p168, %p167, %p164;
	mul.wide.s32 	%rd80, %r202, 8;
	add.s64 	%rd81, %rd1, %rd80;
	ld.global.nc.f64 	%fd39, [%rd81];
	setp.ge.f64 	%p169, %fd1, %fd39;
	and.pred  	%p170, %p168, %p169;
	add.s32 	%r203, %r166, 4;
	add.s32 	%r204, %r167, -4;
	setp.lt.s32 	%p172, %r203, %r60;
	selp.b32 	%r205, 0, %r60, %p172;
	sub.s32 	%r206, %r203, %r205;
	shr.s32 	%r207, %r204, 31;
	and.b32  	%r208, %r207, %r60;
	add.s32 	%r209, %r208, %r204;
	add.s32 	%r210, %r206, %r3;
	add.s32 	%r211, %r209, %r3;
	mul.wide.s32 	%rd82, %r210, 8;
	add.s64 	%rd83, %rd1, %rd82;
	ld.global.nc.f64 	%fd40, [%rd83];
	setp.gt.f64 	%p173, %fd1, %fd40;
	and.pred  	%p174, %p173, %p170;
	mul.wide.s32 	%rd84, %r211, 8;
	add.s64 	%rd85, %rd1, %rd84;
	ld.global.nc.f64 	%fd41, [%rd85];
	setp.ge.f64 	%p175, %fd1, %fd41;
	and.pred  	%p176, %p174, %p175;
	add.s32 	%r212, %r166, 5;
	add.s32 	%r213, %r167, -5;
	setp.lt.s32 	%p178, %r212, %r60;
	selp.b32 	%r214, 0, %r60, %p178;
	sub.s32 	%r215, %r212, %r214;
	shr.s32 	%r216, %r213, 31;
	and.b32  	%r217, %r216, %r60;
	add.s32 	%r218, %r217, %r213;
	add.s32 	%r219, %r215, %r3;
	add.s32 	%r220, %r218, %r3;
	mul.wide.s32 	%rd86, %r219, 8;
	add.s64 	%rd87, %rd1, %rd86;
	ld.global.nc.f64 	%fd42, [%rd87];
	setp.gt.f64 	%p179, %fd1, %fd42;
	and.pred  	%p180, %p179, %p176;
	mul.wide.s32 	%rd88, %r220, 8;
	add.s64 	%rd89, %rd1, %rd88;
	ld.global.nc.f64 	%fd43, [%rd89];
	setp.ge.f64 	%p181, %fd1, %fd43;
	and.pred  	%p182, %p180, %p181;
	add.s32 	%r221, %r166, 6;
	add.s32 	%r222, %r167, -6;
	setp.lt.s32 	%p184, %r221, %r60;
	selp.b32 	%r223, 0, %r60, %p184;
	sub.s32 	%r224, %r221, %r223;
	shr.s32 	%r225, %r222, 31;
	and.b32  	%r226, %r225, %r60;
	add.s32 	%r227, %r226, %r222;
	add.s32 	%r228, %r224, %r3;
	add.s32 	%r229, %r227, %r3;
	mul.wide.s32 	%rd90, %r228, 8;
	add.s64 	%rd91, %rd1, %rd90;
	ld.global.nc.f64 	%fd44, [%rd91];
	setp.gt.f64 	%p185, %fd1, %fd44;
	and.pred  	%p186, %p185, %p182;
	mul.wide.s32 	%rd92, %r229, 8;
	add.s64 	%rd93, %rd1, %rd92;
	ld.global.nc.f64 	%fd45, [%rd93];
	setp.ge.f64 	%p187, %fd1, %fd45;
	and.pred  	%p188, %p186, %p187;
	add.s32 	%r230, %r480, 7;
	add.s32 	%r231, %r166, 7;
	sub.s32 	%r232, %r1, %r230;
	setp.lt.s32 	%p190, %r231, %r60;
	selp.b32 	%r233, 0, %r60, %p190;
	sub.s32 	%r234, %r231, %r233;
	shr.s32 	%r235, %r232, 31;
	and.b32  	%r236, %r235, %r60;
	add.s32 	%r237, %r236, %r232;
	add.s32 	%r238, %r234, %r3;
	add.s32 	%r239, %r237, %r3;
	mul.wide.s32 	%rd94, %r238, 8;
	add.s64 	%rd95, %rd1, %rd94;
	ld.global.nc.f64 	%fd46, [%rd95];
	setp.gt.f64 	%p191, %fd1, %fd46;
	and.pred  	%p192, %p191, %p188;
	mul.wide.s32 	%rd96, %r239, 8;
	add.s64 	%rd97, %rd1, %rd96;
	ld.global.nc.f64 	%fd47, [%rd97];
	setp.ge.f64 	%p193, %fd1, %fd47;
	and.pred  	%p407, %p192, %p193;
	add.s32 	%r480, %r480, 8;
	setp.ne.s32 	%p194, %r230, %r33;
	@%p194 bra 	$L__BB7_27;
$L__BB7_28:
	setp.eq.s32 	%p195, %r32, 0;
	@%p195 bra 	$L__BB7_48;
	and.b32  	%r37, %r62, 3;
	setp.lt.u32 	%p197, %r32, 4;
	@%p197 bra 	$L__BB7_31;
	add.s32 	%r240, %r480, %r1;
	sub.s32 	%r241, %r1, %r480;
	setp.lt.s32 	%p198, %r240, %r60;
	selp.b32 	%r242, 0, %r60, %p198;
	sub.s32 	%r243, %r240, %r242;
	shr.s32 	%r244, %r241, 31;
	and.b32  	%r245, %r244, %r60;
	add.s32 	%r246, %r245, %r241;
	add.s32 	%r247, %r243, %r3;
	add.s32 	%r248, %r246, %r3;
	mul.wide.s32 	%rd98, %r247, 8;
	add.s64 	%rd99, %rd1, %rd98;
	ld.global.nc.f64 	%fd48, [%rd99];
	setp.gt.f64 	%p199, %fd1, %fd48;
	and.pred  	%p200, %p199, %p407;
	mul.wide.s32 	%rd100, %r248, 8;
	add.s64 	%rd101, %rd1, %rd100;
	ld.global.nc.f64 	%fd49, [%rd101];
	setp.ge.f64 	%p201, %fd1, %fd49;
	and.pred  	%p202, %p200, %p201;
	not.b32 	%r249, %r480;
	add.s32 	%r250, %r240, 1;
	add.s32 	%r251, %r1, %r249;
	setp.lt.s32 	%p204, %r250, %r60;
	selp.b32 	%r252, 0, %r60, %p204;
	sub.s32 	%r253, %r250, %r252;
	shr.s32 	%r254, %r251, 31;
	and.b32  	%r255, %r254, %r60;
	add.s32 	%r256, %r255, %r251;
	add.s32 	%r257, %r253, %r3;
	add.s32 	%r258, %r256, %r3;
	mul.wide.s32 	%rd102, %r257, 8;
	add.s64 	%rd103, %rd1, %rd102;
	ld.global.nc.f64 	%fd50, [%rd103];
	setp.gt.f64 	%p205, %fd1, %fd50;
	and.pred  	%p206, %p205, %p202;
	mul.wide.s32 	%rd104, %r258, 8;
	add.s64 	%rd105, %rd1, %rd104;
	ld.global.nc.f64 	%fd51, [%rd105];
	setp.ge.f64 	%p207, %fd1, %fd51;
	and.pred  	%p208, %p206, %p207;
	add.s32 	%r259, %r240, 2;
	add.s32 	%r260, %r241, -2;
	setp.lt.s32 	%p210, %r259, %r60;
	selp.b32 	%r261, 0, %r60, %p210;
	sub.s32 	%r262, %r259, %r261;
	shr.s32 	%r263, %r260, 31;
	and.b32  	%r264, %r263, %r60;
	add.s32 	%r265, %r264, %r260;
	add.s32 	%r266, %r262, %r3;
	add.s32 	%r267, %r265, %r3;
	mul.wide.s32 	%rd106, %r266, 8;
	add.s64 	%rd107, %rd1, %rd106;
	ld.global.nc.f64 	%fd52, [%rd107];
	setp.gt.f64 	%p211, %fd1, %fd52;
	and.pred  	%p212, %p211, %p208;
	mul.wide.s32 	%rd108, %r267, 8;
	add.s64 	%rd109, %rd1, %rd108;
	ld.global.nc.f64 	%fd53, [%rd109];
	setp.ge.f64 	%p213, %fd1, %fd53;
	and.pred  	%p214, %p212, %p213;
	add.s32 	%r268, %r240, 3;
	add.s32 	%r269, %r241, -3;
	setp.lt.s32 	%p216, %r268, %r60;
	selp.b32 	%r270, 0, %r60, %p216;
	sub.s32 	%r271, %r268, %r270;
	shr.s32 	%r272, %r269, 31;
	and.b32  	%r273, %r272, %r60;
	add.s32 	%r274, %r273, %r269;
	add.s32 	%r275, %r271, %r3;
	add.s32 	%r276, %r274, %r3;
	mul.wide.s32 	%rd110, %r275, 8;
	add.s64 	%rd111, %rd1, %rd110;
	ld.global.nc.f64 	%fd54, [%rd111];
	setp.gt.f64 	%p217, %fd1, %fd54;
	and.pred  	%p218, %p217, %p214;
	mul.wide.s32 	%rd112, %r276, 8;
	add.s64 	%rd113, %rd1, %rd112;
	ld.global.nc.f64 	%fd55, [%rd113];
	setp.ge.f64 	%p219, %fd1, %fd55;
	and.pred  	%p407, %p218, %p219;
	add.s32 	%r480, %r480, 4;
$L__BB7_31:
	setp.eq.s32 	%p220, %r37, 0;
	@%p220 bra 	$L__BB7_48;
	setp.eq.s32 	%p222, %r37, 1;
	@%p222 bra 	$L__BB7_34;
	add.s32 	%r277, %r480, %r1;
	sub.s32 	%r278, %r1, %r480;
	setp.lt.s32 	%p223, %r277, %r60;
	selp.b32 	%r279, 0, %r60, %p223;
	sub.s32 	%r280, %r277, %r279;
	shr.s32 	%r281, %r278, 31;
	and.b32  	%r282, %r281, %r60;
	add.s32 	%r283, %r282, %r278;
	add.s32 	%r284, %r280, %r3;
	add.s32 	%r285, %r283, %r3;
	mul.wide.s32 	%rd114, %r284, 8;
	add.s64 	%rd115, %rd1, %rd114;
	ld.global.nc.f64 	%fd56, [%rd115];
	setp.gt.f64 	%p224, %fd1, %fd56;
	and.pred  	%p225, %p224, %p407;
	mul.wide.s32 	%rd116, %r285, 8;
	add.s64 	%rd117, %rd1, %rd116;
	ld.global.nc.f64 	%fd57, [%rd117];
	setp.ge.f64 	%p226, %fd1, %fd57;
	and.pred  	%p227, %p225, %p226;
	not.b32 	%r286, %r480;
	add.s32 	%r287, %r277, 1;
	add.s32 	%r288, %r1, %r286;
	setp.lt.s32 	%p229, %r287, %r60;
	selp.b32 	%r289, 0, %r60, %p229;
	sub.s32 	%r290, %r287, %r289;
	shr.s32 	%r291, %r288, 31;
	and.b32  	%r292, %r291, %r60;
	add.s32 	%r293, %r292, %r288;
	add.s32 	%r294, %r290, %r3;
	add.s32 	%r295, %r293, %r3;
	mul.wide.s32 	%rd118, %r294, 8;
	add.s64 	%rd119, %rd1, %rd118;
	ld.global.nc.f64 	%fd58, [%rd119];
	setp.gt.f64 	%p230, %fd1, %fd58;
	and.pred  	%p231, %p230, %p227;
	mul.wide.s32 	%rd120, %r295, 8;
	add.s64 	%rd121, %rd1, %rd120;
	ld.global.nc.f64 	%fd59, [%rd121];
	setp.ge.f64 	%p232, %fd1, %fd59;
	and.pred  	%p407, %p231, %p232;
	add.s32 	%r480, %r480, 2;
$L__BB7_34:
	and.b32  	%r296, %r62, 1;
	setp.eq.b32 	%p233, %r296, 1;
	not.pred 	%p234, %p233;
	@%p234 bra 	$L__BB7_48;
	add.s32 	%r297, %r480, %r1;
	sub.s32 	%r298, %r1, %r480;
	setp.lt.s32 	%p235, %r297, %r60;
	selp.b32 	%r299, 0, %r60, %p235;
	sub.s32 	%r300, %r297, %r299;
	shr.s32 	%r301, %r298, 31;
	and.b32  	%r302, %r301, %r60;
	add.s32 	%r303, %r302, %r298;
	add.s32 	%r304, %r300, %r3;
	add.s32 	%r305, %r303, %r3;
	mul.wide.s32 	%rd122, %r304, 8;
	add.s64 	%rd123, %rd1, %rd122;
	ld.global.nc.f64 	%fd60, [%rd123];
	setp.gt.f64 	%p236, %fd1, %fd60;
	and.pred  	%p237, %p236, %p407;
	mul.wide.s32 	%rd124, %r305, 8;
	add.s64 	%rd125, %rd1, %rd124;
	ld.global.nc.f64 	%fd61, [%rd125];
	setp.ge.f64 	%p238, %fd1, %fd61;
	and.pred  	%p407, %p237, %p238;
	bra.uni 	$L__BB7_48;
$L__BB7_36:
	and.b32  	%r42, %r62, 7;
	setp.lt.u32 	%p51, %r62, 8;
	mov.pred 	%p407, -1;
	mov.b32 	%r488, 1;
	@%p51 bra 	$L__BB7_40;
	add.s32 	%r486, %r1, -4;
	and.b32  	%r72, %r62, 2147483640;
	neg.s32 	%r484, %r72;
	mov.pred 	%p407, -1;
	mov.b32 	%r485, 4;
	mov.u32 	%r483, %r1;
$L__BB7_38:
	.pragma "nounroll";
	add.s32 	%r73, %r483, 1;
	add.s32 	%r74, %r486, 3;
	setp.lt.s32 	%p53, %r73, %r60;
	selp.b32 	%r75, %r73, %r5, %p53;
	max.s32 	%r76, %r74, 0;
	add.s32 	%r77, %r75, %r3;
	add.s32 	%r78, %r76, %r3;
	mul.wide.s32 	%rd6, %r77, 8;
	add.s64 	%rd7, %rd1, %rd6;
	ld.global.nc.f64 	%fd2, [%rd7];
	setp.gt.f64 	%p54, %fd1, %fd2;
	and.pred  	%p55, %p54, %p407;
	mul.wide.s32 	%rd8, %r78, 8;
	add.s64 	%rd9, %rd1, %rd8;
	ld.global.nc.f64 	%fd3, [%rd9];
	setp.ge.f64 	%p56, %fd1, %fd3;
	and.pred  	%p57, %p55, %p56;
	add.s32 	%r79, %r483, 2;
	add.s32 	%r80, %r486, 2;
	setp.lt.s32 	%p59, %r79, %r60;
	selp.b32 	%r81, %r79, %r5, %p59;
	max.s32 	%r82, %r80, 0;
	add.s32 	%r83, %r81, %r3;
	add.s32 	%r84, %r82, %r3;
	mul.wide.s32 	%rd10, %r83, 8;
	add.s64 	%rd11, %rd1, %rd10;
	ld.global.nc.f64 	%fd4, [%rd11];
	setp.gt.f64 	%p60, %fd1, %fd4;
	and.pred  	%p61, %p60, %p57;
	mul.wide.s32 	%rd12, %r84, 8;
	add.s64 	%rd13, %rd1, %rd12;
	ld.global.nc.f64 	%fd5, [%rd13];
	setp.ge.f64 	%p62, %fd1, %fd5;
	and.pred  	%p63, %p61, %p62;
	add.s32 	%r85, %r483, 3;
	add.s32 	%r86, %r486, 1;
	setp.lt.s32 	%p65, %r85, %r60;
	selp.b32 	%r87, %r85, %r5, %p65;
	max.s32 	%r88, %r86, 0;
	add.s32 	%r89, %r87, %r3;
	add.s32 	%r90, %r88, %r3;
	mul.wide.s32 	%rd14, %r89, 8;
	add.s64 	%rd15, %rd1, %rd14;
	ld.global.nc.f64 	%fd6, [%rd15];
	setp.gt.f64 	%p66, %fd1, %fd6;
	and.pred  	%p67, %p66, %p63;
	mul.wide.s32 	%rd16, %r90, 8;
	add.s64 	%rd17, %rd1, %rd16;
	ld.global.nc.f64 	%fd7, [%rd17];
	setp.ge.f64 	%p68, %fd1, %fd7;
	and.pred  	%p69, %p67, %p68;
	add.s32 	%r91, %r483, 4;
	add.s32 	%r92, %r486, -4;
	setp.lt.s32 	%p71, %r91, %r60;
	selp.b32 	%r93, %r91, %r5, %p71;
	max.s32 	%r94, %r486, 0;
	add.s32 	%r95, %r93, %r3;
	add.s32 	%r96, %r94, %r3;
	mul.wide.s32 	%rd18, %r95, 8;
	add.s64 	%rd19, %rd1, %rd18;
	ld.global.nc.f64 	%fd8, [%rd19];
	setp.gt.f64 	%p72, %fd1, %fd8;
	and.pred  	%p73, %p72, %p69;
	mul.wide.s32 	%rd20, %r96, 8;
	add.s64 	%rd21, %rd1, %rd20;
	ld.global.nc.f64 	%fd9, [%rd21];
	setp.ge.f64 	%p74, %fd1, %fd9;
	and.pred  	%p75, %p73, %p74;
	add.s32 	%r97, %r483, 5;
	add.s32 	%r98, %r486, -1;
	setp.lt.s32 	%p77, %r97, %r60;
	selp.b32 	%r99, %r97, %r5, %p77;
	max.s32 	%r100, %r98, 0;
	add.s32 	%r101, %r99, %r3;
	add.s32 	%r102, %r100, %r3;
	mul.wide.s32 	%rd22, %r101, 8;
	add.s64 	%rd23, %rd1, %rd22;
	ld.global.nc.f64 	%fd10, [%rd23];
	setp.gt.f64 	%p78, %fd1, %fd10;
	and.pred  	%p79, %p78, %p75;
	mul.wide.s32 	%rd24, %r102, 8;
	add.s64 	%rd25, %rd1, %rd24;
	ld.global.nc.f64 	%fd11, [%rd25];
	setp.ge.f64 	%p80, %fd1, %fd11;
	and.pred  	%p81, %p79, %p80;
	add.s32 	%r103, %r483, 6;
	add.s32 	%r104, %r486, -2;
	setp.lt.s32 	%p83, %r103, %r60;
	selp.b32 	%r105, %r103, %r5, %p83;
	max.s32 	%r106, %r104, 0;
	add.s32 	%r107, %r105, %r3;
	add.s32 	%r108, %r106, %r3;
	mul.wide.s32 	%rd26, %r107, 8;
	add.s64 	%rd27, %rd1, %rd26;
	ld.global.nc.f64 	%fd12, [%rd27];
	setp.gt.f64 	%p84, %fd1, %fd12;
	and.pred  	%p85, %p84, %p81;
	mul.wide.s32 	%rd28, %r108, 8;
	add.s64 	%rd29, %rd1, %rd28;
	ld.global.nc.f64 	%fd13, [%rd29];
	setp.ge.f64 	%p86, %fd1, %fd13;
	and.pred  	%p87, %p85, %p86;
	add.s32 	%r109, %r483, 7;
	add.s32 	%r110, %r486, -3;
	setp.lt.s32 	%p89, %r109, %r60;
	selp.b32 	%r111, %r109, %r5, %p89;
	max.s32 	%r112, %r110, 0;
	add.s32 	%r113, %r111, %r3;
	add.s32 	%r114, %r112, %r3;
	mul.wide.s32 	%rd30, %r113, 8;
	add.s64 	%rd31, %rd1, %rd30;
	ld.global.nc.f64 	%fd14, [%rd31];
	setp.gt.f64 	%p90, %fd1, %fd14;
	and.pred  	%p91, %p90, %p87;
	mul.wide.s32 	%rd32, %r114, 8;
	add.s64 	%rd33, %rd1, %rd32;
	ld.global.nc.f64 	%fd15, [%rd33];
	setp.ge.f64 	%p92, %fd1, %fd15;
	and.pred  	%p93, %p91, %p92;
	add.s32 	%r483, %r483, 8;
	setp.lt.s32 	%p95, %r483, %r60;
	selp.b32 	%r115, %r483, %r5, %p95;
	max.s32 	%r116, %r92, 0;
	add.s32 	%r117, %r115, %r3;
	add.s32 	%r118, %r116, %r3;
	mul.wide.s32 	%rd34, %r117, 8;
	add.s64 	%rd35, %rd1, %rd34;
	ld.global.nc.f64 	%fd16, [%rd35];
	setp.gt.f64 	%p96, %fd1, %fd16;
	and.pred  	%p97, %p96, %p93;
	mul.wide.s32 	%rd36, %r118, 8;
	add.s64 	%rd37, %rd1, %rd36;
	ld.global.nc.f64 	%fd17, [%rd37];
	setp.ge.f64 	%p98, %fd1, %fd17;
	and.pred  	%p407, %p97, %p98;
	add.s32 	%r486, %r486, -8;
	add.s32 	%r485, %r485, 8;
	add.s32 	%r484, %r484, 8;
	setp.ne.s32 	%p99, %r484, 0;
	@%p99 bra 	$L__BB7_38;
	add.s32 	%r488, %r485, -3;
$L__BB7_40:
	setp.eq.s32 	%p100, %r42, 0;
	@%p100 bra 	$L__BB7_48;
	and.b32  	%r55, %r62, 3;
	setp.lt.u32 	%p102, %r42, 4;
	@%p102 bra 	$L__BB7_43;
	add.s32 	%r119, %r488, %r1;
	sub.s32 	%r120, %r1, %r488;
	setp.lt.s32 	%p103, %r119, %r60;
	selp.b32 	%r121, %r119, %r5, %p103;
	max.s32 	%r122, %r120, 0;
	add.s32 	%r123, %r121, %r3;
	add.s32 	%r124, %r122, %r3;
	mul.wide.s32 	%rd38, %r123, 8;
	add.s64 	%rd39, %rd1, %rd38;
	ld.global.nc.f64 	%fd18, [%rd39];
	setp.gt.f64 	%p104, %fd1, %fd18;
	and.pred  	%p105, %p104, %p407;
	mul.wide.s32 	%rd40, %r124, 8;
	add.s64 	%rd41, %rd1, %rd40;
	ld.global.nc.f64 	%fd19, [%rd41];
	setp.ge.f64 	%p106, %fd1, %fd19;
	and.pred  	%p107, %p105, %p106;
	not.b32 	%r125, %r488;
	add.s32 	%r126, %r119, 1;
	add.s32 	%r127, %r1, %r125;
	setp.lt.s32 	%p109, %r126, %r60;
	selp.b32 	%r128, %r126, %r5, %p109;
	max.s32 	%r129, %r127, 0;
	add.s32 	%r130, %r128, %r3;
	add.s32 	%r131, %r129, %r3;
	mul.wide.s32 	%rd42, %r130, 8;
	add.s64 	%rd43, %rd1, %rd42;
	ld.global.nc.f64 	%fd20, [%rd43];
	setp.gt.f64 	%p110, %fd1, %fd20;
	and.pred  	%p111, %p110, %p107;
	mul.wide.s32 	%rd44, %r131, 8;
	add.s64 	%rd45, %rd1, %rd44;
	ld.global.nc.f64 	%fd21, [%rd45];
	setp.ge.f64 	%p112, %fd1, %fd21;
	and.pred  	%p113, %p111, %p112;
	add.s32 	%r132, %r119, 2;
	add.s32 	%r133, %r120, -2;
	setp.lt.s32 	%p115, %r132, %r60;
	selp.b32 	%r134, %r132, %r5, %p115;
	max.s32 	%r135, %r133, 0;
	add.s32 	%r136, %r134, %r3;
	add.s32 	%r137, %r135, %r3;
	mul.wide.s32 	%rd46, %r136, 8;
	add.s64 	%rd47, %rd1, %rd46;
	ld.global.nc.f64 	%fd22, [%rd47];
	setp.gt.f64 	%p116, %fd1, %fd22;
	and.pred  	%p117, %p116, %p113;
	mul.wide.s32 	%rd48, %r137, 8;
	add.s64 	%rd49, %rd1, %rd48;
	ld.global.nc.f64 	%fd23, [%rd49];
	setp.ge.f64 	%p118, %fd1, %fd23;
	and.pred  	%p119, %p117, %p118;
	add.s32 	%r138, %r119, 3;
	add.s32 	%r139, %r120, -3;
	setp.lt.s32 	%p121, %r138, %r60;
	selp.b32 	%r140, %r138, %r5, %p121;
	max.s32 	%r141, %r139, 0;
	add.s32 	%r142, %r140, %r3;
	add.s32 	%r143, %r141, %r3;
	mul.wide.s32 	%rd50, %r142, 8;
	add.s64 	%rd51, %rd1, %rd50;
	ld.global.nc.f64 	%fd24, [%rd51];
	setp.gt.f64 	%p122, %fd1, %fd24;
	and.pred  	%p123, %p122, %p119;
	mul.wide.s32 	%rd52, %r143, 8;
	add.s64 	%rd53, %rd1, %rd52;
	ld.global.nc.f64 	%fd25, [%rd53];
	setp.ge.f64 	%p124, %fd1, %fd25;
	and.pred  	%p407, %p123, %p124;
	add.s32 	%r488, %r488, 4;
$L__BB7_43:
	setp.eq.s32 	%p125, %r55, 0;
	@%p125 bra 	$L__BB7_48;
	setp.eq.s32 	%p127, %r55, 1;
	@%p127 bra 	$L__BB7_46;
	add.s32 	%r144, %r488, %r1;
	sub.s32 	%r145, %r1, %r488;
	setp.lt.s32 	%p128, %r144, %r60;
	selp.b32 	%r146, %r144, %r5, %p128;
	max.s32 	%r147, %r145, 0;
	add.s32 	%r148, %r146, %r3;
	add.s32 	%r149, %r147, %r3;
	mul.wide.s32 	%rd54, %r148, 8;
	add.s64 	%rd55, %rd1, %rd54;
	ld.global.nc.f64 	%fd26, [%rd55];
	setp.gt.f64 	%p129, %fd1, %fd26;
	and.pred  	%p130, %p129, %p407;
	mul.wide.s32 	%rd56, %r149, 8;
	add.s64 	%rd57, %rd1, %rd56;
	ld.global.nc.f64 	%fd27, [%rd57];
	setp.ge.f64 	%p131, %fd1, %fd27;
	and.pred  	%p132, %p130, %p131;
	not.b32 	%r150, %r488;
	add.s32 	%r151, %r144, 1;
	add.s32 	%r152, %r1, %r150;
	setp.lt.s32 	%p134, %r151, %r60;
	selp.b32 	%r153, %r151, %r5, %p134;
	max.s32 	%r154, %r152, 0;
	add.s32 	%r155, %r153, %r3;
	add.s32 	%r156, %r154, %r3;
	mul.wide.s32 	%rd58, %r155, 8;
	add.s64 	%rd59, %rd1, %rd58;
	ld.global.nc.f64 	%fd28, [%rd59];
	setp.gt.f64 	%p135, %fd1, %fd28;
	and.pred  	%p136, %p135, %p132;
	mul.wide.s32 	%rd60, %r156, 8;
	add.s64 	%rd61, %rd1, %rd60;
	ld.global.nc.f64 	%fd29, [%rd61];
	setp.ge.f64 	%p137, %fd1, %fd29;
	and.pred  	%p407, %p136, %p137;
	add.s32 	%r488, %r488, 2;
$L__BB7_46:
	and.b32  	%r157, %r62, 1;
	setp.eq.b32 	%p138, %r157, 1;
	not.pred 	%p139, %p138;
	@%p139 bra 	$L__BB7_48;
	add.s32 	%r158, %r488, %r1;
	sub.s32 	%r159, %r1, %r488;
	setp.lt.s32 	%p140, %r158, %r60;
	selp.b32 	%r160, %r158, %r5, %p140;
	max.s32 	%r161, %r159, 0;
	add.s32 	%r162, %r160, %r3;
	add.s32 	%r163, %r161, %r3;
	mul.wide.s32 	%rd62, %r162, 8;
	add.s64 	%rd63, %rd1, %rd62;
	ld.global.nc.f64 	%fd30, [%rd63];
	setp.gt.f64 	%p141, %fd1, %fd30;
	and.pred  	%p142, %p141, %p407;
	mul.wide.s32 	%rd64, %r163, 8;
	add.s64 	%rd65, %rd1, %rd64;
	ld.global.nc.f64 	%fd31, [%rd65];
	setp.ge.f64 	%p143, %fd1, %fd31;
	and.pred  	%p407, %p142, %p143;
$L__BB7_48:
	selp.u16 	%rs5, 1, 0, %p407;
$L__BB7_49:
	cvt.s64.s32 	%rd214, %r4;
	cvta.to.global.u64 	%rd215, %rd2;
	add.s64 	%rd216, %rd215, %rd214;
	st.global.u8 	[%rd216], %rs5;
$L__BB7_50:
	ret;

}


// ===== COMPILED SASS (sm_100) =====

	.target	sm_100

	.elftype	@"ET_EXEC"


//--------------------- .note.nv.tkinfo           --------------------------
	.section	.note.nv.tkinfo,"",@"SHT_NOTE"
	.sectionflags	@"SHF_NOTE_NV_TKINFO"
	.tkinfo
        /*0018*/ 	.word	0x00000002
        /*0030*/ 	.string	""
        /*0030*/ 	.string	"ptxas"
        /*0030*/ 	.string	"Cuda compilation tools, release 13.0, V13.0.88"
        /*0030*/ 	.string	"Build cuda_13.0.r13.0/compiler.36424714_0"
        /*0030*/ 	.string	"-arch sm_100 -m 64 "



//--------------------- .note.nv.cuinfo           --------------------------
	.section	.note.nv.cuinfo,"",@"SHT_NOTE"
	.sectionflags	@"SHF_NOTE_NV_CUINFO"
        /*0018*/ 	.short	0x0002
        /*001a*/ 	.short	0x0064
        /*001c*/ 	.short	0x0082
	.zero		2


//--------------------- .nv.info                  --------------------------
	.section	.nv.info,"",@"SHT_CUDA_INFO"
	.align	4


	//----- nvinfo : EIATTR_REGCOUNT
	.align		4
        /*0000*/ 	.byte	0x04, 0x2f
        /*0002*/ 	.short	(.L_1 - .L_0)
	.align		4
.L_0:
        /*0004*/ 	.word	index@(_Z13relextrema_1DIiEviibPKT_Pb)
        /*0008*/ 	.word	0x00000028


	//----- nvinfo : EIATTR_FRAME_SIZE
	.align		4
.L_1:
        /*000c*/ 	.byte	0x04, 0x11
        /*000e*/ 	.short	(.L_3 - .L_2)
	.align		4
.L_2:
        /*0010*/ 	.word	index@(_Z13relextrema_1DIiEviibPKT_Pb)
        /*0014*/ 	.word	0x00000000


	//----- nvinfo : EIATTR_REGCOUNT
	.align		4
.L_3:
        /*0018*/ 	.byte	0x04, 0x2f
        /*001a*/ 	.short	(.L_5 - .L_4)
	.align		4
.L_4:
        /*001c*/ 	.word	index@(_Z13relextrema_1DIlEviibPKT_Pb)
        /*0020*/ 	.word	0x00000028


	//----- nvinfo : EIATTR_FRAME_SIZE
	.align		4
.L_5:
        /*0024*/ 	.byte	0x04, 0x11
        /*0026*/ 	.short	(.L_7 - .L_6)
	.align		4
.L_6:
        /*0028*/ 	.word	index@(_Z13relextrema_1DIlEviibPKT_Pb)
        /*002c*/ 	.word	0x00000000


	//----- nvinfo : EIATTR_REGCOUNT
	.align		4
.L_7:
        /*0030*/ 	.byte	0x04, 0x2f
        /*0032*/ 	.short	(.L_9 - .L_8)
	.align		4
.L_8:
        /*0034*/ 	.word	index@(_Z13relextrema_1DIfEviibPKT_Pb)
        /*0038*/ 	.word	0x00000028


	//----- nvinfo : EIATTR_FRAME_SIZE
	.align		4
.L_9:
        /*003c*/ 	.byte	0x04, 0x11
        /*003e*/ 	.short	(.L_11 - .L_10)
	.align		4
.L_10:
        /*0040*/ 	.word	index@(_Z13relextrema_1DIfEviibPKT_Pb)
        /*0044*/ 	.word	0x00000000


	//----- nvinfo : EIATTR_REGCOUNT
	.align		4
.L_11:
        /*0048*/ 	.byte	0x04, 0x2f
        /*004a*/ 	.short	(.L_13 - .L_12)
	.align		4
.L_12:
        /*004c*/ 	.word	index@(_Z13relextrema_1DIdEviibPKT_Pb)
        /*0050*/ 	.word	0x00000027


	//----- nvinfo : EIATTR_FRAME_SIZE
	.align		4
.L_13:
        /*0054*/ 	.byte	0x04, 0x11
        /*0056*/ 	.short	(.L_15 - .L_14)
	.align		4
.L_14:
        /*0058*/ 	.word	index@(_Z13relextrema_1DIdEviibPKT_Pb)
        /*005c*/ 	.word	0x00000000


	//----- nvinfo : EIATTR_REGCOUNT
	.align		4
.L_15:
        /*0060*/ 	.byte	0x04, 0x2f
        /*0062*/ 	.short	(.L_17 - .L_16)
	.align		4
.L_16:
        /*0064*/ 	.word	index@(_Z13relextrema_2DIiEviiibiPKT_Pb)
        /*0068*/ 	.word	0x00000020


	//----- nvinfo : EIATTR_FRAME_SIZE
	.align		4
.L_17:
        /*006c*/ 	.byte	0x04, 0x11
        /*006e*/ 	.short	(.L_19 - .L_18)
	.align		4
.L_18:
        /*0070*/ 	.word	index@(_Z13relextrema_2DIiEviiibiPKT_Pb)
        /*0074*/ 	.word	0x00000000


	//----- nvinfo : EIATTR_REGCOUNT
	.align		4
.L_19:
        /*0078*/ 	.byte	0x04, 0x2f
        /*007a*/ 	.short	(.L_21 - .L_20)
	.align		4
.L_20:
        /*007c*/ 	.word	index@(_Z13relextrema_2DIlEviiibiPKT_Pb)
        /*0080*/ 	.word	0x00000020


	//----- nvinfo : EIATTR_FRAME_SIZE
	.align		4
.L_21:
        /*0084*/ 	.byte	0x04, 0x11
        /*0086*/ 	.short	(.L_23 - .L_22)
	.align		4
.L_22:
        /*0088*/ 	.word	index@(_Z13relextrema_2DIlEviiibiPKT_Pb)
        /*008c*/ 	.word	0x00000000


	//----- nvinfo : EIATTR_REGCOUNT
	.align		4
.L_23:
        /*0090*/ 	.byte	0x04, 0x2f
        /*0092*/ 	.short	(.L_25 - .L_24)
	.align		4
.L_24:
        /*0094*/ 	.word	index@(_Z13relextrema_2DIfEviiibiPKT_Pb)
        /*0098*/ 	.word	0x00000020


	//----- nvinfo : EIATTR_FRAME_SIZE
	.align		4
.L_25:
        /*009c*/ 	.byte	0x04, 0x11
        /*009e*/ 	.short	(.L_27 - .L_26)
	.align		4
.L_26:
        /*00a0*/ 	.word	index@(_Z13relextrema_2DIfEviiibiPKT_Pb)
        /*00a4*/ 	.word	0x00000000


	//----- nvinfo : EIATTR_REGCOUNT
	.align		4
.L_27:
        /*00a8*/ 	.byte	0x04, 0x2f
        /*00aa*/ 	.short	(.L_29 - .L_28)
	.align		4
.L_28:
        /*00ac*/ 	.word	index@(_Z13relextrema_2DIdEviiibiPKT_Pb)
        /*00b0*/ 	.word	0x00000020


	//----- nvinfo : EIATTR_FRAME_SIZE
	.align		4
.L_29:
        /*00b4*/ 	.byte	0x04, 0x11
        /*00b6*/ 	.short	(.L_31 - .L_30)
	.align		4
.L_30:
        /*00b8*/ 	.word	index@(_Z13relextrema_2DIdEviiibiPKT_Pb)
        /*00bc*/ 	.word	0x00000000


	//----- nvinfo : EIATTR_MIN_STACK_SIZE
	.align		4
.L_31:
        /*00c0*/ 	.byte	0x04, 0x12
        /*00c2*/ 	.short	(.L_33 - .L_32)
	.align		4
.L_32:
        /*00c4*/ 	.word	index@(_Z13relextrema_2DIdEviiibiPKT_Pb)
        /*00c8*/ 	.word	0x00000000


	//----- nvinfo : EIATTR_MIN_STACK_SIZE
	.align		4
.L_33:
        /*00cc*/ 	.byte	0x04, 0x12
        /*00ce*/ 	.short	(.L_35 - .L_34)
	.align		4
.L_34:
        /*00d0*/ 	.word	index@(_Z13relextrema_2DIfEviiibiPKT_Pb)
        /*00d4*/ 	.word	0x00000000


	//----- nvinfo : EIATTR_MIN_STACK_SIZE
	.align		4
.L_35:
        /*00d8*/ 	.byte	0x04, 0x12
        /*00da*/ 	.short	(.L_37 - .L_36)
	.align		4
.L_36:
        /*00dc*/ 	.word	index@(_Z13relextrema_2DIlEviiibiPKT_Pb)
        /*00e0*/ 	.word	0x00000000


	//----- nvinfo : EIATTR_MIN_STACK_SIZE
	.align		4
.L_37:
        /*00e4*/ 	.byte	0x04, 0x12
        /*00e6*/ 	.short	(.L_39 - .L_38)
	.align		4
.L_38:
        /*00e8*/ 	.word	index@(_Z13relextrema_2DIiEviiibiPKT_Pb)
        /*00ec*/ 	.word	0x00000000


	//----- nvinfo : EIATTR_MIN_STACK_SIZE
	.align		4
.L_39:
        /*00f0*/ 	.byte	0x04, 0x12
        /*00f2*/ 	.short	(.L_41 - .L_40)
	.align		4
.L_40:
        /*00f4*/ 	.word	index@(_Z13relextrema_1DIdEviibPKT_Pb)
        /*00f8*/ 	.word	0x00000000


	//----- nvinfo : EIATTR_MIN_STACK_SIZE
	.align		4
.L_41:
        /*00fc*/ 	.byte	0x04, 0x12
        /*00fe*/ 	.short	(.L_43 - .L_42)
	.align		4
.L_42:
        /*0100*/ 	.word	index@(_Z13relextrema_1DIfEviibPKT_Pb)
        /*0104*/ 	.word	0x00000000


	//----- nvinfo : EIATTR_MIN_STACK_SIZE
	.align		4
.L_43:
        /*0108*/ 	.byte	0x04, 0x12
        /*010a*/ 	.short	(.L_45 - .L_44)
	.align		4
.L_44:
        /*010c*/ 	.word	index@(_Z13relextrema_1DIlEviibPKT_Pb)
        /*0110*/ 	.word	0x00000000


	//----- nvinfo : EIATTR_MIN_STACK_SIZE
	.align		4
.L_45:
        /*0114*/ 	.byte	0x04, 0x12
        /*0116*/ 	.short	(.L_47 - .L_46)
	.align		4
.L_46:
        /*0118*/ 	.word	index@(_Z13relextrema_1DIiEviibPKT_Pb)
        /*011c*/ 	.word	0x00000000
.L_47:


//--------------------- .nv.compat                --------------------------
	.section	.nv.compat,"",@"SHT_CUDA_COMPAT_INFO"
	.align	4
        /*0000*/ 	.byte	0x02, 0x09, 0x00, 0x00, 0x02, 0x02, 0x01, 0x00, 0x02, 0x05, 0x05, 0x00, 0x03, 0x07, 0x01, 0x01
        /*0010*/ 	.byte	0x02, 0x03, 0x00, 0x00, 0x02, 0x06, 0x01, 0x00, 0x04, 0x0b, 0x08, 0x00, 0x01, 0x00, 0x00, 0x00
        /*0020*/ 	.byte	0x00, 0x00, 0x00, 0x00


//--------------------- .nv.info._Z13relextrema_2DIdEviiibiPKT_Pb --------------------------
	.section	.nv.info._Z13relextrema_2DIdEviiibiPKT_Pb,"",@"SHT_CUDA_INFO"
	.sectionflags	@""
	.align	4


	//----- nvinfo : EIATTR_CUDA_API_VERSION
	.align		4
        /*0000*/ 	.byte	0x04, 0x37
        /*0002*/ 	.short	(.L_49 - .L_48)
.L_48:
        /*0004*/ 	.word	0x00000082


	//----- nvinfo : EIATTR_KPARAM_INFO
	.align		4
.L_49:
        /*0008*/ 	.byte	0x04, 0x17
        /*000a*/ 	.short	(.L_51 - .L_50)
.L_50:
        /*000c*/ 	.word	0x00000000
        /*0010*/ 	.short	0x0006
        /*0012*/ 	.short	0x0020
        /*0014*/ 	.byte	0x00, 0xf5, 0x21, 0x00


	//----- nvinfo : EIATTR_KPARAM_INFO
	.align		4
.L_51:
        /*0018*/ 	.byte	0x04, 0x17
        /*001a*/ 	.short	(.L_53 - .L_52)
.L_52:
        /*001c*/ 	.word	0x00000000
        /*0020*/ 	.short	0x0005
        /*0022*/ 	.short	0x0018
        /*0024*/ 	.byte	0x00, 0xf5, 0x21, 0x00


	//----- nvinfo : EIATTR_KPARAM_INFO
	.align		4
.L_53:
        /*0028*/ 	.byte	0x04, 0x17
        /*002a*/ 	.short	(.L_55 - .L_54)
.L_54:
        /*002c*/ 	.word	0x00000000
        /*0030*/ 	.short	0x0004
        /*0032*/ 	.short	0x0010
        /*0034*/ 	.byte	0x00, 0xf0, 0x11, 0x00


	//----- nvinfo : EIATTR_KPARAM_INFO
	.align		4
.L_55:
        /*0038*/ 	.byte	0x04, 0x17
        /*003a*/ 	.short	(.L_57 - .L_56)
.L_56:
        /*003c*/ 	.word	0x00000000
        /*0040*/ 	.short	0x0003
        /*0042*/ 	.short	0x000c
        /*0044*/ 	.byte	0x00, 0xf0, 0x05, 0x00


	//----- nvinfo : EIATTR_KPARAM_INFO
	.align		4
.L_57:
        /*0048*/ 	.byte	0x04, 0x17
        /*004a*/ 	.short	(.L_59 - .L_58)
.L_58:
        /*004c*/ 	.word	0x00000000
        /*0050*/ 	.short	0x0002
        /*0052*/ 	.short	0x0008
        /*0054*/ 	.byte	0x00, 0xf0, 0x11, 0x00


	//----- nvinfo : EIATTR_KPARAM_INFO
	.align		4
.L_59:
        /*0058*/ 	.byte	0x04, 0x17
        /*005a*/ 	.short	(.L_61 - .L_60)
.L_60:
        /*005c*/ 	.word	0x00000000
        /*0060*/ 	.short	0x0001
        /*0062*/ 	.short	0x0004
        /*0064*/ 	.byte	0x00, 0xf0, 0x11, 0x00


	//----- nvinfo : EIATTR_KPARAM_INFO
	.align		4
.L_61:
        /*0068*/ 	.byte	0x04, 0x17
        /*006a*/ 	.short	(.L_63 - .L_62)
.L_62:
        /*006c*/ 	.word	0x00000000
        /*0070*/ 	.short	0x0000
        /*0072*/ 	.short	0x0000
        /*0074*/ 	.byte	0x00, 0xf0, 0x11, 0x00


	//----- nvinfo : EIATTR_SPARSE_MMA_MASK
	.align		4
.L_63:
        /*0078*/ 	.byte	0x03, 0x50
        /*007a*/ 	.short	0x0000


	//----- nvinfo : EIATTR_MAXREG_COUNT
	.align		4
        /*007c*/ 	.byte	0x03, 0x1b
        /*007e*/ 	.short	0x00ff


	//----- nvinfo : EIATTR_MERCURY_ISA_VERSION
	.align		4
        /*0080*/ 	.byte	0x03, 0x5f
        /*0082*/ 	.short	0x0101


	//----- nvinfo : EIATTR_VRC_CTA_INIT_COUNT
	.align		4
        /*0084*/ 	.byte	0x02, 0x4a
	.zero		1
	.zero		1


	//----- nvinfo : EIATTR_EXIT_INSTR_OFFSETS
	.align		4
        /*0088*/ 	.byte	0x04, 0x1c
        /*008a*/ 	.short	(.L_65 - .L_64)


	//   ....[0]....
.L_64:
        /*008c*/ 	.word	0x000000c0


	//   ....[1]....
        /*0090*/ 	.word	0x000036c0


	//----- nvinfo : EIATTR_CBANK_PARAM_SIZE
	.align		4
.L_65:
        /*0094*/ 	.byte	0x03, 0x19
        /*0096*/ 	.short	0x0028


	//----- nvinfo : EIATTR_PARAM_CBANK
	.align		4
        /*0098*/ 	.byte	0x04, 0x0a
        /*009a*/ 	.short	(.L_67 - .L_66)
	.align		4
.L_66:
        /*009c*/ 	.word	index@(.nv.constant0._Z13relextrema_2DIdEviiibiPKT_Pb)
        /*00a0*/ 	.short	0x0380
        /*00a2*/ 	.short	0x0028


	//----- nvinfo : EIATTR_SW_WAR
	.align		4
.L_67:
        /*00a4*/ 	.byte	0x04, 0x36
        /*00a6*/ 	.short	(.L_69 - .L_68)
.L_68:
        /*00a8*/ 	.word	0x00000008
.L_69:


//--------------------- .nv.info._Z13relextrema_2DIfEviiibiPKT_Pb --------------------------
	.section	.nv.info._Z13relextrema_2DIfEviiibiPKT_Pb,"",@"SHT_CUDA_INFO"
	.sectionflags	@""
	.align	4


	//----- nvinfo : EIATTR_CUDA_API_VERSION
	.align		4
        /*0000*/ 	.byte	0x04, 0x37
        /*0002*/ 	.short	(.L_71 - .L_70)
.L_70:
        /*0004*/ 	.word	0x00000082


	//----- nvinfo : EIATTR_KPARAM_INFO
	.align		4
.L_71:
        /*0008*/ 	.byte	0x04, 0x17
        /*000a*/ 	.short	(.L_73 - .L_72)
.L_72:
        /*000c*/ 	.word	0x00000000
        /*0010*/ 	.short	0x0006
        /*0012*/ 	.short	0x0020
        /*0014*/ 	.byte	0x00, 0xf5, 0x21, 0x00


	//----- nvinfo : EIATTR_KPARAM_INFO
	.align		4
.L_73:
        /*0018*/ 	.byte	0x04, 0x17
        /*001a*/ 	.short	(.L_75 - .L_74)
.L_74:
        /*001c*/ 	.word	0x00000000
        /*0020*/ 	.short	0x0005
        /*0022*/ 	.short	0x0018
        /*0024*/ 	.byte	0x00, 0xf5, 0x21, 0x00


	//----- nvinfo : EIATTR_KPARAM_INFO
	.align		4
.L_75:
        /*0028*/ 	.byte	0x04, 0x17
        /*002a*/ 	.short	(.L_77 - .L_76)
.L_76:
        /*002c*/ 	.word	0x00000000
        /*0030*/ 	.short	0x0004
        /*0032*/ 	.short	0x0010
        /*0034*/ 	.byte	0x00, 0xf0, 0x11, 0x00


	//----- nvinfo : EIATTR_KPARAM_INFO
	.align		4
.L_77:
        /*0038*/ 	.byte	0x04, 0x17
        /*003a*/ 	.short	(.L_79 - .L_78)
.L_78:
        /*003c*/ 	.word	0x00000000
        /*0040*/ 	.short	0x0003
        /*0042*/ 	.short	0x000c
        /*0044*/ 	.byte	0x00, 0xf0, 0x05, 0x00


	//----- nvinfo : EIATTR_KPARAM_INFO
	.align		4
.L_79:
        /*0048*/ 	.byte	0x04, 0x17
        /*004a*/ 	.short	(.L_81 - .L_80)
.L_80:
        /*004c*/ 	.word	0x00000000
        /*0050*/ 	.short	0x0002
        /*0052*/ 	.short	0x0008
        /*0054*/ 	.byte	0x00, 0xf0, 0x11, 0x00


	//----- nvinfo : EIATTR_KPARAM_INFO
	.align		4
.L_81:
        /*0058*/ 	.byte	0x04, 0x17
        /*005a*/ 	.short	(.L_83 - .L_82)
.L_82:
        /*005c*/ 	.word	0x00000000
        /*0060*/ 	.short	0x0001
        /*0062*/ 	.short	0x0004
        /*0064*/ 	.byte	0x00, 0xf0, 0x11, 0x00


	//----- nvinfo : EIATTR_KPARAM_INFO
	.align		4
.L_83:
        /*0068*/ 	.byte	0x04, 0x17
        /*006a*/ 	.short	(.L_85 - .L_84)
.L_84:
        /*006c*/ 	.word	0x00000000
        /*0070*/ 	.short	0x0000
        /*0072*/ 	.short	0x0000
        /*0074*/ 	.byte	0x00, 0xf0, 0x11, 0x00


	//----- nvinfo : EIATTR_SPARSE_MMA_MASK
	.align		4
.L_85:
        /*0078*/ 	.byte	0x03, 0x50
        /*007a*/ 	.short	0x0000


	//----- nvinfo : EIATTR_MAXREG_COUNT
	.align		4
        /*007c*/ 	.byte	0x03, 0x1b
        /*007e*/ 	.short	0x00ff


	//----- nvinfo : EIATTR_MERCURY_ISA_VERSION
	.align		4
        /*0080*/ 	.byte	0x03, 0x5f
        /*0082*/ 	.short	0x0101


	//----- nvinfo : EIATTR_VRC_CTA_INIT_COUNT
	.align		4
        /*0084*/ 	.byte	0x02, 0x4a
	.zero		1
	.zero		1


	//----- nvinfo : EIATTR_EXIT_INSTR_OFFSETS
	.align		4
        /*0088*/ 	.byte	0x04, 0x1c
        /*008a*/ 	.short	(.L_87 - .L_86)


	//   ....[0]....
.L_86:
        /*008c*/ 	.word	0x000000c0


	//   ....[1]....
        /*0090*/ 	.word	0x000036c0


	//----- nvinfo : EIATTR_CBANK_PARAM_SIZE
	.align		4
.L_87:
        /*0094*/ 	.byte	0x03, 0x19
        /*0096*/ 	.short	0x0028


	//----- nvinfo : EIATTR_PARAM_CBANK
	.align		4
        /*0098*/ 	.byte	0x04, 0x0a
        /*009a*/ 	.short	(.L_89 - .L_88)
	.align		4
.L_88:
        /*009c*/ 	.word	index@(.nv.constant0._Z13relextrema_2DIfEviiibiPKT_Pb)
        /*00a0*/ 	.short	0x0380
        /*00a2*/ 	.short	0x0028


	//----- nvinfo : EIATTR_SW_WAR
	.align		4
.L_89:
        /*00a4*/ 	.byte	0x04, 0x36
        /*00a6*/ 	.short	(.L_91 - .L_90)
.L_90:
        /*00a8*/ 	.word	0x00000008
.L_91:


//--------------------- .nv.info._Z13relextrema_2DIlEviiibiPKT_Pb --------------------------
	.section	.nv.info._Z13relextrema_2DIlEviiibiPKT_Pb,"",@"SHT_CUDA_INFO"
	.sectionflags	@""
	.align	4


	//----- nvinfo : EIATTR_CUDA_API_VERSION
	.align		4
        /*0000*/ 	.byte	0x04, 0x37
        /*0002*/ 	.short	(.L_93 - .L_92)
.L_92:
        /*0004*/ 	.word	0x00000082


	//----- nvinfo : EIATTR_KPARAM_INFO
	.align		4
.L_93:
        /*0008*/ 	.byte	0x04, 0x17
        /*000a*/ 	.short	(.L_95 - .L_94)
.L_94:
        /*000c*/ 	.word	0x00000000
        /*0010*/ 	.short	0x0006
        /*0012*/ 	.short	0x0020
        /*0014*/ 	.byte	0x00, 0xf5, 0x21, 0x00


	//----- nvinfo : EIATTR_KPARAM_INFO
	.align		4
.L_95:
        /*0018*/ 	.byte	0x04, 0x17
        /*001a*/ 	.short	(.L_97 - .L_96)
.L_96:
        /*001c*/ 	.word	0x00000000
        /*0020*/ 	.short	0x0005
        /*0022*/ 	.short	0x0018
        /*0024*/ 	.byte	0x00, 0xf5, 0x21, 0x00


	//----- nvinfo : EIATTR_KPARAM_INFO
	.align		4
.L_97:
        /*0028*/ 	.byte	0x04, 0x17
        /*002a*/ 	.short	(.L_99 - .L_98)
.L_98:
        /*002c*/ 	.word	0x00000000
        /*0030*/ 	.short	0x0004
        /*0032*/ 	.short	0x0010
        /*0034*/ 	.byte	0x00, 0xf0, 0x11, 0x00


	//----- nvinfo : EIATTR_KPARAM_INFO
	.align		4
.L_99:
        /*0038*/ 	.byte	0x04, 0x17
        /*003a*/ 	.short	(.L_101 - .L_100)
.L_100:
        /*003c*/ 	.word	0x00000000
        /*0040*/ 	.short	0x0003
        /*0042*/ 	.short	0x000c
        /*0044*/ 	.byte	0x00, 0xf0, 0x05, 0x00


	//----- nvinfo : EIATTR_KPARAM_INFO
	.align		4
.L_101:
        /*0048*/ 	.byte	0x04, 0x17
        /*004a*/ 	.short	(.L_103 - .L_102)
.L_102:
        /*004c*/ 	.word	0x00000000
        /*0050*/ 	.short	0x0002
        /*0052*/ 	.short	0x0008
        /*0054*/ 	.byte	0x00, 0xf0, 0x11, 0x00


	//----- nvinfo : EIATTR_KPARAM_INFO
	.align		4
.L_103:
        /*0058*/ 	.byte	0x04, 0x17
        /*005a*/ 	.short	(.L_105 - .L_104)
.L_104:
        /*005c*/ 	.word	0x00000000
        /*0060*/ 	.short	0x0001
        /*0062*/ 	.short	0x0004
        /*0064*/ 	.byte	0x00, 0xf0, 0x11, 0x00


	//----- nvinfo : EIATTR_KPARAM_INFO
	.align		4
.L_105:
        /*0068*/ 	.byte	0x04, 0x17
        /*006a*/ 	.short	(.L_107 - .L_106)
.L_106:
        /*006c*/ 	.word	0x00000000
        /*0070*/ 	.short	0x0000
        /*0072*/ 	.short	0x0000
        /*0074*/ 	.byte	0x00, 0xf0, 0x11, 0x00


	//----- nvinfo : EIATTR_SPARSE_MMA_MASK
	.align		4
.L_107:
        /*0078*/ 	.byte	0x03, 0x50
        /*007a*/ 	.short	0x0000


	//----- nvinfo : EIATTR_MAXREG_COUNT
	.align		4
        /*007c*/ 	.byte	0x03, 0x1b
        /*007e*/ 	.short	0x00ff


	//----- nvinfo : EIATTR_MERCURY_ISA_VERSION
	.align		4
        /*0080*/ 	.byte	0x03, 0x5f
        /*0082*/ 	.short	0x0101


	//----- nvinfo : EIATTR_VRC_CTA_INIT_COUNT
	.align		4
        /*0084*/ 	.byte	0x02, 0x4a
	.zero		1
	.zero		1


	//----- nvinfo : EIATTR_EXIT_INSTR_OFFSETS
	.align		4
        /*0088*/ 	.byte	0x04, 0x1c
        /*008a*/ 	.short	(.L_109 - .L_108)


	//   ....[0]....
.L_108:
        /*008c*/ 	.word	0x000000c0


	//   ....[1]....
        /*0090*/ 	.word	0x00003d40


	//----- nvinfo : EIATTR_CBANK_PARAM_SIZE
	.align		4
.L_109:
        /*0094*/ 	.byte	0x03, 0x19
        /*0096*/ 	.short	0x0028


	//----- nvinfo : EIATTR_PARAM_CBANK
	.align		4
        /*0098*/ 	.byte	0x04, 0x0a
        /*009a*/ 	.short	(.L_111 - .L_110)
	.align		4
.L_110:
        /*009c*/ 	.word	index@(.nv.constant0._Z13relextrema_2DIlEviiibiPKT_Pb)
        /*00a0*/ 	.short	0x0380
        /*00a2*/ 	.short	0x0028


	//----- nvinfo : EIATTR_SW_WAR
	.align		4
.L_111:
        /*00a4*/ 	.byte	0x04, 0x36
        /*00a6*/ 	.short	(.L_113 - .L_112)
.L_112:
        /*00a8*/ 	.word	0x00000008
.L_113:


//--------------------- .nv.info._Z13relextrema_2DIiEviiibiPKT_Pb --------------------------
	.section	.nv.info._Z13relextrema_2DIiEviiibiPKT_Pb,"",@"SHT_CUDA_INFO"
	.sectionflags	@""
	.align	4


	//----- nvinfo : EIATTR_CUDA_API_VERSION
	.align		4
        /*0000*/ 	.byte	0x04, 0x37
        /*0002*/ 	.short	(.L_115 - .L_114)
.L_114:
        /*0004*/ 	.word	0x00000082


	//----- nvinfo : EIATTR_KPARAM_INFO
	.align		4
.L_115:
        /*0008*/ 	.byte	0x04, 0x17
        /*000a*/ 	.short	(.L_117 - .L_116)
.L_116:
        /*000c*/ 	.word	0x00000000
        /*0010*/ 	.short	0x0006
        /*0012*/ 	.short	0x0020
        /*0014*/ 	.byte	0x00, 0xf5, 0x21, 0x00


	//----- nvinfo : EIATTR_KPARAM_INFO
	.align		4
.L_117:
        /*0018*/ 	.byte	0x04, 0x17
        /*001a*/ 	.short	(.L_119 - .L_118)
.L_118:
        /*001c*/ 	.word	0x00000000
        /*0020*/ 	.short	0x0005
        /*0022*/ 	.short	0x0018
        /*0024*/ 	.byte	0x00, 0xf5, 0x21, 0x00


	//----- nvinfo : EIATTR_KPARAM_INFO
	.align		4
.L_119:
        /*0028*/ 	.byte	0x04, 0x17
        /*002a*/ 	.short	(.L_121 - .L_120)
.L_120:
        /*002c*/ 	.word	0x00000000
        /*0030*/ 	.short	0x0004
        /*0032*/ 	.short	0x0010
        /*0034*/ 	.byte	0x00, 0xf0, 0x11, 0x00


	//----- nvinfo : EIATTR_KPARAM_INFO
	.align		4
.L_121:
        /*0038*/ 	.byte	0x04, 0x17
        /*003a*/ 	.short	(.L_123 - .L_122)
.L_122:
        /*003c*/ 	.word	0x00000000
        /*0040*/ 	.short	0x0003
        /*0042*/ 	.short	0x000c
        /*0044*/ 	.byte	0x00, 0xf0, 0x05, 0x00


	//----- nvinfo : EIATTR_KPARAM_INFO
	.align		4
.L_123:
        /*0048*/ 	.byte	0x04, 0x17
        /*004a*/ 	.short	(.L_125 - .L_124)
.L_124:
        /*004c*/ 	.word	0x00000000
        /*0050*/ 	.short	0x0002
        /*0052*/ 	.short	0x0008
        /*0054*/ 	.byte	0x00, 0xf0, 0x11, 0x00


	//----- nvinfo : EIATTR_KPARAM_INFO
	.align		4
.L_125:
        /*0058*/ 	.byte	0x04, 0x17
        /*005a*/ 	.short	(.L_127 - .L_126)
.L_126:
        /*005c*/ 	.word	0x00000000
        /*0060*/ 	.short	0x0001
        /*0062*/ 	.short	0x0004
        /*0064*/ 	.byte	0x00, 0xf0, 0x11, 0x00


	//----- nvinfo : EIATTR_KPARAM_INFO
	.align		4
.L_127:
        /*0068*/ 	.byte	0x04, 0x17
        /*006a*/ 	.short	(.L_129 - .L_128)
.L_128:
        /*006c*/ 	.word	0x00000000
        /*0070*/ 	.short	0x0000
        /*0072*/ 	.short	0x0000
        /*0074*/ 	.byte	0x00, 0xf0, 0x11, 0x00


	//----- nvinfo : EIATTR_SPARSE_MMA_MASK
	.align		4
.L_129:
        /*0078*/ 	.byte	0x03, 0x50
        /*007a*/ 	.short	0x0000


	//----- nvinfo : EIATTR_MAXREG_COUNT
	.align		4
        /*007c*/ 	.byte	0x03, 0x1b
        /*007e*/ 	.short	0x00ff


	//----- nvinfo : EIATTR_MERCURY_ISA_VERSION
	.align		4
        /*0080*/ 	.byte	0x03, 0x5f
        /*0082*/ 	.short	0x0101


	//----- nvinfo : EIATTR_VRC_CTA_INIT_COUNT
	.align		4
        /*0084*/ 	.byte	0x02, 0x4a
	.zero		1
	.zero		1


	//----- nvinfo : EIATTR_EXIT_INSTR_OFFSETS
	.align		4
        /*0088*/ 	.byte	0x04, 0x1c
        /*008a*/ 	.short	(.L_131 - .L_130)


	//   ....[0]....
.L_130:
        /*008c*/ 	.word	0x000000c0


	//   ....[1]....
        /*0090*/ 	.word	0x000036c0


	//----- nvinfo : EIATTR_CBANK_PARAM_SIZE
	.align		4
.L_131:
        /*0094*/ 	.byte	0x03, 0x19
        /*0096*/ 	.short	0x0028


	//----- nvinfo : EIATTR_PARAM_CBANK
	.align		4
        /*0098*/ 	.byte	0x04, 0x0a
        /*009a*/ 	.short	(.L_133 - .L_132)
	.align		4
.L_132:
        /*009c*/ 	.word	index@(.nv.constant0._Z13relextrema_2DIiEviiibiPKT_Pb)
        /*00a0*/ 	.short	0x0380
        /*00a2*/ 	.short	0x0028


	//----- nvinfo : EIATTR_SW_WAR
	.align		4
.L_133:
        /*00a4*/ 	.byte	0x04, 0x36
        /*00a6*/ 	.short	(.L_135 - .L_134)
.L_134:
        /*00a8*/ 	.word	0x00000008
.L_135:


//--------------------- .nv.info._Z13relextrema_1DIdEviibPKT_Pb --------------------------
	.section	.nv.info._Z13relextrema_1DIdEviibPKT_Pb,"",@"SHT_CUDA_INFO"
	.sectionflags	@""
	.align	4


	//----- nvinfo : EIATTR_CUDA_API_VERSION
	.align		4
        /*0000*/ 	.byte	0x04, 0x37
        /*0002*/ 	.short	(.L_137 - .L_136)
.L_136:
        /*0004*/ 	.word	0x00000082


	//----- nvinfo : EIATTR_KPARAM_INFO
	.align		4
.L_137:
        /*0008*/ 	.byte	0x04, 0x17
        /*000a*/ 	.short	(.L_139 - .L_138)
.L_138:
        /*000c*/ 	.word	0x00000000
        /*0010*/ 	.short	0x0004
        /*0012*/ 	.short	0x0018
        /*0014*/ 	.byte	0x00, 0xf5, 0x21, 0x00


	//----- nvinfo : EIATTR_KPARAM_INFO
	.align		4
.L_139:
        /*0018*/ 	.byte	0x04, 0x17
        /*001a*/ 	.short	(.L_141 - .L_140)
.L_140:
        /*001c*/ 	.word	0x00000000
        /*0020*/ 	.short	0x0003
        /*0022*/ 	.short	0x0010
        /*0024*/ 	.byte	0x00, 0xf5, 0x21, 0x00


	//----- nvinfo : EIATTR_KPARAM_INFO
	.align		4
.L_141:
        /*0028*/ 	.byte	0x04, 0x17
        /*002a*/ 	.short	(.L_143 - .L_142)
.L_142:
        /*002c*/ 	.word	0x00000000
        /*0030*/ 	.short	0x0002
        /*0032*/ 	.short	0x0008
        /*0034*/ 	.byte	0x00, 0xf0, 0x05, 0x00


	//----- nvinfo : EIATTR_KPARAM_INFO
	.align		4
.L_143:
        /*0038*/ 	.byte	0x04, 0x17
        /*003a*/ 	.short	(.L_145 - .L_144)
.L_144:
        /*003c*/ 	.word	0x00000000
        /*0040*/ 	.short	0x0001
        /*0042*/ 	.short	0x0004
        /*0044*/ 	.byte	0x00, 0xf0, 0x11, 0x00


	//----- nvinfo : EIATTR_KPARAM_INFO
	.align		4
.L_145:
        /*0048*/ 	.byte	0x04, 0x17
        /*004a*/ 	.short	(.L_147 - .L_146)
.L_146:
        /*004c*/ 	.word	0x00000000
        /*0050*/ 	.short	0x0000
        /*0052*/ 	.short	0x0000
        /*0054*/ 	.byte	0x00, 0xf0, 0x11, 0x00


	//----- nvinfo : EIATTR_SPARSE_MMA_MASK
	.align		4
.L_147:
        /*0058*/ 	.byte	0x03, 0x50
        /*005a*/ 	.short	0x0000


	//----- nvinfo : EIATTR_MAXREG_COUNT
	.align		4
        /*005c*/ 	.byte	0x03, 0x1b
        /*005e*/ 	.short	0x00ff


	//----- nvinfo : EIATTR_MERCURY_ISA_VERSION
	.align		4
        /*0060*/ 	.byte	0x03, 0x5f
        /*0062*/ 	.short	0x0101


	//----- nvinfo : EIATTR_VRC_CTA_INIT_COUNT
	.align		4
        /*0064*/ 	.byte	0x02, 0x4a
	.zero		1
	.zero		1


	//----- nvinfo : EIATTR_EXIT_INSTR_OFFSETS
	.align		4
        /*0068*/ 	.byte	0x04, 0x1c
        /*006a*/ 	.short	(.L_149 - .L_148)


	//   ....[0]....
.L_148:
        /*006c*/ 	.word	0x00000090


	//   ....[1]....
        /*0070*/ 	.word	0x00000160


	//   ....[2]....
        /*0074*/ 	.word	0x000014d0


	//   ....[3]....
        /*0078*/ 	.word	0x00002150


	//----- nvinfo : EIATTR_CRS_STACK_SIZE
	.align		4
.L_149:
        /*007c*/ 	.byte	0x04, 0x1e
        /*007e*/ 	.short	(.L_151 - .L_150)
.L_150:
        /*0080*/ 	.word	0x00000000


	//----- nvinfo : EIATTR_CBANK_PARAM_SIZE
	.align		4
.L_151:
        /*0084*/ 	.byte	0x03, 0x19
        /*0086*/ 	.short	0x0020


	//----- nvinfo : EIATTR_PARAM_CBANK
	.align		4
        /*0088*/ 	.byte	0x04, 0x0a
        /*008a*/ 	.short	(.L_153 - .L_152)
	.align		4
.L_152:
        /*008c*/ 	.word	index@(.nv.constant0._Z13relextrema_1DIdEviibPKT_Pb)
        /*0090*/ 	.short	0x0380
        /*0092*/ 	.short	0x0020


	//----- nvinfo : EIATTR_SW_WAR
	.align		4
.L_153:
        /*0094*/ 	.byte	0x04, 0x36
        /*0096*/ 	.short	(.L_155 - .L_154)
.L_154:
        /*0098*/ 	.word	0x00000008
.L_155:


//--------------------- .nv.info._Z13relextrema_1DIfEviibPKT_Pb --------------------------
	.section	.nv.info._Z13relextrema_1DIfEviibPKT_Pb,"",@"SHT_CUDA_INFO"
	.sectionflags	@""
	.align	4


	//----- nvinfo : EIATTR_CUDA_API_VERSION
	.align		4
        /*0000*/ 	.byte	0x04, 0x37
        /*0002*/ 	.short	(.L_157 - .L_156)
.L_156:
        /*0004*/ 	.word	0x00000082


	//----- nvinfo : EIATTR_KPARAM_INFO
	.align		4
.L_157:
        /*0008*/ 	.byte	0x04, 0x17
        /*000a*/ 	.short	(.L_159 - .L_158)
.L_158:
        /*000c*/ 	.word	0x00000000
        /*0010*/ 	.short	0x0004
        /*0012*/ 	.short	0x0018
        /*0014*/ 	.byte	0x00, 0xf5, 0x21, 0x00


	//----- nvinfo : EIATTR_KPARAM_INFO
	.align		4
.L_159:
        /*0018*/ 	.byte	0x04, 0x17
        /*001a*/ 	.short	(.L_161 - .L_160)
.L_160:
        /*001c*/ 	.word	0x00000000
        /*0020*/ 	.short	0x0003
        /*0022*/ 	.short	0x0010
        /*0024*/ 	.byte	0x00, 0xf5, 0x21, 0x00


	//----- nvinfo : EIATTR_KPARAM_INFO
	.align		4
.L_161:
        /*0028*/ 	.byte	0x04, 0x17
        /*002a*/ 	.short	(.L_163 - .L_162)
.L_162:
        /*002c*/ 	.word	0x00000000
        /*0030*/ 	.short	0x0002
        /*0032*/ 	.short	0x0008
        /*0034*/ 	.byte	0x00, 0xf0, 0x05, 0x00


	//----- nvinfo : EIATTR_KPARAM_INFO
	.align		4
.L_163:
        /*0038*/ 	.byte	0x04, 0x17
        /*003a*/ 	.short	(.L_165 - .L_164)
.L_164:
        /*003c*/ 	.word	0x00000000
        /*0040*/ 	.short	0x0001
        /*0042*/ 	.short	0x0004
        /*0044*/ 	.byte	0x00, 0xf0, 0x11, 0x00


	//----- nvinfo : EIATTR_KPARAM_INFO
	.align		4
.L_165:
        /*0048*/ 	.byte	0x04, 0x17
        /*004a*/ 	.short	(.L_167 - .L_166)
.L_166:
        /*004c*/ 	.word	0x00000000
        /*0050*/ 	.short	0x0000
        /*0052*/ 	.short	0x0000
        /*0054*/ 	.byte	0x00, 0xf0, 0x11, 0x00


	//----- nvinfo : EIATTR_SPARSE_MMA_MASK
	.align		4
.L_167:
        /*0058*/ 	.byte	0x03, 0x50
        /*005a*/ 	.short	0x0000


	//----- nvinfo : EIATTR_MAXREG_COUNT
	.align		4
        /*005c*/ 	.byte	0x03, 0x1b
        /*005e*/ 	.short	0x00ff


	//----- nvinfo : EIATTR_MERCURY_ISA_VERSION
	.align		4
        /*0060*/ 	.byte	0x03, 0x5f
        /*0062*/ 	.short	0x0101


	//----- nvinfo : EIATTR_VRC_CTA_INIT_COUNT
	.align		4
        /*0064*/ 	.byte	0x02, 0x4a
	.zero		1
	.zero		1


	//----- nvinfo : EIATTR_EXIT_INSTR_OFFSETS
	.align		4
        /*0068*/ 	.byte	0x04, 0x1c
        /*006a*/ 	.short	(.L_169 - .L_168)


	//   ....[0]....
.L_168:
        /*006c*/ 	.word	0x00000090


	//   ....[1]....
        /*0070*/ 	.word	0x00000160


	//   ....[2]....
        /*0074*/ 	.word	0x000014d0


	//   ....[3]....
        /*0078*/ 	.word	0x00002150


	//----- nvinfo : EIATTR_CRS_STACK_SIZE
	.align		4
.L_169:
        /*007c*/ 	.byte	0x04, 0x1e
        /*007e*/ 	.short	(.L_171 - .L_170)
.L_170:
        /*0080*/ 	.word	0x00000000


	//----- nvinfo : EIATTR_CBANK_PARAM_SIZE
	.align		4
.L_171:
        /*0084*/ 	.byte	0x03, 0x19
        /*0086*/ 	.short	0x0020


	//----- nvinfo : EIATTR_PARAM_CBANK
	.align		4
        /*0088*/ 	.byte	0x04, 0x0a
        /*008a*/ 	.short	(.L_173 - .L_172)
	.align		4
.L_172:
        /*008c*/ 	.word	index@(.nv.constant0._Z13relextrema_1DIfEviibPKT_Pb)
        /*0090*/ 	.short	0x0380
        /*0092*/ 	.short	0x0020


	//----- nvinfo : EIATTR_SW_WAR
	.align		4
.L_173:
        /*0094*/ 	.byte	0x04, 0x36
        /*0096*/ 	.short	(.L_175 - .L_174)
.L_174:
        /*0098*/ 	.word	0x00000008
.L_175:


//--------------------- .nv.info._Z13relextrema_1DIlEviibPKT_Pb --------------------------
	.section	.nv.info._Z13relextrema_1DIlEviibPKT_Pb,"",@"SHT_CUDA_INFO"
	.sectionflags	@""
	.align	4


	//----- nvinfo : EIATTR_CUDA_API_VERSION
	.align		4
        /*0000*/ 	.byte	0x04, 0x37
        /*0002*/ 	.short	(.L_177 - .L_176)
.L_176:
        /*0004*/ 	.word	0x00000082


	//----- nvinfo : EIATTR_KPARAM_INFO
	.align		4
.L_177:
        /*0008*/ 	.byte	0x04, 0x17
        /*000a*/ 	.short	(.L_179 - .L_178)
.L_178:
        /*000c*/ 	.word	0x00000000
        /*0010*/ 	.short	0x0004
        /*0012*/ 	.short	0x0018
        /*0014*/ 	.byte	0x00, 0xf5, 0x21, 0x00


	//----- nvinfo : EIATTR_KPARAM_INFO
	.align		4
.L_179:
        /*0018*/ 	.byte	0x04, 0x17
        /*001a*/ 	.short	(.L_181 - .L_180)
.L_180:
        /*001c*/ 	.word	0x00000000
        /*0020*/ 	.short	0x0003
        /*0022*/ 	.short	0x0010
        /*0024*/ 	.byte	0x00, 0xf5, 0x21, 0x00


	//----- nvinfo : EIATTR_KPARAM_INFO
	.align		4
.L_181:
        /*0028*/ 	.byte	0x04, 0x17
        /*002a*/ 	.short	(.L_183 - .L_182)
.L_182:
        /*002c*/ 	.word	0x00000000
        /*0030*/ 	.short	0x0002
        /*0032*/ 	.short	0x0008
        /*0034*/ 	.byte	0x00, 0xf0, 0x05, 0x00


	//----- nvinfo : EIATTR_KPARAM_INFO
	.align		4
.L_183:
        /*0038*/ 	.byte	0x04, 0x17
        /*003a*/ 	.short	(.L_185 - .L_184)
.L_184:
        /*003c*/ 	.word	0x00000000
        /*0040*/ 	.short	0x0001
        /*0042*/ 	.short	0x0004
        /*0044*/ 	.byte	0x00, 0xf0, 0x11, 0x00


	//----- nvinfo : EIATTR_KPARAM_INFO
	.align		4
.L_185:
        /*0048*/ 	.byte	0x04, 0x17
        /*004a*/ 	.short	(.L_187 - .L_186)
.L_186:
        /*004c*/ 	.word	0x00000000
        /*0050*/ 	.short	0x0000
        /*0052*/ 	.short	0x0000
        /*0054*/ 	.byte	0x00, 0xf0, 0x11, 0x00


	//----- nvinfo : EIATTR_SPARSE_MMA_MASK
	.align		4
.L_187:
        /*0058*/ 	.byte	0x03, 0x50
        /*005a*/ 	.short	0x0000


	//----- nvinfo : EIATTR_MAXREG_COUNT
	.align		4
        /*005c*/ 	.byte	0x03, 0x1b
        /*005e*/ 	.short	0x00ff


	//----- nvinfo : EIATTR_MERCURY_ISA_VERSION
	.align		4
        /*0060*/ 	.byte	0x03, 0x5f
        /*0062*/ 	.short	0x0101


	//----- nvinfo : EIATTR_VRC_CTA_INIT_COUNT
	.align		4
        /*0064*/ 	.byte	0x02, 0x4a
	.zero		1
	.zero		1


	//----- nvinfo : EIATTR_EXIT_INSTR_OFFSETS
	.align		4
        /*0068*/ 	.byte	0x04, 0x1c
        /*006a*/ 	.short	(.L_189 - .L_188)


	//   ....[0]....
.L_188:
        /*006c*/ 	.word	0x00000090


	//   ....[1]....
        /*0070*/ 	.word	0x00000160


	//   ....[2]....
        /*0074*/ 	.word	0x000016b0


	//   ....[3]....
        /*0078*/ 	.word	0x00002510


	//----- nvinfo : EIATTR_CRS_STACK_SIZE
	.align		4
.L_189:
        /*007c*/ 	.byte	0x04, 0x1e
        /*007e*/ 	.short	(.L_191 - .L_190)
.L_190:
        /*0080*/ 	.word	0x00000000


	//----- nvinfo : EIATTR_CBANK_PARAM_SIZE
	.align		4
.L_191:
        /*0084*/ 	.byte	0x03, 0x19
        /*0086*/ 	.short	0x0020


	//----- nvinfo : EIATTR_PARAM_CBANK
	.align		4
        /*0088*/ 	.byte	0x04, 0x0a
        /*008a*/ 	.short	(.L_193 - .L_192)
	.align		4
.L_192:
        /*008c*/ 	.word	index@(.nv.constant0._Z13relextrema_1DIlEviibPKT_Pb)
        /*0090*/ 	.short	0x0380
        /*0092*/ 	.short	0x0020


	//----- nvinfo : EIATTR_SW_WAR
	.align		4
.L_193:
        /*0094*/ 	.byte	0x04, 0x36
        /*0096*/ 	.short	(.L_195 - .L_194)
.L_194:
        /*0098*/ 	.word	0x00000008
.L_195:


//--------------------- .nv.info._Z13relextrema_1DIiEviibPKT_Pb --------------------------
	.section	.nv.info._Z13relextrema_1DIiEviibPKT_Pb,"",@"SHT_CUDA_INFO"
	.sectionflags	@""
	.align	4


	//----- nvinfo : EIATTR_CUDA_API_VERSION
	.align		4
        /*0000*/ 	.byte	0x04, 0x37
        /*0002*/ 	.short	(.L_197 - .L_196)
.L_196:
        /*0004*/ 	.word	0x00000082


	//----- nvinfo : EIATTR_KPARAM_INFO
	.align		4
.L_197:
        /*0008*/ 	.byte	0x04, 0x17
        /*000a*/ 	.short	(.L_199 - .L_198)
.L_198:
        /*000c*/ 	.word	0x00000000
        /*0010*/ 	.short	0x0004
        /*0012*/ 	.short	0x0018
        /*0014*/ 	.byte	0x00, 0xf5, 0x21, 0x00


	//----- nvinfo : EIATTR_KPARAM_INFO
	.align		4
.L_199:
        /*0018*/ 	.byte	0x04, 0x17
        /*001a*/ 	.short	(.L_201 - .L_200)
.L_200:
        /*001c*/ 	.word	0x00000000
        /*0020*/ 	.short	0x0003
        /*0022*/ 	.short	0x0010
        /*0024*/ 	.byte	0x00, 0xf5, 0x21, 0x00


	//----- nvinfo : EIATTR_KPARAM_INFO
	.align		4
.L_201:
        /*0028*/ 	.byte	0x04, 0x17
        /*002a*/ 	.short	(.L_203 - .L_202)
.L_202:
        /*002c*/ 	.word	0x00000000
        /*0030*/ 	.short	0x0002
        /*0032*/ 	.short	0x0008
        /*0034*/ 	.byte	0x00, 0xf0, 0x05, 0x00


	//----- nvinfo : EIATTR_KPARAM_INFO
	.align		4
.L_203:
        /*0038*/ 	.byte	0x04, 0x17
        /*003a*/ 	.short	(.L_205 - .L_204)
.L_204:
        /*003c*/ 	.word	0x00000000
        /*0040*/ 	.short	0x0001
        /*0042*/ 	.short	0x0004
        /*0044*/ 	.byte	0x00, 0xf0, 0x11, 0x00


	//----- nvinfo : EIATTR_KPARAM_INFO
	.align		4
.L_205:
        /*0048*/ 	.byte	0x04, 0x17
        /*004a*/ 	.short	(.L_207 - .L_206)
.L_206:
        /*004c*/ 	.word	0x00000000
        /*0050*/ 	.short	0x0000
        /*0052*/ 	.short	0x0000
        /*0054*/ 	.byte	0x00, 0xf0, 0x11, 0x00


	//----- nvinfo : EIATTR_SPARSE_MMA_MASK
	.align		4
.L_207:
        /*0058*/ 	.byte	0x03, 0x50
        /*005a*/ 	.short	0x0000


	//----- nvinfo : EIATTR_MAXREG_COUNT
	.align		4
        /*005c*/ 	.byte	0x03, 0x1b
        /*005e*/ 	.short	0x00ff


	//----- nvinfo : EIATTR_MERCURY_ISA_VERSION
	.align		4
        /*0060*/ 	.byte	0x03, 0x5f
        /*0062*/ 	.short	0x0101


	//----- nvinfo : EIATTR_VRC_CTA_INIT_COUNT
	.align		4
        /*0064*/ 	.byte	0x02, 0x4a
	.zero		1
	.zero		1


	//----- nvinfo : EIATTR_EXIT_INSTR_OFFSETS
	.align		4
        /*0068*/ 	.byte	0x04, 0x1c
        /*006a*/ 	.short	(.L_209 - .L_208)


	//   ....[0]....
.L_208:
        /*006c*/ 	.word	0x00000090


	//   ....[1]....
        /*0070*/ 	.word	0x00000160


	//   ....[2]....
        /*0074*/ 	.word	0x000014d0


	//   ....[3]....
        /*0078*/ 	.word	0x00002150


	//----- nvinfo : EIATTR_CRS_STACK_SIZE
	.align		4
.L_209:
        /*007c*/ 	.byte	0x04, 0x1e
        /*007e*/ 	.short	(.L_211 - .L_210)
.L_210:
        /*0080*/ 	.word	0x00000000


	//----- nvinfo : EIATTR_CBANK_PARAM_SIZE
	.align		4
.L_211:
        /*0084*/ 	.byte	0x03, 0x19
        /*0086*/ 	.short	0x0020


	//----- nvinfo : EIATTR_PARAM_CBANK
	.align		4
        /*0088*/ 	.byte	0x04, 0x0a
        /*008a*/ 	.short	(.L_213 - .L_212)
	.align		4
.L_212:
        /*008c*/ 	.word	index@(.nv.constant0._Z13relextrema_1DIiEviibPKT_Pb)
        /*0090*/ 	.short	0x0380
        /*0092*/ 	.short	0x0020


	//----- nvinfo : EIATTR_SW_WAR
	.align		4
.L_213:
        /*0094*/ 	.byte	0x04, 0x36
        /*0096*/ 	.short	(.L_215 - .L_214)
.L_214:
        /*0098*/ 	.word	0x00000008
.L_215:


//--------------------- .nv.callgraph             --------------------------
	.section	.nv.callgraph,"",@"SHT_CUDA_CALLGRAPH"
	.align	4
	.sectionentsize	8
	.align		4
        /*0000*/ 	.word	0x00000000
	.align		4
        /*0004*/ 	.word	0xffffffff
	.align		4
        /*0008*/ 	.word	0x00000000
	.align		4
        /*000c*/ 	.word	0xfffffffe
	.align		4
        /*0010*/ 	.word	0x00000000
	.align		4
        /*0014*/ 	.word	0xfffffffd
	.align		4
        /*0018*/ 	.word	0x00000000
	.align		4
        /*001c*/ 	.word	0xfffffffc


//--------------------- .text._Z13relextrema_2DIdEviiibiPKT_Pb --------------------------
	.section	.text._Z13relextrema_2DIdEviiibiPKT_Pb,"ax",@progbits
	.align	128
        .global         _Z13relextrema_2DIdEviiibiPKT_Pb
        .type           _Z13relextrema_2DIdEviiibiPKT_Pb,@function
        .size           _Z13relextrema_2DIdEviiibiPKT_Pb,(.L_x_148 - _Z13relextrema_2DIdEviiibiPKT_Pb)
        .other          _Z13relextrema_2DIdEviiibiPKT_Pb,@"STO_CUDA_ENTRY STV_DEFAULT"
_Z13relextrema_2DIdEviiibiPKT_Pb:
.text._Z13relextrema_2DIdEviiibiPKT_Pb:
[----:B------:R-:W-:Y:S01]  /*0000*/  LDC R1, c[0x0][0x37c] ;  /* 0x0000df00ff017b82 */ /* 0x000fe20000000800 */
[----:B------:R-:W0:Y:S07]  /*0010*/  S2R R2, SR_TID.Y ;  /* 0x0000000000027919 */ /* 0x000e2e0000002200 */
[----:B------:R-:W1:Y:S01]  /*0020*/  LDC R5, c[0x0][0x360] ;  /* 0x0000d800ff057b82 */ /* 0x000e620000000800 */
[----:B------:R-:W1:Y:S07]  /*0030*/  S2R R0, SR_TID.X ;  /* 0x0000000000007919 */ /* 0x000e6e0000002100 */
[----:B------:R-:W0:Y:S08]  /*0040*/  S2UR UR5, SR_CTAID.Y ;  /* 0x00000000000579c3 */ /* 0x000e300000002600 */
[----:B------:R-:W0:Y:S08]  /*0050*/  LDC R3, c[0x0][0x364] ;  /* 0x0000d900ff037b82 */ /* 0x000e300000000800 */
[----:B------:R-:W1:Y:S08]  /*0060*/  S2UR UR4, SR_CTAID.X ;  /* 0x00000000000479c3 */ /* 0x000e700000002500 */
[----:B------:R-:W2:Y:S01]  /*0070*/  LDC.64 R6, c[0x0][0x380] ;  /* 0x0000e000ff067b82 */ /* 0x000ea20000000a00 */
[----:B0-----:R-:W-:-:S02]  /*0080*/  IMAD R3, R3, UR5, R2 ;  /* 0x0000000503037c24 */ /* 0x001fc4000f8e0202 */
[----:B-1----:R-:W-:-:S03]  /*0090*/  IMAD R5, R5, UR4, R0 ;  /* 0x0000000405057c24 */ /* 0x002fc6000f8e0200 */
[----:B--2---:R-:W-:-:S04]  /*00a0*/  ISETP.GE.AND P0, PT, R3, R7, PT ;  /* 0x000000070300720c */ /* 0x004fc80003f06270 */
[----:B------:R-:W-:-:S13]  /*00b0*/  ISETP.GE.OR P0, PT, R5, R6, P0 ;  /* 0x000000060500720c */ /* 0x000fda0000706670 */
[----:B------:R-:W-:Y:S05]  /*00c0*/  @P0 EXIT ;  /* 0x000000000000094d */ /* 0x000fea0003800000 */
[----:B------:R-:W0:Y:S01]  /*00d0*/  LDCU UR6, c[0x0][0x388] ;  /* 0x00007100ff0677ac */ /* 0x000e220008000800 */
[----:B------:R-:W-:Y:S02]  /*00e0*/  HFMA2 R4, -RZ, RZ, 0, 5.9604644775390625e-08 ;  /* 0x00000001ff047431 */ /* 0x000fe400000001ff */
[----:B------:R-:W-:Y:S01]  /*00f0*/  IMAD R0, R3, R6, R5 ;  /* 0x0000000603007224 */ /* 0x000fe200078e0205 */
[----:B------:R-:W1:Y:S01]  /*0100*/  LDCU.64 UR8, c[0x0][0x358] ;  /* 0x00006b00ff0877ac */ /* 0x000e620008000a00 */
[----:B0-----:R-:W-:-:S09]  /*0110*/  UISETP.GE.AND UP0, UPT, UR6, 0x1, UPT ;  /* 0x000000010600788c */ /* 0x001fd2000bf06270 */
[----:B-1----:R-:W-:Y:S05]  /*0120*/  BRA.U !UP0, `(.L_x_0) ;  /* 0x0000003508547547 */ /* 0x002fea000b800000 */
[----:B------:R-:W0:Y:S01]  /*0130*/  LDC.64 R8, c[0x0][0x398] ;  /* 0x0000e600ff087b82 */ /* 0x000e220000000a00 */
[----:B------:R-:W1:Y:S01]  /*0140*/  LDCU UR4, c[0x0][0x390] ;  /* 0x00007200ff0477ac */ /* 0x000e620008000800 */
[----:B0-----:R-:W-:-:S06]  /*0150*/  IMAD.WIDE R10, R0, 0x8, R8 ;  /* 0x00000008000a7825 */ /* 0x001fcc00078e0208 */
[----:B------:R-:W5:Y:S01]  /*0160*/  LDG.E.64.CONSTANT R10, desc[UR8][R10.64] ;  /* 0x000000080a0a7981 */ /* 0x000f62000c1e9b00 */
[----:B-1----:R-:W-:-:S09]  /*0170*/  UISETP.NE.AND UP0, UPT, UR4, URZ, UPT ;  /* 0x000000ff0400728c */ /* 0x002fd2000bf05270 */
[----:B------:R-:W-:Y:S05]  /*0180*/  BRA.U UP0, `(.L_x_1) ;  /* 0x0000001500907547 */ /* 0x000fea000b800000 */
[----:B------:R-:W0:Y:S02]  /*0190*/  LDCU.U8 UR4, c[0x0][0x38c] ;  /* 0x00007180ff0477ac */ /* 0x000e240008000000 */
[----:B0-----:R-:W-:-:S04]  /*01a0*/  UPRMT UR4, UR4, 0x8880, URZ ;  /* 0x0000888004047896 */ /* 0x001fc800080000ff */
[----:B------:R-:W-:-:S09]  /*01b0*/  UISETP.NE.AND UP0, UPT, UR4, URZ, UPT ;  /* 0x000000ff0400728c */ /* 0x000fd2000bf05270 */
[----:B------:R-:W-:Y:S05]  /*01c0*/  BRA.U UP0, `(.L_x_2) ;  /* 0x00000009001c7547 */ /* 0x000fea000b800000 */
[----:B------:R-:W-:Y:S01]  /*01d0*/  UISETP.GE.U32.AND UP1, UPT, UR6, 0x4, UPT ;  /* 0x000000040600788c */ /* 0x000fe2000bf26070 */
[----:B------:R-:W-:Y:S01]  /*01e0*/  PLOP3.LUT P0, PT, PT, PT, PT, 0x80, 0x8 ;  /* 0x000000000008781c */ /* 0x000fe20003f0f070 */
[----:B------:R-:W-:Y:S01]  /*01f0*/  ULOP3.LUT UR5, UR6, 0x3, URZ, 0xc0, !UPT ;  /* 0x0000000306057892 */ /* 0x000fe2000f8ec0ff */
[----:B------:R-:W-:-:S03]  /*0200*/  UMOV UR7, 0x1 ;  /* 0x0000000100077882 */ /* 0x000fc60000000000 */
[----:B------:R-:W-:-:S03]  /*0210*/  UISETP.NE.AND UP0, UPT, UR5, URZ, UPT ;  /* 0x000000ff0500728c */ /* 0x000fc6000bf05270 */
[----:B------:R-:W-:Y:S08]  /*0220*/  BRA.U !UP1, `(.L_x_3) ;  /* 0x0000000509207547 */ /* 0x000ff0000b800000 */
[----:B------:R-:W-:Y:S01]  /*0230*/  PLOP3.LUT P0, PT, PT, PT, PT, 0x80, 0x8 ;  /* 0x000000000008781c */ /* 0x000fe20003f0f070 */
[----:B------:R-:W-:Y:S01]  /*0240*/  ULOP3.LUT UR4, UR6, 0x7ffffffc, URZ, 0xc0, !UPT ;  /* 0x7ffffffc06047892 */ /* 0x000fe2000f8ec0ff */
[----:B------:R-:W-:-:S11]  /*0250*/  UMOV UR7, 0x1 ;  /* 0x0000000100077882 */ /* 0x000fd60000000000 */
.L_x_4:
[C---:B------:R-:W-:Y:S01]  /*0260*/  VIADD R20, R3.reuse, UR7 ;  /* 0x0000000703147c36 */ /* 0x040fe20008000000 */
[----:B------:R-:W-:Y:S01]  /*0270*/  IADD3 R18, PT, PT, R3, -UR7, RZ ;  /* 0x8000000703127c10 */ /* 0x000fe2000fffe0ff */
[----:B------:R-:W-:Y:S02]  /*0280*/  ULOP3.LUT UR10, URZ, UR7, URZ, 0x33, !UPT ;  /* 0x00000007ff0a7292 */ /* 0x000fe4000f8e33ff */
[C---:B------:R-:W-:Y:S01]  /*0290*/  VIADD R4, R20.reuse, 0x1 ;  /* 0x0000000114047836 */ /* 0x040fe20000000000 */
[CC--:B------:R-:W-:Y:S01]  /*02a0*/  ISETP.GE.AND P1, PT, R20.reuse, R7.reuse, PT ;  /* 0x000000071400720c */ /* 0x0c0fe20003f26270 */
[----:B------:R-:W-:Y:S01]  /*02b0*/  VIADD R16, R20, 0x2 ;  /* 0x0000000214107836 */ /* 0x000fe20000000000 */
[----:B------:R-:W-:Y:S02]  /*02c0*/  SHF.R.S32.HI R2, RZ, 0x1f, R18 ;  /* 0x0000001fff027819 */ /* 0x000fe40000011412 */
[----:B------:R-:W-:Y:S02]  /*02d0*/  SEL R13, R7, RZ, P1 ;  /* 0x000000ff070d7207 */ /* 0x000fe40000800000 */
[----:B------:R-:W-:-:S02]  /*02e0*/  ISETP.GE.AND P1, PT, R4, R7, PT ;  /* 0x000000070400720c */ /* 0x000fc40003f26270 */
[----:B------:R-:W-:Y:S02]  /*02f0*/  IADD3 R13, PT, PT, R20, -R13, RZ ;  /* 0x8000000d140d7210 */ /* 0x000fe40007ffe0ff */
[-C--:B------:R-:W-:Y:S02]  /*0300*/  LOP3.LUT R15, R2, R7.reuse, RZ, 0xc0, !PT ;  /* 0x00000007020f7212 */ /* 0x080fe400078ec0ff */
[----:B------:R-:W-:Y:S01]  /*0310*/  IADD3 R14, PT, PT, R3, UR10, RZ ;  /* 0x0000000a030e7c10 */ /* 0x000fe2000fffe0ff */
[----:B------:R-:W-:Y:S01]  /*0320*/  IMAD R13, R13, R6, R5 ;  /* 0x000000060d0d7224 */ /* 0x000fe200078e0205 */
[----:B------:R-:W-:Y:S01]  /*0330*/  SEL R17, R7, RZ, P1 ;  /* 0x000000ff07117207 */ /* 0x000fe20000800000 */
[----:B------:R-:W-:Y:S01]  /*0340*/  IMAD.IADD R15, R18, 0x1, R15 ;  /* 0x00000001120f7824 */ /* 0x000fe200078e020f */
[----:B------:R-:W-:Y:S01]  /*0350*/  ISETP.GE.AND P2, PT, R16, R7, PT ;  /* 0x000000071000720c */ /* 0x000fe20003f46270 */
[----:B------:R-:W-:Y:S01]  /*0360*/  IMAD.WIDE R12, R13, 0x8, R8 ;  /* 0x000000080d0c7825 */ /* 0x000fe200078e0208 */
[----:B------:R-:W-:-:S02]  /*0370*/  SHF.R.S32.HI R2, RZ, 0x1f, R14 ;  /* 0x0000001fff027819 */ /* 0x000fc4000001140e */
[----:B------:R-:W-:Y:S01]  /*0380*/  IADD3 R4, PT, PT, R4, -R17, RZ ;  /* 0x8000001104047210 */ /* 0x000fe20007ffe0ff */
[----:B------:R-:W-:Y:S01]  /*0390*/  IMAD R15, R15, R6, R5 ;  /* 0x000000060f0f7224 */ /* 0x000fe200078e0205 */
[----:B------:R-:W-:Y:S01]  /*03a0*/  SEL R17, R7, RZ, P2 ;  /* 0x000000ff07117207 */ /* 0x000fe20001000000 */
[----:B------:R-:W2:Y:S01]  /*03b0*/  LDG.E.64.CONSTANT R12, desc[UR8][R12.64] ;  /* 0x000000080c0c7981 */ /* 0x000ea2000c1e9b00 */
[----:B------:R-:W-:Y:S01]  /*03c0*/  LOP3.LUT R19, R2, R7, RZ, 0xc0, !PT ;  /* 0x0000000702137212 */ /* 0x000fe200078ec0ff */
[----:B------:R-:W-:Y:S01]  /*03d0*/  VIADD R18, R18, 0xfffffffe ;  /* 0xfffffffe12127836 */ /* 0x000fe20000000000 */
[----:B------:R-:W-:Y:S01]  /*03e0*/  IADD3 R2, PT, PT, R16, -R17, RZ ;  /* 0x8000001110027210 */ /* 0x000fe20007ffe0ff */
[----:B------:R-:W-:-:S04]  /*03f0*/  IMAD.WIDE R16, R15, 0x8, R8 ;  /* 0x000000080f107825 */ /* 0x000fc800078e0208 */
[-C--:B------:R-:W-:Y:S02]  /*0400*/  IMAD R23, R4, R6.reuse, R5 ;  /* 0x0000000604177224 */ /* 0x080fe400078e0205 */
[----:B------:R-:W-:Y:S01]  /*0410*/  IMAD.IADD R14, R14, 0x1, R19 ;  /* 0x000000010e0e7824 */ /* 0x000fe200078e0213 */
[----:B------:R-:W3:Y:S01]  /*0420*/  LDG.E.64.CONSTANT R16, desc[UR8][R16.64] ;  /* 0x0000000810107981 */ /* 0x000ee2000c1e9b00 */
[----:B------:R-:W-:Y:S01]  /*0430*/  SHF.R.S32.HI R24, RZ, 0x1f, R18 ;  /* 0x0000001fff187819 */ /* 0x000fe20000011412 */
[----:B------:R-:W-:Y:S01]  /*0440*/  IMAD.WIDE R22, R23, 0x8, R8 ;  /* 0x0000000817167825 */ /* 0x000fe200078e0208 */
[----:B------:R-:W-:Y:S01]  /*0450*/  UIADD3 UR10, UPT, UPT, UR7, 0x3, URZ ;  /* 0x00000003070a7890 */ /* 0x000fe2000fffe0ff */
[----:B------:R-:W-:Y:S02]  /*0460*/  IADD3 R20, PT, PT, R20, 0x3, RZ ;  /* 0x0000000314147810 */ /* 0x000fe40007ffe0ff */
[----:B------:R-:W-:Y:S01]  /*0470*/  IMAD R25, R14, R6, R5 ;  /* 0x000000060e197224 */ /* 0x000fe200078e0205 */
[-C--:B------:R-:W-:Y:S01]  /*0480*/  LOP3.LUT R19, R24, R7.reuse, RZ, 0xc0, !PT ;  /* 0x0000000718137212 */ /* 0x080fe200078ec0ff */
[----:B------:R0:W4:Y:S01]  /*0490*/  LDG.E.64.CONSTANT R14, desc[UR8][R22.64] ;  /* 0x00000008160e7981 */ /* 0x000122000c1e9b00 */
[----:B------:R-:W-:Y:S01]  /*04a0*/  VIADD R4, R3, -UR10 ;  /* 0x8000000a03047c36 */ /* 0x000fe20008000000 */
[----:B------:R-:W-:Y:S01]  /*04b0*/  ISETP.GE.AND P1, PT, R20, R7, PT ;  /* 0x000000071400720c */ /* 0x000fe20003f26270 */
[----:B------:R-:W-:Y:S01]  /*04c0*/  IMAD.WIDE R24, R25, 0x8, R8 ;  /* 0x0000000819187825 */ /* 0x000fe200078e0208 */
[----:B------:R-:W-:-:S03]  /*04d0*/  IADD3 R21, PT, PT, R18, R19, RZ ;  /* 0x0000001312157210 */ /* 0x000fc60007ffe0ff */
[----:B------:R-:W-:Y:S01]  /*04e0*/  IMAD R27, R2, R6, R5 ;  /* 0x00000006021b7224 */ /* 0x000fe200078e0205 */
[----:B------:R-:W-:Y:S01]  /*04f0*/  SEL R2, R7, RZ, P1 ;  /* 0x000000ff07027207 */ /* 0x000fe20000800000 */
[----:B------:R-:W4:Y:S01]  /*0500*/  LDG.E.64.CONSTANT R18, desc[UR8][R24.64] ;  /* 0x0000000818127981 */ /* 0x000f22000c1e9b00 */
[----:B------:R-:W-:Y:S01]  /*0510*/  SHF.R.S32.HI R28, RZ, 0x1f, R4 ;  /* 0x0000001fff1c7819 */ /* 0x000fe20000011404 */
[----:B------:R-:W-:-:S04]  /*0520*/  IMAD.WIDE R26, R27, 0x8, R8 ;  /* 0x000000081b1a7825 */ /* 0x000fc800078e0208 */
[----:B------:R-:W-:Y:S01]  /*0530*/  IMAD R29, R21, R6, R5 ;  /* 0x00000006151d7224 */ /* 0x000fe200078e0205 */
[----:B------:R-:W-:Y:S01]  /*0540*/  LOP3.LUT R28, R28, R7, RZ, 0xc0, !PT ;  /* 0x000000071c1c7212 */ /* 0x000fe200078ec0ff */
[----:B------:R-:W-:Y:S02]  /*0550*/  IMAD.IADD R2, R20, 0x1, -R2 ;  /* 0x0000000114027824 */ /* 0x000fe400078e0a02 */
[----:B------:R1:W4:Y:S01]  /*0560*/  LDG.E.64.CONSTANT R20, desc[UR8][R26.64] ;  /* 0x000000081a147981 */ /* 0x000322000c1e9b00 */
[----:B0-----:R-:W-:Y:S01]  /*0570*/  IMAD.WIDE R22, R29, 0x8, R8 ;  /* 0x000000081d167825 */ /* 0x001fe200078e0208 */
[----:B------:R-:W-:-:S03]  /*0580*/  IADD3 R4, PT, PT, R4, R28, RZ ;  /* 0x0000001c04047210 */ /* 0x000fc60007ffe0ff */
[-CC-:B------:R-:W-:Y:S02]  /*0590*/  IMAD R29, R2, R6.reuse, R5.reuse ;  /* 0x00000006021d7224 */ /* 0x180fe400078e0205 */
[----:B------:R-:W4:Y:S01]  /*05a0*/  LDG.E.64.CONSTANT R22, desc[UR8][R22.64] ;  /* 0x0000000816167981 */ /* 0x000f22000c1e9b00 */
[----:B------:R-:W-:Y:S02]  /*05b0*/  IMAD R4, R4, R6, R5 ;  /* 0x0000000604047224 */ /* 0x000fe400078e0205 */
[----:B------:R-:W-:-:S04]  /*05c0*/  IMAD.WIDE R28, R29, 0x8, R8 ;  /* 0x000000081d1c7825 */ /* 0x000fc800078e0208 */
[----:B-1----:R-:W-:Y:S01]  /*05d0*/  IMAD.WIDE R26, R4, 0x8, R8 ;  /* 0x00000008041a7825 */ /* 0x002fe200078e0208 */
[----:B------:R-:W4:Y:S05]  /*05e0*/  LDG.E.64.CONSTANT R24, desc[UR8][R28.64] ;  /* 0x000000081c187981 */ /* 0x000f2a000c1e9b00 */
[----:B------:R-:W4:Y:S01]  /*05f0*/  LDG.E.64.CONSTANT R26, desc[UR8][R26.64] ;  /* 0x000000081a1a7981 */ /* 0x000f22000c1e9b00 */
[----:B------:R-:W-:Y:S02]  /*0600*/  UISETP.NE.AND UP1, UPT, UR10, UR4, UPT ;  /* 0x000000040a00728c */ /* 0x000fe4000bf25270 */
[----:B------:R-:W-:Y:S01]  /*0610*/  UIADD3 UR7, UPT, UPT, UR7, 0x4, URZ ;  /* 0x0000000407077890 */ /* 0x000fe2000fffe0ff */
[----:B--2--5:R-:W-:-:S06]  /*0620*/  DSETP.GT.AND P0, PT, R10, R12, P0 ;  /* 0x0000000c0a00722a */ /* 0x024fcc0000704000 */
[----:B---3--:R-:W-:-:S06]  /*0630*/  DSETP.GE.AND P0, PT, R10, R16, P0 ;  /* 0x000000100a00722a */ /* 0x008fcc0000706000 */
[----:B----4-:R-:W-:-:S06]  /*0640*/  DSETP.GT.AND P0, PT, R10, R14, P0 ;  /* 0x0000000e0a00722a */ /* 0x010fcc0000704000 */
[----:B------:R-:W-:-:S06]  /*0650*/  DSETP.GE.AND P0, PT, R10, R18, P0 ;  /* 0x000000120a00722a */ /* 0x000fcc0000706000 */
[----:B------:R-:W-:-:S06]  /*0660*/  DSETP.GT.AND P0, PT, R10, R20, P0 ;  /* 0x000000140a00722a */ /* 0x000fcc0000704000 */
[----:B------:R-:W-:-:S06]  /*0670*/  DSETP.GE.AND P0, PT, R10, R22, P0 ;  /* 0x000000160a00722a */ /* 0x000fcc0000706000 */
[----:B------:R-:W-:-:S06]  /*0680*/  DSETP.GT.AND P0, PT, R10, R24, P0 ;  /* 0x000000180a00722a */ /* 0x000fcc0000704000 */
[----:B------:R-:W-:Y:S01]  /*0690*/  DSETP.GE.AND P0, PT, R10, R26, P0 ;  /* 0x0000001a0a00722a */ /* 0x000fe20000706000 */
[----:B------:R-:W-:-:S13]  /*06a0*/  BRA.U UP1, `(.L_x_4) ;  /* 0xfffffff901ec7547 */ /* 0x000fda000b83ffff */
.L_x_3:
[----:B------:R-:W-:Y:S05]  /*06b0*/  BRA.U !UP0, `(.L_x_5) ;  /* 0x0000002d08ec7547 */ /* 0x000fea000b800000 */
[----:B------:R-:W-:Y:S02]  /*06c0*/  UISETP.NE.AND UP0, UPT, UR5, 0x1, UPT ;  /* 0x000000010500788c */ /* 0x000fe4000bf05270 */
[----:B------:R-:W-:-:S04]  /*06d0*/  ULOP3.LUT UR4, UR6, 0x1, URZ, 0xc0, !UPT ;  /* 0x0000000106047892 */ /* 0x000fc8000f8ec0ff */
[----:B------:R-:W-:-:S03]  /*06e0*/  UISETP.NE.U32.AND UP1, UPT, UR4, 0x1, UPT ;  /* 0x000000010400788c */ /* 0x000fc6000bf25070 */
[----:B------:R-:W-:Y:S08]  /*06f0*/  BRA.U !UP0, `(.L_x_6) ;  /* 0x0000000108887547 */ /* 0x000ff0000b800000 */
[C---:B------:R-:W-:Y:S01]  /*0700*/  VIADD R2, R3.reuse, UR7 ;  /* 0x0000000703027c36 */ /* 0x040fe20008000000 */
[----:B------:R-:W-:Y:S01]  /*0710*/  IADD3 R4, PT, PT, R3, -UR7, RZ ;  /* 0x8000000703047c10 */ /* 0x000fe2000fffe0ff */
[----:B------:R-:W-:-:S03]  /*0720*/  ULOP3.LUT UR4, URZ, UR7, URZ, 0x33, !UPT ;  /* 0x00000007ff047292 */ /* 0x000fc6000f8e33ff */
[-C--:B------:R-:W-:Y:S02]  /*0730*/  ISETP.GE.AND P1, PT, R2, R7.reuse, PT ;  /* 0x000000070200720c */ /* 0x080fe40003f26270 */
[----:B------:R-:W-:Y:S01]  /*0740*/  SHF.R.S32.HI R12, RZ, 0x1f, R4 ;  /* 0x0000001fff0c7819 */ /* 0x000fe20000011404 */
[----:B------:R-:W-:Y:S01]  /*0750*/  VIADD R16, R3, UR4 ;  /* 0x0000000403107c36 */ /* 0x000fe20008000000 */
[----:B------:R-:W-:Y:S02]  /*0760*/  SEL R13, R7, RZ, P1 ;  /* 0x000000ff070d7207 */ /* 0x000fe40000800000 */
[----:B------:R-:W-:-:S03]  /*0770*/  LOP3.LUT R15, R12, R7, RZ, 0xc0, !PT ;  /* 0x000000070c0f7212 */ /* 0x000fc600078ec0ff */
[C---:B------:R-:W-:Y:S01]  /*0780*/  IMAD.IADD R13, R2.reuse, 0x1, -R13 ;  /* 0x00000001020d7824 */ /* 0x040fe200078e0a0d */
[----:B------:R-:W-:Y:S02]  /*0790*/  IADD3 R2, PT, PT, R2, 0x1, RZ ;  /* 0x0000000102027810 */ /* 0x000fe40007ffe0ff */
[----:B------:R-:W-:Y:S01]  /*07a0*/  IADD3 R15, PT, PT, R4, R15, RZ ;  /* 0x0000000f040f7210 */ /* 0x000fe20007ffe0ff */
[-C--:B------:R-:W-:Y:S01]  /*07b0*/  IMAD R13, R13, R6.reuse, R5 ;  /* 0x000000060d0d7224 */ /* 0x080fe200078e0205 */
[-C--:B------:R-:W-:Y:S02]  /*07c0*/  ISETP.GE.AND P1, PT, R2, R7.reuse, PT ;  /* 0x000000070200720c */ /* 0x080fe40003f26270 */
[----:B------:R-:W-:Y:S01]  /*07d0*/  SHF.R.S32.HI R4, RZ, 0x1f, R16 ;  /* 0x0000001fff047819 */ /* 0x000fe20000011410 */
[----:B------:R-:W-:Y:S01]  /*07e0*/  IMAD.WIDE R12, R13, 0x8, R8 ;  /* 0x000000080d0c7825 */ /* 0x000fe200078e0208 */
[----:B------:R-:W-:Y:S02]  /*07f0*/  SEL R17, R7, RZ, P1 ;  /* 0x000000ff07117207 */ /* 0x000fe40000800000 */
[----:B------:R-:W-:Y:S01]  /*0800*/  LOP3.LUT R19, R4, R7, RZ, 0xc0, !PT ;  /* 0x0000000704137212 */ /* 0x000fe200078ec0ff */
[----:B------:R-:W-:-:S02]  /*0810*/  IMAD R15, R15, R6, R5 ;  /* 0x000000060f0f7224 */ /* 0x000fc400078e0205 */
[----:B------:R-:W-:Y:S01]  /*0820*/  IMAD.IADD R17, R2, 0x1, -R17 ;  /* 0x0000000102117824 */ /* 0x000fe200078e0a11 */
[----:B------:R-:W2:Y:S01]  /*0830*/  LDG.E.64.CONSTANT R12, desc[UR8][R12.64] ;  /* 0x000000080c0c7981 */ /* 0x000ea2000c1e9b00 */
[----:B------:R-:W-:Y:S01]  /*0840*/  IMAD.WIDE R14, R15, 0x8, R8 ;  /* 0x000000080f0e7825 */ /* 0x000fe200078e0208 */
[----:B------:R-:W-:-:S03]  /*0850*/  IADD3 R19, PT, PT, R16, R19, RZ ;  /* 0x0000001310137210 */ /* 0x000fc60007ffe0ff */
[-CC-:B------:R-:W-:Y:S02]  /*0860*/  IMAD R17, R17, R6.reuse, R5.reuse ;  /* 0x0000000611117224 */ /* 0x180fe400078e0205 */
[----:B------:R-:W3:Y:S01]  /*0870*/  LDG.E.64.CONSTANT R14, desc[UR8][R14.64] ;  /* 0x000000080e0e7981 */ /* 0x000ee2000c1e9b00 */
[----:B------:R-:W-:Y:S02]  /*0880*/  IMAD R19, R19, R6, R5 ;  /* 0x0000000613137224 */ /* 0x000fe400078e0205 */
[----:B------:R-:W-:-:S04]  /*0890*/  IMAD.WIDE R16, R17, 0x8, R8 ;  /* 0x0000000811107825 */ /* 0x000fc800078e0208 */
[----:B------:R-:W-:Y:S02]  /*08a0*/  IMAD.WIDE R18, R19, 0x8, R8 ;  /* 0x0000000813127825 */ /* 0x000fe400078e0208 */
[----:B------:R-:W4:Y:S04]  /*08b0*/  LDG.E.64.CONSTANT R16, desc[UR8][R16.64] ;  /* 0x0000000810107981 */ /* 0x000f28000c1e9b00 */
[----:B------:R-:W4:Y:S01]  /*08c0*/  LDG.E.64.CONSTANT R18, desc[UR8][R18.64] ;  /* 0x0000000812127981 */ /* 0x000f22000c1e9b00 */
[----:B------:R-:W-:Y:S01]  /*08d0*/  UIADD3 UR7, UPT, UPT, UR7, 0x2, URZ ;  /* 0x0000000207077890 */ /* 0x000fe2000fffe0ff */
[----:B--2--5:R-:W-:-:S06]  /*08e0*/  DSETP.GT.AND P0, PT, R10, R12, P0 ;  /* 0x0000000c0a00722a */ /* 0x024fcc0000704000 */
[----:B---3--:R-:W-:-:S06]  /*08f0*/  DSETP.GE.AND P0, PT, R10, R14, P0 ;  /* 0x0000000e0a00722a */ /* 0x008fcc0000706000 */
[----:B----4-:R-:W-:-:S06]  /*0900*/  DSETP.GT.AND P0, PT, R10, R16, P0 ;  /* 0x000000100a00722a */ /* 0x010fcc0000704000 */
[----:B------:R-:W-:-:S14]  /*0910*/  DSETP.GE.AND P0, PT, R10, R18, P0 ;  /* 0x000000120a00722a */ /* 0x000fdc0000706000 */
.L_x_6:
[----:B------:R-:W-:Y:S05]  /*0920*/  BRA.U UP1, `(.L_x_5) ;  /* 0x0000002d01507547 */ /* 0x000fea000b800000 */
[C---:B------:R-:W-:Y:S01]  /*0930*/  VIADD R2, R3.reuse, UR7 ;  /* 0x0000000703027c36 */ /* 0x040fe20008000000 */
[----:B------:R-:W-:-:S04]  /*0940*/  IADD3 R3, PT, PT, R3, -UR7, RZ ;  /* 0x8000000703037c10 */ /* 0x000fc8000fffe0ff */
[-C--:B------:R-:W-:Y:S02]  /*0950*/  ISETP.GE.AND P1, PT, R2, R7.reuse, PT ;  /* 0x000000070200720c */ /* 0x080fe40003f26270 */
[----:B------:R-:W-:Y:S02]  /*0960*/  SHF.R.S32.HI R4, RZ, 0x1f, R3 ;  /* 0x0000001fff047819 */ /* 0x000fe40000011403 */
[----:B------:R-:W-:Y:S02]  /*0970*/  SEL R13, R7, RZ, P1 ;  /* 0x000000ff070d7207 */ /* 0x000fe40000800000 */
[----:B------:R-:W-:-:S03]  /*0980*/  LOP3.LUT R4, R4, R7, RZ, 0xc0, !PT ;  /* 0x0000000704047212 */ /* 0x000fc600078ec0ff */
[----:B------:R-:W-:Y:S01]  /*0990*/  IMAD.IADD R13, R2, 0x1, -R13 ;  /* 0x00000001020d7824 */ /* 0x000fe200078e0a0d */
[----:B------:R-:W-:-:S03]  /*09a0*/  IADD3 R4, PT, PT, R3, R4, RZ ;  /* 0x0000000403047210 */ /* 0x000fc60007ffe0ff */
[-CC-:B------:R-:W-:Y:S02]  /*09b0*/  IMAD R13, R13, R6.reuse, R5.reuse ;  /* 0x000000060d0d7224 */ /* 0x180fe400078e0205 */
[----:B------:R-:W-:Y:S02]  /*09c0*/  IMAD R5, R4, R6, R5 ;  /* 0x0000000604057224 */ /* 0x000fe400078e0205 */
[----:B------:R-:W-:-:S04]  /*09d0*/  IMAD.WIDE R2, R13, 0x8, R8 ;  /* 0x000000080d027825 */ /* 0x000fc800078e0208 */
[----:B------:R-:W-:Y:S02]  /*09e0*/  IMAD.WIDE R8, R5, 0x8, R8 ;  /* 0x0000000805087825 */ /* 0x000fe400078e0208 */
[----:B------:R-:W2:Y:S04]  /*09f0*/  LDG.E.64.CONSTANT R2, desc[UR8][R2.64] ;  /* 0x0000000802027981 */ /* 0x000ea8000c1e9b00 */
[----:B------:R-:W3:Y:S01]  /*0a00*/  LDG.E.64.CONSTANT R8, desc[UR8][R8.64] ;  /* 0x0000000808087981 */ /* 0x000ee2000c1e9b00 */
[----:B--2--5:R-:W-:-:S06]  /*0a10*/  DSETP.GT.AND P0, PT, R10, R2, P0 ;  /* 0x000000020a00722a */ /* 0x024fcc0000704000 */
[----:B---3--:R-:W-:Y:S01]  /*0a20*/  DSETP.GE.AND P0, PT, R10, R8, P0 ;  /* 0x000000080a00722a */ /* 0x008fe20000706000 */
[----:B------:R-:W-:-:S13]  /*0a30*/  BRA `(.L_x_5) ;  /* 0x0000002c000c7947 */ /* 0x000fda0003800000 */
.L_x_2:
[----:B------:R-:W-:Y:S01]  /*0a40*/  UISETP.GE.U32.AND UP0, UPT, UR6, 0x8, UPT ;  /* 0x000000080600788c */ /* 0x000fe2000bf06070 */
[----:B------:R-:W-:Y:S01]  /*0a50*/  PLOP3.LUT P0, PT, PT, PT, PT, 0x80, 0x8 ;  /* 0x000000000008781c */ /* 0x000fe20003f0f070 */
[----:B------:R-:W-:Y:S01]  /*0a60*/  VIADD R27, R7, 0xffffffff ;  /* 0xffffffff071b7836 */ /* 0x000fe20000000000 */
[----:B------:R-:W-:Y:S01]  /*0a70*/  ULOP3.LUT UR7, UR6, 0x7, URZ, 0xc0, !UPT ;  /* 0x0000000706077892 */ /* 0x000fe2000f8ec0ff */
[----:B------:R-:W-:-:S05]  /*0a80*/  UMOV UR4, 0x1 ;  /* 0x0000000100047882 */ /* 0x000fca0000000000 */
[----:B------:R-:W-:Y:S06]  /*0a90*/  BRA.U !UP0, `(.L_x_7) ;  /* 0x0000000508b47547 */ /* 0x000fec000b800000 */
[----:B------:R-:W-:Y:S01]  /*0aa0*/  ULOP3.LUT UR4, UR6, 0x7ffffff8, URZ, 0xc0, !UPT ;  /* 0x7ffffff806047892 */ /* 0x000fe2000f8ec0ff */
[----:B------:R-:W-:Y:S01]  /*0ab0*/  PLOP3.LUT P0, PT, PT, PT, PT, 0x80, 0x8 ;  /* 0x000000000008781c */ /* 0x000fe20003f0f070 */
[----:B------:R-:W-:Y:S01]  /*0ac0*/  IMAD.MOV.U32 R2, RZ, RZ, R3 ;  /* 0x000000ffff027224 */ /* 0x000fe200078e0003 */
[----:B------:R-:W-:Y:S01]  /*0ad0*/  IADD3 R4, PT, PT, R3, -0x4, RZ ;  /* 0xfffffffc03047810 */ /* 0x000fe20007ffe0ff */
[----:B------:R-:W-:Y:S01]  /*0ae0*/  UIADD3 UR4, UPT, UPT, -UR4, URZ, URZ ;  /* 0x000000ff04047290 */ /* 0x000fe2000fffe1ff */
[----:B------:R-:W-:-:S11]  /*0af0*/  UMOV UR5, 0x4 ;  /* 0x0000000400057882 */ /* 0x000fd60000000000 */
.L_x_8:
[----:B------:R-:W-:-:S04]  /*0b00*/  IADD3 R12, PT, PT, R2, 0x1, RZ ;  /* 0x00000001020c7810 */ /* 0x000fc80007ffe0ff */
[----:B------:R-:W-:-:S04]  /*0b10*/  ISETP.GE.AND P1, PT, R12, R7, PT ;  /* 0x000000070c00720c */ /* 0x000fc80003f26270 */
[----:B------:R-:W-:-:S05]  /*0b20*/  SEL R12, R12, R27, !P1 ;  /* 0x0000001b0c0c7207 */ /* 0x000fca0004800000 */
[----:B------:R-:W-:Y:S01]  /*0b30*/  IMAD R15, R12, R6, R5 ;  /* 0x000000060c0f7224 */ /* 0x000fe200078e0205 */
[----:B------:R-:W-:-:S03]  /*0b40*/  VIADDMNMX R12, R4, 0x3, RZ, !PT ;  /* 0x00000003040c7846 */ /* 0x000fc600078001ff */
[----:B------:R-:W-:-:S04]  /*0b50*/  IMAD.WIDE R14, R15, 0x8, R8 ;  /* 0x000000080f0e7825 */ /* 0x000fc800078e0208 */
[----:B------:R-:W-:Y:S02]  /*0b60*/  IMAD R13, R12, R6, R5 ;  /* 0x000000060c0d7224 */ /* 0x000fe400078e0205 */
[----:B------:R-:W2:Y:S02]  /*0b70*/  LDG.E.64.CONSTANT R14, desc[UR8][R14.64] ;  /* 0x000000080e0e7981 */ /* 0x000ea4000c1e9b00 */
[----:B------:R-:W-:-:S06]  /*0b80*/  IMAD.WIDE R12, R13, 0x8, R8 ;  /* 0x000000080d0c7825 */ /* 0x000fcc00078e0208 */
[----:B------:R-:W3:Y:S01]  /*0b90*/  LDG.E.64.CONSTANT R12, desc[UR8][R12.64] ;  /* 0x000000080c0c7981 */ /* 0x000ee2000c1e9b00 */
[C---:B------:R-:W-:Y:S01]  /*0ba0*/  VIADD R16, R2.reuse, 0x2 ;  /* 0x0000000202107836 */ /* 0x040fe20000000000 */
[----:B------:R-:W-:-:S04]  /*0bb0*/  IADD3 R18, PT, PT, R2, 0x3, RZ ;  /* 0x0000000302127810 */ /* 0x000fc80007ffe0ff */
[----:B------:R-:W-:-:S04]  /*0bc0*/  ISETP.GE.AND P1, PT, R16, R7, PT ;  /* 0x000000071000720c */ /* 0x000fc80003f26270 */
[----:B------:R-:W-:Y:S02]  /*0bd0*/  SEL R16, R16, R27, !P1 ;  /* 0x0000001b10107207 */ /* 0x000fe40004800000 */
[----:B------:R-:W-:-:S03]  /*0be0*/  ISETP.GE.AND P1, PT, R18, R7, PT ;  /* 0x000000071200720c */ /* 0x000fc60003f26270 */
[----:B------:R-:W-:Y:S01]  /*0bf0*/  IMAD R25, R16, R6, R5 ;  /* 0x0000000610197224 */ /* 0x000fe200078e0205 */
[----:B------:R-:W-:Y:S02]  /*0c00*/  VIADDMNMX R16, R4, 0x2, RZ, !PT ;  /* 0x0000000204107846 */ /* 0x000fe400078001ff */
[----:B------:R-:W-:Y:S01]  /*0c10*/  SEL R18, R18, R27, !P1 ;  /* 0x0000001b12127207 */ /* 0x000fe20004800000 */
[----:B------:R-:W-:-:S04]  /*0c20*/  IMAD.WIDE R24, R25, 0x8, R8 ;  /* 0x0000000819187825 */ /* 0x000fc800078e0208 */
[----:B------:R-:W-:Y:S02]  /*0c30*/  IMAD R23, R16, R6, R5 ;  /* 0x0000000610177224 */ /* 0x000fe400078e0205 */
[----:B------:R-:W4:Y:S01]  /*0c40*/  LDG.E.64.CONSTANT R24, desc[UR8][R24.64] ;  /* 0x0000000818187981 */ /* 0x000f22000c1e9b00 */
[----:B------:R-:W-:Y:S01]  /*0c50*/  VIADD R20, R2, 0x4 ;  /* 0x0000000402147836 */ /* 0x000fe20000000000 */
[----:B------:R-:W-:Y:S01]  /*0c60*/  VIADDMNMX R16, R4, 0x1, RZ, !PT ;  /* 0x0000000104107846 */ /* 0x000fe200078001ff */
[----:B------:R-:W-:-:S04]  /*0c70*/  IMAD.WIDE R22, R23, 0x8, R8 ;  /* 0x0000000817167825 */ /* 0x000fc800078e0208 */
[-CC-:B------:R-:W-:Y:S01]  /*0c80*/  IMAD R19, R18, R6.reuse, R5.reuse ;  /* 0x0000000612137224 */ /* 0x180fe200078e0205 */
[----:B------:R-:W-:Y:S01]  /*0c90*/  ISETP.GE.AND P1, PT, R20, R7, PT ;  /* 0x000000071400720c */ /* 0x000fe20003f26270 */
[----:B------:R-:W4:Y:S01]  /*0ca0*/  LDG.E.64.CONSTANT R22, desc[UR8][R22.64] ;  /* 0x0000000816167981 */ /* 0x000f22000c1e9b00 */
[----:B------:R-:W-:Y:S02]  /*0cb0*/  IMAD R21, R16, R6, R5 ;  /* 0x0000000610157224 */ /* 0x000fe400078e0205 */
[----:B------:R-:W-:-:S06]  /*0cc0*/  IMAD.WIDE R18, R19, 0x8, R8 ;  /* 0x0000000813127825 */ /* 0x000fcc00078e0208 */
[----:B------:R-:W4:Y:S01]  /*0cd0*/  LDG.E.64.CONSTANT R18, desc[UR8][R18.64] ;  /* 0x0000000812127981 */ /* 0x000f22000c1e9b00 */
[----:B--2--5:R-:W-:Y:S01]  /*0ce0*/  DSETP.GT.AND P0, PT, R10, R14, P0 ;  /* 0x0000000e0a00722a */ /* 0x024fe20000704000 */
[----:B------:R-:W-:Y:S01]  /*0cf0*/  SEL R15, R20, R27, !P1 ;  /* 0x0000001b140f7207 */ /* 0x000fe20004800000 */
[----:B------:R-:W-:Y:S01]  /*0d00*/  IMAD.WIDE R20, R21, 0x8, R8 ;  /* 0x0000000815147825 */ /* 0x000fe200078e0208 */
[----:B------:R-:W-:-:S03]  /*0d10*/  IADD3 R14, PT, PT, R2, 0x5, RZ ;  /* 0x00000005020e7810 */ /* 0x000fc60007ffe0ff */
[----:B------:R-:W-:Y:S01]  /*0d20*/  IMAD R15, R15, R6, R5 ;  /* 0x000000060f0f7224 */ /* 0x000fe200078e0205 */
[----:B---3--:R-:W-:Y:S01]  /*0d30*/  DSETP.GE.AND P0, PT, R10, R12, P0 ;  /* 0x0000000c0a00722a */ /* 0x008fe20000706000 */
[----:B------:R-:W2:Y:S01]  /*0d40*/  LDG.E.64.CONSTANT R20, desc[UR8][R20.64] ;  /* 0x0000000814147981 */ /* 0x000ea2000c1e9b00 */
[----:B------:R-:W-:Y:S01]  /*0d50*/  VIMNMX R12, PT, PT, RZ, R4, !PT ;  /* 0x00000004ff0c7248 */ /* 0x000fe20007fe0100 */
[----:B------:R-:W-:Y:S01]  /*0d60*/  IMAD.WIDE R16, R15, 0x8, R8 ;  /* 0x000000080f107825 */ /* 0x000fe200078e0208 */
[----:B------:R-:W-:-:S03]  /*0d70*/  ISETP.GE.AND P1, PT, R14, R7, PT ;  /* 0x000000070e00720c */ /* 0x000fc60003f26270 */
[----:B------:R-:W-:Y:S01]  /*0d80*/  IMAD R15, R12, R6, R5 ;  /* 0x000000060c0f7224 */ /* 0x000fe200078e0205 */
[----:B------:R-:W-:Y:S01]  /*0d90*/  SEL R12, R14, R27, !P1 ;  /* 0x0000001b0e0c7207 */ /* 0x000fe20004800000 */
[----:B------:R-:W3:Y:S02]  /*0da0*/  LDG.E.64.CONSTANT R16, desc[UR8][R16.64] ;  /* 0x0000000810107981 */ /* 0x000ee4000c1e9b00 */
[----:B------:R-:W-:-:S04]  /*0db0*/  IMAD.WIDE R14, R15, 0x8, R8 ;  /* 0x000000080f0e7825 */ /* 0x000fc800078e0208 */
[----:B------:R-:W-:Y:S02]  /*0dc0*/  IMAD R13, R12, R6, R5 ;  /* 0x000000060c0d7224 */ /* 0x000fe400078e0205 */
[----:B------:R-:W3:Y:S02]  /*0dd0*/  LDG.E.64.CONSTANT R14, desc[UR8][R14.64] ;  /* 0x000000080e0e7981 */ /* 0x000ee4000c1e9b00 */
[----:B------:R-:W-:-:S06]  /*0de0*/  IMAD.WIDE R12, R13, 0x8, R8 ;  /* 0x000000080d0c7825 */ /* 0x000fcc00078e0208 */
[----:B------:R-:W3:Y:S01]  /*0df0*/  LDG.E.64.CONSTANT R12, desc[UR8][R12.64] ;  /* 0x000000080c0c7981 */ /* 0x000ee2000c1e9b00 */
[----:B----4-:R-:W-:Y:S01]  /*0e00*/  DSETP.GT.AND P0, PT, R10, R24, P0 ;  /* 0x000000180a00722a */ /* 0x010fe20000704000 */
[----:B------:R-:W-:-:S05]  /*0e10*/  VIADD R24, R2, 0x6 ;  /* 0x0000000602187836 */ /* 0x000fca0000000000 */
[----:B------:R-:W-:Y:S01]  /*0e20*/  DSETP.GE.AND P0, PT, R10, R22, P0 ;  /* 0x000000160a00722a */ /* 0x000fe20000706000 */
[----:B------:R-:W-:Y:S02]  /*0e30*/  VIADDMNMX R22, R4, 0xffffffff, RZ, !PT ;  /* 0xffffffff04167846 */ /* 0x000fe400078001ff */
[----:B------:R-:W-:-:S03]  /*0e40*/  ISETP.GE.AND P1, PT, R24, R7, PT ;  /* 0x000000071800720c */ /* 0x000fc60003f26270 */
[-C--:B------:R-:W-:Y:S01]  /*0e50*/  IMAD R23, R22, R6.reuse, R5 ;  /* 0x0000000616177224 */ /* 0x080fe200078e0205 */
[----:B------:R-:W-:Y:S01]  /*0e60*/  DSETP.GT.AND P0, PT, R10, R18, P0 ;  /* 0x000000120a00722a */ /* 0x000fe20000704000 */
[----:B------:R-:W-:Y:S02]  /*0e70*/  SEL R24, R24, R27, !P1 ;  /* 0x0000001b18187207 */ /* 0x000fe40004800000 */
[----:B------:R-:W-:Y:S01]  /*0e80*/  IMAD.WIDE R22, R23, 0x8, R8 ;  /* 0x0000000817167825 */ /* 0x000fe200078e0208 */
[----:B------:R-:W-:Y:S02]  /*0e90*/  IADD3 R18, PT, PT, R2, 0x7, RZ ;  /* 0x0000000702127810 */ /* 0x000fe40007ffe0ff */
[----:B------:R-:W-:Y:S02]  /*0ea0*/  VIADDMNMX R19, R4, 0xfffffffe, RZ, !PT ;  /* 0xfffffffe04137846 */ /* 0x000fe400078001ff */
[----:B------:R-:W-:Y:S01]  /*0eb0*/  ISETP.GE.AND P1, PT, R18, R7, PT ;  /* 0x000000071200720c */ /* 0x000fe20003f26270 */
[----:B------:R-:W4:Y:S02]  /*0ec0*/  LDG.E.64.CONSTANT R22, desc[UR8][R22.64] ;  /* 0x0000000816167981 */ /* 0x000f24000c1e9b00 */
[----:B------:R-:W-:-:S02]  /*0ed0*/  IMAD R19, R19, R6, R5 ;  /* 0x0000000613137224 */ /* 0x000fc400078e0205 */
[----:B------:R-:W-:Y:S01]  /*0ee0*/  VIADD R2, R2, 0x8 ;  /* 0x0000000802027836 */ /* 0x000fe20000000000 */
[----:B--2---:R-:W-:Y:S01]  /*0ef0*/  DSETP.GE.AND P0, PT, R10, R20, P0 ;  /* 0x000000140a00722a */ /* 0x004fe20000706000 */
[----:B------:R-:W-:-:S04]  /*0f00*/  IMAD R21, R24, R6, R5 ;  /* 0x0000000618157224 */ /* 0x000fc800078e0205 */
[--C-:B------:R-:W-:Y:S01]  /*0f10*/  IMAD.WIDE R20, R21, 0x8, R8.reuse ;  /* 0x0000000815147825 */ /* 0x100fe200078e0208 */
[C---:B---3--:R-:W-:Y:S01]  /*0f20*/  DSETP.GT.AND P0, PT, R10.reuse, R16, P0 ;  /* 0x000000100a00722a */ /* 0x048fe20000704000 */
[----:B------:R-:W-:Y:S02]  /*0f30*/  SEL R16, R18, R27, !P1 ;  /* 0x0000001b12107207 */ /* 0x000fe40004800000 */
[----:B------:R-:W-:Y:S02]  /*0f40*/  IMAD.WIDE R18, R19, 0x8, R8 ;  /* 0x0000000813127825 */ /* 0x000fe400078e0208 */
[----:B------:R-:W2:Y:S02]  /*0f50*/  LDG.E.64.CONSTANT R20, desc[UR8][R20.64] ;  /* 0x0000000814147981 */ /* 0x000ea4000c1e9b00 */
[----:B------:R-:W-:Y:S01]  /*0f60*/  IMAD R17, R16, R6, R5 ;  /* 0x0000000610117224 */ /* 0x000fe200078e0205 */
[----:B------:R-:W-:Y:S01]  /*0f70*/  DSETP.GE.AND P0, PT, R10, R14, P0 ;  /* 0x0000000e0a00722a */ /* 0x000fe20000706000 */
[----:B------:R-:W-:Y:S01]  /*0f80*/  ISETP.GE.AND P1, PT, R2, R7, PT ;  /* 0x000000070200720c */ /* 0x000fe20003f26270 */
[----:B------:R-:W3:Y:S01]  /*0f90*/  LDG.E.64.CONSTANT R18, desc[UR8][R18.64] ;  /* 0x0000000812127981 */ /* 0x000ee2000c1e9b00 */
[----:B------:R-:W-:Y:S01]  /*0fa0*/  VIADDMNMX R14, R4, 0xfffffffd, RZ, !PT ;  /* 0xfffffffd040e7846 */ /* 0x000fe200078001ff */
[----:B------:R-:W-:-:S02]  /*0fb0*/  IMAD.WIDE R16, R17, 0x8, R8 ;  /* 0x0000000811107825 */ /* 0x000fc400078e0208 */
[----:B------:R-:W-:Y:S02]  /*0fc0*/  DSETP.GT.AND P0, PT, R10, R12, P0 ;  /* 0x0000000c0a00722a */ /* 0x000fe40000704000 */
[----:B------:R-:W-:Y:S01]  /*0fd0*/  IMAD R15, R14, R6, R5 ;  /* 0x000000060e0f7224 */ /* 0x000fe200078e0205 */
[----:B------:R-:W-:Y:S01]  /*0fe0*/  SEL R13, R2, R27, !P1 ;  /* 0x0000001b020d7207 */ /* 0x000fe20004800000 */
[----:B------:R-:W3:Y:S01]  /*0ff0*/  LDG.E.64.CONSTANT R16, desc[UR8][R16.64] ;  /* 0x0000000810107981 */ /* 0x000ee2000c1e9b00 */
[----:B------:R-:W-:Y:S01]  /*1000*/  IADD3 R12, PT, PT, R4, -0x4, RZ ;  /* 0xfffffffc040c7810 */ /* 0x000fe20007ffe0ff */
[----:B------:R-:W-:-:S03]  /*1010*/  IMAD.WIDE R14, R15, 0x8, R8 ;  /* 0x000000080f0e7825 */ /* 0x000fc600078e0208 */
[----:B------:R-:W-:Y:S01]  /*1020*/  VIMNMX R24, PT, PT, RZ, R12, !PT ;  /* 0x0000000cff187248 */ /* 0x000fe20007fe0100 */
[----:B------:R-:W-:Y:S02]  /*1030*/  IMAD R13, R13, R6, R5 ;  /* 0x000000060d0d7224 */ /* 0x000fe400078e0205 */
[----:B------:R-:W3:Y:S02]  /*1040*/  LDG.E.64.CONSTANT R14, desc[UR8][R14.64] ;  /* 0x000000080e0e7981 */ /* 0x000ee4000c1e9b00 */
[----:B------:R-:W-:-:S04]  /*1050*/  IMAD.WIDE R12, R13, 0x8, R8 ;  /* 0x000000080d0c7825 */ /* 0x000fc800078e0208 */
[----:B------:R-:W-:Y:S02]  /*1060*/  IMAD R25, R24, R6, R5 ;  /* 0x0000000618197224 */ /* 0x000fe400078e0205 */
[----:B------:R-:W3:Y:S02]  /*1070*/  LDG.E.64.CONSTANT R12, desc[UR8][R12.64] ;  /* 0x000000080c0c7981 */ /* 0x000ee4000c1e9b00 */
[----:B------:R-:W-:-:S06]  /*1080*/  IMAD.WIDE R24, R25, 0x8, R8 ;  /* 0x0000000819187825 */ /* 0x000fcc00078e0208 */
[----:B------:R-:W3:Y:S01]  /*1090*/  LDG.E.64.CONSTANT R24, desc[UR8][R24.64] ;  /* 0x0000000818187981 */ /* 0x000ee2000c1e9b00 */
[----:B----4-:R-:W-:Y:S01]  /*10a0*/  DSETP.GE.AND P0, PT, R10, R22, P0 ;  /* 0x000000160a00722a */ /* 0x010fe20000706000 */
[----:B------:R-:W-:-:S04]  /*10b0*/  UIADD3 UR4, UPT, UPT, UR4, 0x8, URZ ;  /* 0x0000000804047890 */ /* 0x000fc8000fffe0ff */
[----:B------:R-:W-:Y:S01]  /*10c0*/  UISETP.NE.AND UP0, UPT, UR4, URZ, UPT ;  /* 0x000000ff0400728c */ /* 0x000fe2000bf05270 */
[----:B------:R-:W-:Y:S01]  /*10d0*/  VIADD R4, R4, 0xfffffff8 ;  /* 0xfffffff804047836 */ /* 0x000fe20000000000 */
[----:B------:R-:W-:Y:S01]  /*10e0*/  UIADD3 UR5, UPT, UPT, UR5, 0x8, URZ ;  /* 0x0000000805057890 */ /* 0x000fe2000fffe0ff */
[----:B--2---:R-:W-:-:S06]  /*10f0*/  DSETP.GT.AND P0, PT, R10, R20, P0 ;  /* 0x000000140a00722a */ /* 0x004fcc0000704000 */
[----:B---3--:R-:W-:-:S06]  /*1100*/  DSETP.GE.AND P0, PT, R10, R18, P0 ;  /* 0x000000120a00722a */ /* 0x008fcc0000706000 */
[----:B------:R-:W-:-:S06]  /*1110*/  DSETP.GT.AND P0, PT, R10, R16, P0 ;  /* 0x000000100a00722a */ /* 0x000fcc0000704000 */
[----:B------:R-:W-:-:S06]  /*1120*/  DSETP.GE.AND P0, PT, R10, R14, P0 ;  /* 0x0000000e0a00722a */ /* 0x000fcc0000706000 */
[----:B------:R-:W-:-:S06]  /*1130*/  DSETP.GT.AND P0, PT, R10, R12, P0 ;  /* 0x0000000c0a00722a */ /* 0x000fcc0000704000 */
[----:B------:R-:W-:Y:S01]  /*1140*/  DSETP.GE.AND P0, PT, R10, R24, P0 ;  /* 0x000000180a00722a */ /* 0x000fe20000706000 */
[----:B------:R-:W-:-:S13]  /*1150*/  BRA.U UP0, `(.L_x_8) ;  /* 0xfffffff900687547 */ /* 0x000fda000b83ffff */
[----:B------:R-:W-:-:S12]  /*1160*/  UIADD3 UR4, UPT, UPT, UR5, -0x3, URZ ;  /* 0xfffffffd05047890 */ /* 0x000fd8000fffe0ff */
.L_x_7:
[----:B------:R-:W-:-:S09]  /*1170*/  UISETP.NE.AND UP0, UPT, UR7, URZ, UPT ;  /* 0x000000ff0700728c */ /* 0x000fd2000bf05270 */
[----:B------:R-:W-:Y:S05]  /*1180*/  BRA.U !UP0, `(.L_x_5) ;  /* 0x0000002508387547 */ /* 0x000fea000b800000 */
[----:B------:R-:W-:Y:S02]  /*1190*/  UISETP.GE.U32.AND UP0, UPT, UR7, 0x4, UPT ;  /* 0x000000040700788c */ /* 0x000fe4000bf06070 */
[----:B------:R-:W-:-:S04]  /*11a0*/  ULOP3.LUT UR10, UR6, 0x3, URZ, 0xc0, !UPT ;  /* 0x00000003060a7892 */ /* 0x000fc8000f8ec0ff */
[----:B------:R-:W-:-:S03]  /*11b0*/  UISETP.NE.AND UP1, UPT, UR10, URZ, UPT ;  /* 0x000000ff0a00728c */ /* 0x000fc6000bf25270 */
[----:B------:R-:W-:Y:S08]  /*11c0*/  BRA.U !UP0, `(.L_x_9) ;  /* 0x0000000108cc7547 */ /* 0x000ff0000b800000 */
[C---:B------:R-:W-:Y:S01]  /*11d0*/  IADD3 R4, PT, PT, R3.reuse, UR4, RZ ;  /* 0x0000000403047c10 */ /* 0x040fe2000fffe0ff */
[----:B------:R-:W-:Y:S01]  /*11e0*/  VIADD R2, R3, -UR4 ;  /* 0x8000000403027c36 */ /* 0x000fe20008000000 */
[----:B------:R-:W-:Y:S02]  /*11f0*/  ULOP3.LUT UR5, URZ, UR4, URZ, 0x33, !UPT ;  /* 0x00000004ff057292 */ /* 0x000fe4000f8e33ff */
[C---:B------:R-:W-:Y:S01]  /*1200*/  ISETP.GE.AND P1, PT, R4.reuse, R7, PT ;  /* 0x000000070400720c */ /* 0x040fe20003f26270 */
[C---:B------:R-:W-:Y:S01]  /*1210*/  VIADD R18, R4.reuse, 0x2 ;  /* 0x0000000204127836 */ /* 0x040fe20000000000 */
[C---:B------:R-:W-:Y:S02]  /*1220*/  IADD3 R14, PT, PT, R4.reuse, 0x1, RZ ;  /* 0x00000001040e7810 */ /* 0x040fe40007ffe0ff */
[----:B------:R-:W-:Y:S02]  /*1230*/  SEL R12, R4, R27, !P1 ;  /* 0x0000001b040c7207 */ /* 0x000fe40004800000 */
[----:B------:R-:W-:-:S03]  /*1240*/  ISETP.GE.AND P1, PT, R14, R7, PT ;  /* 0x000000070e00720c */ /* 0x000fc60003f26270 */
[----:B------:R-:W-:Y:S01]  /*1250*/  IMAD R29, R12, R6, R5 ;  /* 0x000000060c1d7224 */ /* 0x000fe200078e0205 */
[----:B------:R-:W-:Y:S02]  /*1260*/  VIMNMX R12, PT, PT, RZ, R2, !PT ;  /* 0x00000002ff0c7248 */ /* 0x000fe40007fe0100 */
[----:B------:R-:W-:Y:S01]  /*1270*/  SEL R14, R14, R27, !P1 ;  /* 0x0000001b0e0e7207 */ /* 0x000fe20004800000 */
[----:B------:R-:W-:-:S04]  /*1280*/  IMAD.WIDE R28, R29, 0x8, R8 ;  /* 0x000000081d1c7825 */ /* 0x000fc800078e0208 */
[-CC-:B------:R-:W-:Y:S02]  /*1290*/  IMAD R13, R12, R6.reuse, R5.reuse ;  /* 0x000000060c0d7224 */ /* 0x180fe400078e0205 */
[----:B------:R-:W2:Y:S01]  /*12a0*/  LDG.E.64.CONSTANT R28, desc[UR8][R28.64] ;  /* 0x000000081c1c7981 */ /* 0x000ea2000c1e9b00 */
[----:B------:R-:W-:Y:S01]  /*12b0*/  IMAD R15, R14, R6, R5 ;  /* 0x000000060e0f7224 */ /* 0x000fe200078e0205 */
[----:B------:R-:W-:Y:S01]  /*12c0*/  VIADDMNMX R16, R3, UR5, RZ, !PT ;  /* 0x0000000503107c46 */ /* 0x000fe2000f8001ff */
[----:B------:R-:W-:Y:S01]  /*12d0*/  IMAD.WIDE R12, R13, 0x8, R8 ;  /* 0x000000080d0c7825 */ /* 0x000fe200078e0208 */
[----:B------:R-:W-:-:S03]  /*12e0*/  ISETP.GE.AND P1, PT, R18, R7, PT ;  /* 0x000000071200720c */ /* 0x000fc60003f26270 */
[----:B------:R-:W-:Y:S02]  /*12f0*/  IMAD.WIDE R14, R15, 0x8, R8 ;  /* 0x000000080f0e7825 */ /* 0x000fe400078e0208 */
[----:B------:R-:W3:Y:S01]  /*1300*/  LDG.E.64.CONSTANT R12, desc[UR8][R12.64] ;  /* 0x000000080c0c7981 */ /* 0x000ee2000c1e9b00 */
[----:B------:R-:W-:Y:S01]  /*1310*/  SEL R18, R18, R27, !P1 ;  /* 0x0000001b12127207 */ /* 0x000fe20004800000 */
[----:B------:R-:W-:Y:S01]  /*1320*/  IMAD R17, R16, R6, R5 ;  /* 0x0000000610117224 */ /* 0x000fe200078e0205 */
[----:B------:R-:W-:Y:S01]  /*1330*/  IADD3 R4, PT, PT, R4, 0x3, RZ ;  /* 0x0000000304047810 */ /* 0x000fe20007ffe0ff */
[----:B------:R-:W4:Y:S01]  /*1340*/  LDG.E.64.CONSTANT R14, desc[UR8][R14.64] ;  /* 0x000000080e0e7981 */ /* 0x000f22000c1e9b00 */
[----:B------:R-:W-:Y:S01]  /*1350*/  VIADDMNMX R20, R2, 0xfffffffe, RZ, !PT ;  /* 0xfffffffe02147846 */ /* 0x000fe200078001ff */
[----:B------:R-:W-:Y:S01]  /*1360*/  IMAD.WIDE R16, R17, 0x8, R8 ;  /* 0x0000000811107825 */ /* 0x000fe200078e0208 */
[----:B------:R-:W-:-:S03]  /*1370*/  ISETP.GE.AND P1, PT, R4, R7, PT ;  /* 0x000000070400720c */ /* 0x000fc60003f26270 */
[-CC-:B------:R-:W-:Y:S02]  /*1380*/  IMAD R19, R18, R6.reuse, R5.reuse ;  /* 0x0000000612137224 */ /* 0x180fe400078e0205 */
[----:B------:R-:W4:Y:S01]  /*1390*/  LDG.E.64.CONSTANT R16, desc[UR8][R16.64] ;  /* 0x0000000810107981 */ /* 0x000f22000c1e9b00 */
[----:B------:R-:W-:Y:S01]  /*13a0*/  IMAD R21, R20, R6, R5 ;  /* 0x0000000614157224 */ /* 0x000fe200078e0205 */
[----:B------:R-:W-:Y:S01]  /*13b0*/  SEL R4, R4, R27, !P1 ;  /* 0x0000001b04047207 */ /* 0x000fe20004800000 */
[----:B------:R-:W-:Y:S01]  /*13c0*/  IMAD.WIDE R18, R19, 0x8, R8 ;  /* 0x0000000813127825 */ /* 0x000fe200078e0208 */
[----:B------:R-:W-:-:S03]  /*13d0*/  VIADDMNMX R2, R2, 0xfffffffd, RZ, !PT ;  /* 0xfffffffd02027846 */ /* 0x000fc600078001ff */
[----:B------:R-:W-:Y:S02]  /*13e0*/  IMAD.WIDE R20, R21, 0x8, R8 ;  /* 0x0000000815147825 */ /* 0x000fe400078e0208 */
[----:B------:R-:W4:Y:S02]  /*13f0*/  LDG.E.64.CONSTANT R18, desc[UR8][R18.64] ;  /* 0x0000000812127981 */ /* 0x000f24000c1e9b00 */
[-CC-:B------:R-:W-:Y:S02]  /*1400*/  IMAD R23, R4, R6.reuse, R5.reuse ;  /* 0x0000000604177224 */ /* 0x180fe400078e0205 */
[----:B------:R-:W4:Y:S01]  /*1410*/  LDG.E.64.CONSTANT R20, desc[UR8][R20.64] ;  /* 0x0000000814147981 */ /* 0x000f22000c1e9b00 */
        /* <DEDUP_REMOVED lines=13> */
[----:B------:R-:W-:-:S14]  /*14f0*/  DSETP.GE.AND P0, PT, R10, R24, P0 ;  /* 0x000000180a00722a */ /* 0x000fdc0000706000 */
.L_x_9:
[----:B------:R-:W-:Y:S05]  /*1500*/  BRA.U !UP1, `(.L_x_5) ;  /* 0x0000002109587547 */ /* 0x000fea000b800000 */
[----:B------:R-:W-:Y:S02]  /*1510*/  UISETP.NE.AND UP0, UPT, UR10, 0x1, UPT ;  /* 0x000000010a00788c */ /* 0x000fe4000bf05270 */
[----:B------:R-:W-:-:S04]  /*1520*/  ULOP3.LUT UR6, UR6, 0x1, URZ, 0xc0, !UPT ;  /* 0x0000000106067892 */ /* 0x000fc8000f8ec0ff */
[----:B------:R-:W-:-:S03]  /*1530*/  UISETP.NE.U32.AND UP1, UPT, UR6, 0x1, UPT ;  /* 0x000000010600788c */ /* 0x000fc6000bf25070 */
[----:B------:R-:W-:Y:S08]  /*1540*/  BRA.U !UP0, `(.L_x_10) ;  /* 0x0000000108687547 */ /* 0x000ff0000b800000 */
[----:B------:R-:W-:Y:S01]  /*1550*/  VIADD R2, R3, UR4 ;  /* 0x0000000403027c36 */ /* 0x000fe20008000000 */
[----:B------:R-:W-:-:S04]  /*1560*/  ULOP3.LUT UR5, URZ, UR4, URZ, 0x33, !UPT ;  /* 0x00000004ff057292 */ /* 0x000fc8000f8e33ff */
[C---:B------:R-:W-:Y:S02]  /*1570*/  ISETP.GE.AND P1, PT, R2.reuse, R7, PT ;  /* 0x000000070200720c */ /* 0x040fe40003f26270 */
[C---:B------:R-:W-:Y:S02]  /*1580*/  IADD3 R14, PT, PT, R2.reuse, 0x1, RZ ;  /* 0x00000001020e7810 */ /* 0x040fe40007ffe0ff */
[----:B------:R-:W-:Y:S02]  /*1590*/  SEL R4, R2, R27, !P1 ;  /* 0x0000001b02047207 */ /* 0x000fe40004800000 */
[----:B------:R-:W-:Y:S02]  /*15a0*/  VIADDMNMX R2, R3, -UR4, RZ, !PT ;  /* 0x8000000403027c46 */ /* 0x000fe4000f8001ff */
[----:B------:R-:W-:Y:S01]  /*15b0*/  ISETP.GE.AND P1, PT, R14, R7, PT ;  /* 0x000000070e00720c */ /* 0x000fe20003f26270 */
[-CC-:B------:R-:W-:Y:S02]  /*15c0*/  IMAD R13, R4, R6.reuse, R5.reuse ;  /* 0x00000006040d7224 */ /* 0x180fe400078e0205 */
[----:B------:R-:W-:Y:S01]  /*15d0*/  IMAD R15, R2, R6, R5 ;  /* 0x00000006020f7224 */ /* 0x000fe200078e0205 */
[----:B------:R-:W-:Y:S01]  /*15e0*/  SEL R2, R14, R27, !P1 ;  /* 0x0000001b0e027207 */ /* 0x000fe20004800000 */
[----:B------:R-:W-:-:S04]  /*15f0*/  IMAD.WIDE R12, R13, 0x8, R8 ;  /* 0x000000080d0c7825 */ /* 0x000fc800078e0208 */
[----:B------:R-:W-:Y:S02]  /*1600*/  IMAD.WIDE R14, R15, 0x8, R8 ;  /* 0x000000080f0e7825 */ /* 0x000fe400078e0208 */
[----:B------:R-:W2:Y:S02]  /*1610*/  LDG.E.64.CONSTANT R12, desc[UR8][R12.64] ;  /* 0x000000080c0c7981 */ /* 0x000ea4000c1e9b00 */
[----:B------:R-:W-:Y:S01]  /*1620*/  IMAD R17, R2, R6, R5 ;  /* 0x0000000602117224 */ /* 0x000fe200078e0205 */
[----:B------:R-:W-:Y:S01]  /*1630*/  VIADDMNMX R2, R3, UR5, RZ, !PT ;  /* 0x0000000503027c46 */ /* 0x000fe2000f8001ff */
[----:B------:R-:W3:Y:S02]  /*1640*/  LDG.E.64.CONSTANT R14, desc[UR8][R14.64] ;  /* 0x000000080e0e7981 */ /* 0x000ee4000c1e9b00 */
[----:B------:R-:W-:-:S04]  /*1650*/  IMAD.WIDE R16, R17, 0x8, R8 ;  /* 0x0000000811107825 */ /* 0x000fc800078e0208 */
[----:B------:R-:W-:Y:S02]  /*1660*/  IMAD R19, R2, R6, R5 ;  /* 0x0000000602137224 */ /* 0x000fe400078e0205 */
[----:B------:R-:W4:Y:S02]  /*1670*/  LDG.E.64.CONSTANT R16, desc[UR8][R16.64] ;  /* 0x0000000810107981 */ /* 0x000f24000c1e9b00 */
[----:B------:R-:W-:-:S06]  /*1680*/  IMAD.WIDE R18, R19, 0x8, R8 ;  /* 0x0000000813127825 */ /* 0x000fcc00078e0208 */
[----:B------:R-:W4:Y:S01]  /*1690*/  LDG.E.64.CONSTANT R18, desc[UR8][R18.64] ;  /* 0x0000000812127981 */ /* 0x000f22000c1e9b00 */
[----:B------:R-:W-:Y:S01]  /*16a0*/  UIADD3 UR4, UPT, UPT, UR4, 0x2, URZ ;  /* 0x0000000204047890 */ /* 0x000fe2000fffe0ff */
[----:B--2--5:R-:W-:-:S06]  /*16b0*/  DSETP.GT.AND P0, PT, R10, R12, P0 ;  /* 0x0000000c0a00722a */ /* 0x024fcc0000704000 */
[----:B---3--:R-:W-:-:S06]  /*16c0*/  DSETP.GE.AND P0, PT, R10, R14, P0 ;  /* 0x0000000e0a00722a */ /* 0x008fcc0000706000 */
[----:B----4-:R-:W-:-:S06]  /*16d0*/  DSETP.GT.AND P0, PT, R10, R16, P0 ;  /* 0x000000100a00722a */ /* 0x010fcc0000704000 */
[----:B------:R-:W-:-:S14]  /*16e0*/  DSETP.GE.AND P0, PT, R10, R18, P0 ;  /* 0x000000120a00722a */ /* 0x000fdc0000706000 */
.L_x_10:
[----:B------:R-:W-:Y:S05]  /*16f0*/  BRA.U UP1, `(.L_x_5) ;  /* 0x0000001d01dc7547 */ /* 0x000fea000b800000 */
[C---:B------:R-:W-:Y:S01]  /*1700*/  VIADD R2, R3.reuse, UR4 ;  /* 0x0000000403027c36 */ /* 0x040fe20008000000 */
[----:B------:R-:W-:-:S04]  /*1710*/  VIADDMNMX R4, R3, -UR4, RZ, !PT ;  /* 0x8000000403047c46 */ /* 0x000fc8000f8001ff */
[----:B------:R-:W-:-:S04]  /*1720*/  ISETP.GE.AND P1, PT, R2, R7, PT ;  /* 0x000000070200720c */ /* 0x000fc80003f26270 */
[----:B------:R-:W-:-:S05]  /*1730*/  SEL R2, R2, R27, !P1 ;  /* 0x0000001b02027207 */ /* 0x000fca0004800000 */
        /* <DEDUP_REMOVED lines=9> */
.L_x_1:
        /* <DEDUP_REMOVED lines=13> */
.L_x_13:
[C---:B------:R-:W-:Y:S01]  /*18a0*/  IADD3 R7, PT, PT, R5.reuse, UR4, RZ ;  /* 0x0000000405077c10 */ /* 0x040fe2000fffe0ff */
[----:B------:R-:W-:Y:S01]  /*18b0*/  VIADD R2, R5, -UR4 ;  /* 0x8000000405027c36 */ /* 0x000fe20008000000 */
[----:B------:R-:W-:Y:S02]  /*18c0*/  ULOP3.LUT UR5, URZ, UR4, URZ, 0x33, !UPT ;  /* 0x00000004ff057292 */ /* 0x000fe4000f8e33ff */
[C---:B------:R-:W-:Y:S02]  /*18d0*/  ISETP.GE.AND P1, PT, R7.reuse, R6, PT ;  /* 0x000000060700720c */ /* 0x040fe40003f26270 */
[----:B------:R-:W-:Y:S02]  /*18e0*/  SHF.R.S32.HI R13, RZ, 0x1f, R2 ;  /* 0x0000001fff0d7819 */ /* 0x000fe40000011402 */
[----:B------:R-:W-:Y:S02]  /*18f0*/  SEL R4, R6, RZ, P1 ;  /* 0x000000ff06047207 */ /* 0x000fe40000800000 */
[----:B------:R-:W-:-:S02]  /*1900*/  IADD3 R15, PT, PT, R7, 0x1, RZ ;  /* 0x00000001070f7810 */ /* 0x000fc40007ffe0ff */
[-C--:B------:R-:W-:Y:S01]  /*1910*/  LOP3.LUT R13, R13, R6.reuse, RZ, 0xc0, !PT ;  /* 0x000000060d0d7212 */ /* 0x080fe200078ec0ff */
[----:B------:R-:W-:Y:S01]  /*1920*/  IMAD.IADD R4, R7, 0x1, -R4 ;  /* 0x0000000107047824 */ /* 0x000fe200078e0a04 */
[-C--:B------:R-:W-:Y:S02]  /*1930*/  ISETP.GE.AND P1, PT, R15, R6.reuse, PT ;  /* 0x000000060f00720c */ /* 0x080fe40003f26270 */
[----:B------:R-:W-:Y:S01]  /*1940*/  IADD3 R12, PT, PT, R5, UR5, RZ ;  /* 0x00000005050c7c10 */ /* 0x000fe2000fffe0ff */
[----:B------:R-:W-:Y:S01]  /*1950*/  IMAD R21, R3, R6, R4 ;  /* 0x0000000603157224 */ /* 0x000fe200078e0204 */
[----:B------:R-:W-:Y:S01]  /*1960*/  SEL R4, R6, RZ, P1 ;  /* 0x000000ff06047207 */ /* 0x000fe20000800000 */
[----:B------:R-:W-:Y:S01]  /*1970*/  IMAD.IADD R13, R2, 0x1, R13 ;  /* 0x00000001020d7824 */ /* 0x000fe200078e020d */
[----:B------:R-:W-:Y:S01]  /*1980*/  SHF.R.S32.HI R17, RZ, 0x1f, R12 ;  /* 0x0000001fff117819 */ /* 0x000fe2000001140c */
[----:B------:R-:W-:Y:S01]  /*1990*/  IMAD.WIDE R20, R21, 0x8, R8 ;  /* 0x0000000815147825 */ /* 0x000fe200078e0208 */
[----:B------:R-:W-:-:S02]  /*19a0*/  IADD3 R4, PT, PT, R15, -R4, RZ ;  /* 0x800000040f047210 */ /* 0x000fc40007ffe0ff */
[-C--:B------:R-:W-:Y:S01]  /*19b0*/  LOP3.LUT R17, R17, R6.reuse, RZ, 0xc0, !PT ;  /* 0x0000000611117212 */ /* 0x080fe200078ec0ff */
[-C--:B------:R-:W-:Y:S02]  /*19c0*/  IMAD R15, R3, R6.reuse, R13 ;  /* 0x00000006030f7224 */ /* 0x080fe400078e020d */
[----:B------:R-:W-:Y:S01]  /*19d0*/  VIADD R13, R7, 0x2 ;  /* 0x00000002070d7836 */ /* 0x000fe20000000000 */
[----:B------:R-:W2:Y:S01]  /*19e0*/  LDG.E.64.CONSTANT R20, desc[UR8][R20.64] ;  /* 0x0000000814147981 */ /* 0x000ea2000c1e9b00 */
[----:B------:R-:W-:Y:S01]  /*19f0*/  IMAD.WIDE R14, R15, 0x8, R8 ;  /* 0x000000080f0e7825 */ /* 0x000fe200078e0208 */
[----:B------:R-:W-:Y:S02]  /*1a00*/  IADD3 R17, PT, PT, R12, R17, RZ ;  /* 0x000000110c117210 */ /* 0x000fe40007ffe0ff */
[-C--:B------:R-:W-:Y:S01]  /*1a10*/  ISETP.GE.AND P1, PT, R13, R6.reuse, PT ;  /* 0x000000060d00720c */ /* 0x080fe20003f26270 */
[----:B------:R-:W-:Y:S02]  /*1a20*/  IMAD R19, R3, R6, R4 ;  /* 0x0000000603137224 */ /* 0x000fe400078e0204 */
[----:B------:R-:W-:Y:S01]  /*1a30*/  VIADD R4, R2, 0xfffffffe ;  /* 0xfffffffe02047836 */ /* 0x000fe20000000000 */
[----:B------:R-:W-:Y:S01]  /*1a40*/  SEL R12, R6, RZ, P1 ;  /* 0x000000ff060c7207 */ /* 0x000fe20000800000 */
[----:B------:R-:W3:Y:S01]  /*1a50*/  LDG.E.64.CONSTANT R14, desc[UR8][R14.64] ;  /* 0x000000080e0e7981 */ /* 0x000ee2000c1e9b00 */
[----:B------:R-:W-:-:S02]  /*1a60*/  IMAD.WIDE R18, R19, 0x8, R8 ;  /* 0x0000000813127825 */ /* 0x000fc400078e0208 */
[----:B------:R-:W-:Y:S02]  /*1a70*/  SHF.R.S32.HI R23, RZ, 0x1f, R4 ;  /* 0x0000001fff177819 */ /* 0x000fe40000011404 */
[----:B------:R-:W-:Y:S01]  /*1a80*/  IADD3 R12, PT, PT, R13, -R12, RZ ;  /* 0x8000000c0d0c7210 */ /* 0x000fe20007ffe0ff */
[-C--:B------:R-:W-:Y:S01]  /*1a90*/  IMAD R17, R3, R6.reuse, R17 ;  /* 0x0000000603117224 */ /* 0x080fe200078e0211 */
[----:B------:R-:W4:Y:S01]  /*1aa0*/  LDG.E.64.CONSTANT R18, desc[UR8][R18.64] ;  /* 0x0000000812127981 */ /* 0x000f22000c1e9b00 */
[----:B------:R-:W-:Y:S01]  /*1ab0*/  VIADD R13, R7, 0x3 ;  /* 0x00000003070d7836 */ /* 0x000fe20000000000 */
[----:B------:R-:W-:Y:S01]  /*1ac0*/  LOP3.LUT R25, R23, R6, RZ, 0xc0, !PT ;  /* 0x0000000617197212 */ /* 0x000fe200078ec0ff */
[----:B------:R-:W-:-:S03]  /*1ad0*/  IMAD.WIDE R22, R17, 0x8, R8 ;  /* 0x0000000811167825 */ /* 0x000fc600078e0208 */
[-C--:B------:R-:W-:Y:S01]  /*1ae0*/  ISETP.GE.AND P1, PT, R13, R6.reuse, PT ;  /* 0x000000060d00720c */ /* 0x080fe20003f26270 */
[----:B------:R-:W-:Y:S01]  /*1af0*/  IMAD R17, R3, R6, R12 ;  /* 0x0000000603117224 */ /* 0x000fe200078e020c */
[----:B------:R-:W-:Y:S01]  /*1b00*/  IADD3 R4, PT, PT, R4, R25, RZ ;  /* 0x0000001904047210 */ /* 0x000fe20007ffe0ff */
[----:B------:R-:W4:Y:S01]  /*1b10*/  LDG.E.64.CONSTANT R22, desc[UR8][R22.64] ;  /* 0x0000000816167981 */ /* 0x000f22000c1e9b00 */
[----:B------:R-:W-:Y:S01]  /*1b20*/  SEL R12, R6, RZ, P1 ;  /* 0x000000ff060c7207 */ /* 0x000fe20000800000 */
[----:B------:R-:W-:-:S04]  /*1b30*/  IMAD.WIDE R24, R17, 0x8, R8 ;  /* 0x0000000811187825 */ /* 0x000fc800078e0208 */
[----:B------:R-:W-:Y:S02]  /*1b40*/  IMAD R17, R3, R6, R4 ;  /* 0x0000000603117224 */ /* 0x000fe400078e0204 */
[----:B------:R-:W-:Y:S01]  /*1b50*/  IMAD.IADD R12, R13, 0x1, -R12 ;  /* 0x000000010d0c7824 */ /* 0x000fe200078e0a0c */
[----:B------:R-:W4:Y:S01]  /*1b60*/  LDG.E.64.CONSTANT R24, desc[UR8][R24.64] ;  /* 0x0000000818187981 */ /* 0x000f22000c1e9b00 */
[----:B------:R-:W-:-:S04]  /*1b70*/  IMAD.WIDE R16, R17, 0x8, R8 ;  /* 0x0000000811107825 */ /* 0x000fc800078e0208 */
[----:B------:R-:W-:Y:S02]  /*1b80*/  IMAD R13, R3, R6, R12 ;  /* 0x00000006030d7224 */ /* 0x000fe400078e020c */
[----:B------:R-:W4:Y:S02]  /*1b90*/  LDG.E.64.CONSTANT R16, desc[UR8][R16.64] ;  /* 0x0000000810107981 */ /* 0x000f24000c1e9b00 */
[----:B------:R-:W-:-:S06]  /*1ba0*/  IMAD.WIDE R12, R13, 0x8, R8 ;  /* 0x000000080d0c7825 */ /* 0x000fcc00078e0208 */
[----:B------:R-:W4:Y:S01]  /*1bb0*/  LDG.E.64.CONSTANT R12, desc[UR8][R12.64] ;  /* 0x000000080c0c7981 */ /* 0x000f22000c1e9b00 */
[----:B------:R-:W-:Y:S01]  /*1bc0*/  IADD3 R4, PT, PT, R2, -0x3, RZ ;  /* 0xfffffffd02047810 */ /* 0x000fe20007ffe0ff */
[----:B------:R-:W-:Y:S01]  /*1bd0*/  UIADD3 UR5, UPT, UPT, UR4, 0x7, URZ ;  /* 0x0000000704057890 */ /* 0x000fe2000fffe0ff */
[----:B--2--5:R-:W-:Y:S02]  /*1be0*/  DSETP.GT.AND P0, PT, R10, R20, P0 ;  /* 0x000000140a00722a */ /* 0x024fe40000704000 */
[----:B------:R-:W-:-:S04]  /*1bf0*/  SHF.R.S32.HI R21, RZ, 0x1f, R4 ;  /* 0x0000001fff157819 */ /* 0x000fc80000011404 */
[-C--:B------:R-:W-:Y:S01]  /*1c00*/  LOP3.LUT R21, R21, R6.reuse, RZ, 0xc0, !PT ;  /* 0x0000000615157212 */ /* 0x080fe200078ec0ff */
[C---:B---3--:R-:W-:Y:S01]  /*1c10*/  DSETP.GE.AND P0, PT, R10.reuse, R14, P0 ;  /* 0x0000000e0a00722a */ /* 0x048fe20000706000 */
[----:B------:R-:W-:Y:S01]  /*1c20*/  VIADD R15, R7, 0x4 ;  /* 0x00000004070f7836 */ /* 0x000fe20000000000 */
[----:B------:R-:W-:Y:S02]  /*1c30*/  IADD3 R14, PT, PT, R2, -0x4, RZ ;  /* 0xfffffffc020e7810 */ /* 0x000fe40007ffe0ff */
[----:B------:R-:W-:Y:S02]  /*1c40*/  IMAD.IADD R4, R4, 0x1, R21 ;  /* 0x0000000104047824 */ /* 0x000fe400078e0215 */
[----:B----4-:R-:W-:Y:S01]  /*1c50*/  DSETP.GT.AND P0, PT, R10, R18, P0 ;  /* 0x000000120a00722a */ /* 0x010fe20000704000 */
[-C--:B------:R-:W-:Y:S01]  /*1c60*/  ISETP.GE.AND P1, PT, R15, R6.reuse, PT ;  /* 0x000000060f00720c */ /* 0x080fe20003f26270 */
[----:B------:R-:W-:Y:S01]  /*1c70*/  IMAD R29, R3, R6, R4 ;  /* 0x00000006031d7224 */ /* 0x000fe200078e0204 */
[----:B------:R-:W-:-:S02]  /*1c80*/  SHF.R.S32.HI R19, RZ, 0x1f, R14 ;  /* 0x0000001fff137819 */ /* 0x000fc4000001140e */
[----:B------:R-:W-:Y:S01]  /*1c90*/  SEL R18, R6, RZ, P1 ;  /* 0x000000ff06127207 */ /* 0x000fe20000800000 */
[----:B------:R-:W-:Y:S01]  /*1ca0*/  IMAD.WIDE R28, R29, 0x8, R8 ;  /* 0x000000081d1c7825 */ /* 0x000fe200078e0208 */
[-C--:B------:R-:W-:Y:S01]  /*1cb0*/  LOP3.LUT R21, R19, R6.reuse, RZ, 0xc0, !PT ;  /* 0x0000000613157212 */ /* 0x080fe200078ec0ff */
[C---:B------:R-:W-:Y:S01]  /*1cc0*/  DSETP.GE.AND P0, PT, R10.reuse, R22, P0 ;  /* 0x000000160a00722a */ /* 0x040fe20000706000 */
[----:B------:R-:W-:Y:S01]  /*1cd0*/  IADD3 R19, PT, PT, R7, 0x5, RZ ;  /* 0x0000000507137810 */ /* 0x000fe20007ffe0ff */
[----:B------:R-:W-:Y:S01]  /*1ce0*/  IMAD.IADD R15, R15, 0x1, -R18 ;  /* 0x000000010f0f7824 */ /* 0x000fe200078e0a12 */
[----:B------:R-:W-:Y:S01]  /*1cf0*/  IADD3 R14, PT, PT, R14, R21, RZ ;  /* 0x000000150e0e7210 */ /* 0x000fe20007ffe0ff */
[----:B------:R-:W-:Y:S01]  /*1d00*/  VIADD R18, R2, 0xfffffffb ;  /* 0xfffffffb02127836 */ /* 0x000fe20000000000 */
[-C--:B------:R-:W-:Y:S01]  /*1d10*/  ISETP.GE.AND P1, PT, R19, R6.reuse, PT ;  /* 0x000000061300720c */ /* 0x080fe20003f26270 */
[----:B------:R-:W-:Y:S01]  /*1d20*/  IMAD R15, R3, R6, R15 ;  /* 0x00000006030f7224 */ /* 0x000fe200078e020f */
[----:B------:R-:W-:Y:S01]  /*1d30*/  IADD3 R21, PT, PT, R7, 0x6, RZ ;  /* 0x0000000607157810 */ /* 0x000fe20007ffe0ff */
[----:B------:R-:W2:Y:S01]  /*1d40*/  LDG.E.64.CONSTANT R28, desc[UR8][R28.64] ;  /* 0x000000081c1c7981 */ /* 0x000ea2000c1e9b00 */
[----:B------:R-:W-:Y:S01]  /*1d50*/  DSETP.GT.AND P0, PT, R10, R24, P0 ;  /* 0x000000180a00722a */ /* 0x000fe20000704000 */
[----:B------:R-:W-:-:S02]  /*1d60*/  SEL R20, R6, RZ, P1 ;  /* 0x000000ff06147207 */ /* 0x000fc40000800000 */
[----:B------:R-:W-:Y:S02]  /*1d70*/  SHF.R.S32.HI R23, RZ, 0x1f, R18 ;  /* 0x0000001fff177819 */ /* 0x000fe40000011412 */
[----:B------:R-:W-:Y:S01]  /*1d80*/  ISETP.GE.AND P1, PT, R21, R6, PT ;  /* 0x000000061500720c */ /* 0x000fe20003f26270 */
[C---:B------:R-:W-:Y:S01]  /*1d90*/  DSETP.GE.AND P0, PT, R10.reuse, R16, P0 ;  /* 0x000000100a00722a */ /* 0x040fe20000706000 */
[----:B------:R-:W-:Y:S01]  /*1da0*/  IADD3 R19, PT, PT, R19, -R20, RZ ;  /* 0x8000001413137210 */ /* 0x000fe20007ffe0ff */
[----:B------:R-:W-:Y:S01]  /*1db0*/  IMAD.WIDE R16, R15, 0x8, R8 ;  /* 0x000000080f107825 */ /* 0x000fe200078e0208 */
[-C--:B------:R-:W-:Y:S02]  /*1dc0*/  LOP3.LUT R23, R23, R6.reuse, RZ, 0xc0, !PT ;  /* 0x0000000617177212 */ /* 0x080fe400078ec0ff */
[----:B------:R-:W-:Y:S01]  /*1dd0*/  SEL R4, R6, RZ, P1 ;  /* 0x000000ff06047207 */ /* 0x000fe20000800000 */
[----:B------:R-:W-:Y:S01]  /*1de0*/  IMAD R15, R3, R6, R14 ;  /* 0x00000006030f7224 */ /* 0x000fe200078e020e */
[----:B------:R-:W-:Y:S01]  /*1df0*/  DSETP.GT.AND P0, PT, R10, R12, P0 ;  /* 0x0000000c0a00722a */ /* 0x000fe20000704000 */
[----:B------:R-:W-:Y:S01]  /*1e00*/  IADD3 R2, PT, PT, R2, -0x6, RZ ;  /* 0xfffffffa02027810 */ /* 0x000fe20007ffe0ff */
[----:B------:R-:W3:Y:S01]  /*1e10*/  LDG.E.64.CONSTANT R12, desc[UR8][R16.64] ;  /* 0x00000008100c7981 */ /* 0x000ee2000c1e9b00 */
[----:B------:R-:W-:Y:S01]  /*1e20*/  IMAD.WIDE R14, R15, 0x8, R8 ;  /* 0x000000080f0e7825 */ /* 0x000fe200078e0208 */
[----:B------:R-:W-:-:S03]  /*1e30*/  IADD3 R4, PT, PT, R21, -R4, RZ ;  /* 0x8000000415047210 */ /* 0x000fc60007ffe0ff */
[----:B------:R-:W-:Y:S02]  /*1e40*/  IMAD R19, R3, R6, R19 ;  /* 0x0000000603137224 */ /* 0x000fe400078e0213 */
[----:B------:R-:W-:Y:S01]  /*1e50*/  IMAD.IADD R18, R18, 0x1, R23 ;  /* 0x0000000112127824 */ /* 0x000fe200078e0217 */
[----:B------:R-:W4:Y:S01]  /*1e60*/  LDG.E.64.CONSTANT R14, desc[UR8][R14.64] ;  /* 0x000000080e0e7981 */ /* 0x000f22000c1e9b00 */
[----:B------:R-:W-:Y:S01]  /*1e70*/  SHF.R.S32.HI R23, RZ, 0x1f, R2 ;  /* 0x0000001fff177819 */ /* 0x000fe20000011402 */
[----:B------:R-:W-:Y:S01]  /*1e80*/  IMAD.WIDE R20, R19, 0x8, R8 ;  /* 0x0000000813147825 */ /* 0x000fe200078e0208 */
[----:B------:R-:W-:-:S03]  /*1e90*/  IADD3 R22, PT, PT, R5, -UR5, RZ ;  /* 0x8000000505167c10 */ /* 0x000fc6000fffe0ff */
[----:B------:R-:W-:Y:S01]  /*1ea0*/  VIADD R7, R7, 0x7 ;  /* 0x0000000707077836 */ /* 0x000fe20000000000 */
[-C--:B------:R-:W-:Y:S01]  /*1eb0*/  LOP3.LUT R23, R23, R6.reuse, RZ, 0xc0, !PT ;  /* 0x0000000617177212 */ /* 0x080fe200078ec0ff */
[CC--:B------:R-:W-:Y:S01]  /*1ec0*/  IMAD R19, R3.reuse, R6.reuse, R18 ;  /* 0x0000000603137224 */ /* 0x0c0fe200078e0212 */
[----:B------:R0:W4:Y:S01]  /*1ed0*/  LDG.E.64.CONSTANT R16, desc[UR8][R20.64] ;  /* 0x0000000814107981 */ /* 0x000122000c1e9b00 */
[-C--:B------:R-:W-:Y:S01]  /*1ee0*/  IMAD R25, R3, R6.reuse, R4 ;  /* 0x0000000603197224 */ /* 0x080fe200078e0204 */
[-C--:B------:R-:W-:Y:S01]  /*1ef0*/  ISETP.GE.AND P1, PT, R7, R6.reuse, PT ;  /* 0x000000060700720c */ /* 0x080fe20003f26270 */
[----:B------:R-:W-:Y:S01]  /*1f00*/  IMAD.WIDE R18, R19, 0x8, R8 ;  /* 0x0000000813127825 */ /* 0x000fe200078e0208 */
[----:B------:R-:W-:Y:S02]  /*1f10*/  SHF.R.S32.HI R27, RZ, 0x1f, R22 ;  /* 0x0000001fff1b7819 */ /* 0x000fe40000011416 */
[----:B------:R-:W-:Y:S02]  /*1f20*/  IADD3 R2, PT, PT, R2, R23, RZ ;  /* 0x0000001702027210 */ /* 0x000fe40007ffe0ff */
[----:B------:R-:W-:Y:S01]  /*1f30*/  SEL R4, R6, RZ, P1 ;  /* 0x000000ff06047207 */ /* 0x000fe20000800000 */
[----:B------:R-:W4:Y:S01]  /*1f40*/  LDG.E.64.CONSTANT R18, desc[UR8][R18.64] ;  /* 0x0000000812127981 */ /* 0x000f22000c1e9b00 */
[----:B0-----:R-:W-:Y:S01]  /*1f50*/  IMAD.WIDE R20, R25, 0x8, R8 ;  /* 0x0000000819147825 */ /* 0x001fe200078e0208 */
[----:B------:R-:W-:-:S03]  /*1f60*/  LOP3.LUT R23, R27, R6, RZ, 0xc0, !PT ;  /* 0x000000061b177212 */ /* 0x000fc600078ec0ff */
[----:B------:R-:W-:Y:S01]  /*1f70*/  IMAD R25, R3, R6, R2 ;  /* 0x0000000603197224 */ /* 0x000fe200078e0202 */
[----:B------:R-:W-:Y:S01]  /*1f80*/  IADD3 R2, PT, PT, R22, R23, RZ ;  /* 0x0000001716027210 */ /* 0x000fe20007ffe0ff */
[----:B------:R-:W-:Y:S01]  /*1f90*/  IMAD.IADD R4, R7, 0x1, -R4 ;  /* 0x0000000107047824 */ /* 0x000fe200078e0a04 */
[----:B------:R-:W4:Y:S01]  /*1fa0*/  LDG.E.64.CONSTANT R20, desc[UR8][R20.64] ;  /* 0x0000000814147981 */ /* 0x000f22000c1e9b00 */
[----:B------:R-:W-:-:S04]  /*1fb0*/  IMAD.WIDE R22, R25, 0x8, R8 ;  /* 0x0000000819167825 */ /* 0x000fc800078e0208 */
[----:B------:R-:W-:Y:S02]  /*1fc0*/  IMAD R25, R3, R6, R4 ;  /* 0x0000000603197224 */ /* 0x000fe400078e0204 */
[----:B------:R-:W4:Y:S02]  /*1fd0*/  LDG.E.64.CONSTANT R22, desc[UR8][R22.64] ;  /* 0x0000000816167981 */ /* 0x000f24000c1e9b00 */
[----:B------:R-:W-:-:S04]  /*1fe0*/  IMAD.WIDE R24, R25, 0x8, R8 ;  /* 0x0000000819187825 */ /* 0x000fc800078e0208 */
[----:B------:R-:W-:Y:S02]  /*1ff0*/  IMAD R27, R3, R6, R2 ;  /* 0x00000006031b7224 */ /* 0x000fe400078e0202 */
[----:B------:R-:W4:Y:S02]  /*2000*/  LDG.E.64.CONSTANT R24, desc[UR8][R24.64] ;  /* 0x0000000818187981 */ /* 0x000f24000c1e9b00 */
[----:B------:R-:W-:-:S06]  /*2010*/  IMAD.WIDE R26, R27, 0x8, R8 ;  /* 0x000000081b1a7825 */ /* 0x000fcc00078e0208 */
[----:B------:R-:W4:Y:S01]  /*2020*/  LDG.E.64.CONSTANT R26, desc[UR8][R26.64] ;  /* 0x000000081a1a7981 */ /* 0x000f22000c1e9b00 */
[----:B------:R-:W-:Y:S02]  /*2030*/  UISETP.NE.AND UP1, UPT, UR5, UR10, UPT ;  /* 0x0000000a0500728c */ /* 0x000fe4000bf25270 */
[----:B------:R-:W-:Y:S01]  /*2040*/  UIADD3 UR4, UPT, UPT, UR4, 0x8, URZ ;  /* 0x0000000804047890 */ /* 0x000fe2000fffe0ff */
[----:B--2---:R-:W-:-:S06]  /*2050*/  DSETP.GE.AND P0, PT, R10, R28, P0 ;  /* 0x0000001c0a00722a */ /* 0x004fcc0000706000 */
[----:B---3--:R-:W-:-:S06]  /*2060*/  DSETP.GT.AND P0, PT, R10, R12, P0 ;  /* 0x0000000c0a00722a */ /* 0x008fcc0000704000 */
[----:B----4-:R-:W-:-:S06]  /*2070*/  DSETP.GE.AND P0, PT, R10, R14, P0 ;  /* 0x0000000e0a00722a */ /* 0x010fcc0000706000 */
[----:B------:R-:W-:-:S06]  /*2080*/  DSETP.GT.AND P0, PT, R10, R16, P0 ;  /* 0x000000100a00722a */ /* 0x000fcc0000704000 */
[----:B------:R-:W-:-:S06]  /*2090*/  DSETP.GE.AND P0, PT, R10, R18, P0 ;  /* 0x000000120a00722a */ /* 0x000fcc0000706000 */
[----:B------:R-:W-:-:S06]  /*20a0*/  DSETP.GT.AND P0, PT, R10, R20, P0 ;  /* 0x000000140a00722a */ /* 0x000fcc0000704000 */
[----:B------:R-:W-:-:S06]  /*20b0*/  DSETP.GE.AND P0, PT, R10, R22, P0 ;  /* 0x000000160a00722a */ /* 0x000fcc0000706000 */
[----:B------:R-:W-:-:S06]  /*20c0*/  DSETP.GT.AND P0, PT, R10, R24, P0 ;  /* 0x000000180a00722a */ /* 0x000fcc0000704000 */
[----:B------:R-:W-:Y:S01]  /*20d0*/  DSETP.GE.AND P0, PT, R10, R26, P0 ;  /* 0x0000001a0a00722a */ /* 0x000fe20000706000 */
[----:B------:R-:W-:-:S13]  /*20e0*/  BRA.U UP1, `(.L_x_13) ;  /* 0xfffffff501ec7547 */ /* 0x000fda000b83ffff */
.L_x_12:
        /* <DEDUP_REMOVED lines=8> */
[C---:B------:R-:W-:Y:S02]  /*2170*/  ISETP.GE.AND P1, PT, R7.reuse, R6, PT ;  /* 0x000000060700720c */ /* 0x040fe40003f26270 */
[----:B------:R-:W-:Y:S02]  /*2180*/  IADD3 R15, PT, PT, R7, 0x1, RZ ;  /* 0x00000001070f7810 */ /* 0x000fe40007ffe0ff */
[----:B------:R-:W-:Y:S02]  /*2190*/  SHF.R.S32.HI R13, RZ, 0x1f, R4 ;  /* 0x0000001fff0d7819 */ /* 0x000fe40000011404 */
[----:B------:R-:W-:-:S02]  /*21a0*/  SEL R2, R6, RZ, P1 ;  /* 0x000000ff06027207 */ /* 0x000fc40000800000 */
[-C--:B------:R-:W-:Y:S02]  /*21b0*/  ISETP.GE.AND P1, PT, R15, R6.reuse, PT ;  /* 0x000000060f00720c */ /* 0x080fe40003f26270 */
[-C--:B------:R-:W-:Y:S01]  /*21c0*/  LOP3.LUT R13, R13, R6.reuse, RZ, 0xc0, !PT ;  /* 0x000000060d0d7212 */ /* 0x080fe200078ec0ff */
[----:B------:R-:W-:Y:S01]  /*21d0*/  IMAD.IADD R2, R7, 0x1, -R2 ;  /* 0x0000000107027824 */ /* 0x000fe200078e0a02 */
[----:B------:R-:W-:Y:S02]  /*21e0*/  IADD3 R18, PT, PT, R5, UR5, RZ ;  /* 0x0000000505127c10 */ /* 0x000fe4000fffe0ff */
[----:B------:R-:W-:Y:S02]  /*21f0*/  IADD3 R17, PT, PT, R7, 0x2, RZ ;  /* 0x0000000207117810 */ /* 0x000fe40007ffe0ff */
[----:B------:R-:W-:Y:S02]  /*2200*/  SEL R12, R6, RZ, P1 ;  /* 0x000000ff060c7207 */ /* 0x000fe40000800000 */
[----:B------:R-:W-:Y:S01]  /*2210*/  IADD3 R14, PT, PT, R4, R13, RZ ;  /* 0x0000000d040e7210 */ /* 0x000fe20007ffe0ff */
[-C--:B------:R-:W-:Y:S01]  /*2220*/  IMAD R13, R3, R6.reuse, R2 ;  /* 0x00000006030d7224 */ /* 0x080fe200078e0202 */
[----:B------:R-:W-:Y:S01]  /*2230*/  SHF.R.S32.HI R19, RZ, 0x1f, R18 ;  /* 0x0000001fff137819 */ /* 0x000fe20000011412 */
[----:B------:R-:W-:Y:S01]  /*2240*/  IMAD.IADD R16, R15, 0x1, -R12 ;  /* 0x000000010f107824 */ /* 0x000fe200078e0a0c */
[-C--:B------:R-:W-:Y:S01]  /*2250*/  ISETP.GE.AND P1, PT, R17, R6.reuse, PT ;  /* 0x000000061100720c */ /* 0x080fe20003f26270 */
[----:B------:R-:W-:Y:S01]  /*2260*/  IMAD.WIDE R12, R13, 0x8, R8 ;  /* 0x000000080d0c7825 */ /* 0x000fe200078e0208 */
[----:B------:R-:W-:-:S02]  /*2270*/  LOP3.LUT R19, R19, R6, RZ, 0xc0, !PT ;  /* 0x0000000613137212 */ /* 0x000fc400078ec0ff */
[----:B------:R-:W-:Y:S01]  /*2280*/  SEL R20, R6, RZ, P1 ;  /* 0x000000ff06147207 */ /* 0x000fe20000800000 */
[----:B------:R-:W-:Y:S01]  /*2290*/  IMAD R15, R3, R6, R14 ;  /* 0x00000006030f7224 */ /* 0x000fe200078e020e */
[----:B------:R-:W-:Y:S01]  /*22a0*/  IADD3 R18, PT, PT, R18, R19, RZ ;  /* 0x0000001312127210 */ /* 0x000fe20007ffe0ff */
[----:B------:R-:W2:Y:S01]  /*22b0*/  LDG.E.64.CONSTANT R12, desc[UR8][R12.64] ;  /* 0x000000080c0c7981 */ /* 0x000ea2000c1e9b00 */
[----:B------:R-:W-:Y:S01]  /*22c0*/  IADD3 R2, PT, PT, R4, -0x2, RZ ;  /* 0xfffffffe04027810 */ /* 0x000fe20007ffe0ff */
[----:B------:R-:W-:-:S04]  /*22d0*/  IMAD.WIDE R14, R15, 0x8, R8 ;  /* 0x000000080f0e7825 */ /* 0x000fc800078e0208 */
[----:B------:R-:W-:Y:S02]  /*22e0*/  IMAD.IADD R19, R17, 0x1, -R20 ;  /* 0x0000000111137824 */ /* 0x000fe400078e0a14 */
[-C--:B------:R-:W-:Y:S01]  /*22f0*/  IMAD R17, R3, R6.reuse, R16 ;  /* 0x0000000603117224 */ /* 0x080fe200078e0210 */
[----:B------:R-:W-:Y:S01]  /*2300*/  SHF.R.S32.HI R21, RZ, 0x1f, R2 ;  /* 0x0000001fff157819 */ /* 0x000fe20000011402 */
[----:B------:R-:W3:Y:S02]  /*2310*/  LDG.E.64.CONSTANT R14, desc[UR8][R14.64] ;  /* 0x000000080e0e7981 */ /* 0x000ee4000c1e9b00 */
[----:B------:R-:W-:Y:S01]  /*2320*/  IMAD.WIDE R16, R17, 0x8, R8 ;  /* 0x0000000811107825 */ /* 0x000fe200078e0208 */
[-C--:B------:R-:W-:Y:S02]  /*2330*/  LOP3.LUT R21, R21, R6.reuse, RZ, 0xc0, !PT ;  /* 0x0000000615157212 */ /* 0x080fe400078ec0ff */
[----:B------:R-:W-:Y:S01]  /*2340*/  IADD3 R7, PT, PT, R7, 0x3, RZ ;  /* 0x0000000307077810 */ /* 0x000fe20007ffe0ff */
[----:B------:R-:W-:-:S02]  /*2350*/  IMAD R25, R3, R6, R18 ;  /* 0x0000000603197224 */ /* 0x000fc400078e0212 */
[----:B------:R-:W4:Y:S01]  /*2360*/  LDG.E.64.CONSTANT R16, desc[UR8][R16.64] ;  /* 0x0000000810107981 */ /* 0x000f22000c1e9b00 */
[----:B------:R-:W-:Y:S01]  /*2370*/  IMAD.IADD R2, R2, 0x1, R21 ;  /* 0x0000000102027824 */ /* 0x000fe200078e0215 */
[----:B------:R-:W-:Y:S01]  /*2380*/  ISETP.GE.AND P1, PT, R7, R6, PT ;  /* 0x000000060700720c */ /* 0x000fe20003f26270 */
[----:B------:R-:W-:Y:S01]  /*2390*/  IMAD.WIDE R24, R25, 0x8, R8 ;  /* 0x0000000819187825 */ /* 0x000fe200078e0208 */
[----:B------:R-:W-:-:S03]  /*23a0*/  IADD3 R4, PT, PT, R4, -0x3, RZ ;  /* 0xfffffffd04047810 */ /* 0x000fc60007ffe0ff */
[----:B------:R-:W-:Y:S01]  /*23b0*/  IMAD R21, R3, R6, R19 ;  /* 0x0000000603157224 */ /* 0x000fe200078e0213 */
[----:B------:R-:W-:Y:S01]  /*23c0*/  SEL R22, R6, RZ, P1 ;  /* 0x000000ff06167207 */ /* 0x000fe20000800000 */
[----:B------:R-:W4:Y:S01]  /*23d0*/  LDG.E.64.CONSTANT R18, desc[UR8][R24.64] ;  /* 0x0000000818127981 */ /* 0x000f22000c1e9b00 */
[----:B------:R-:W-:Y:S01]  /*23e0*/  SHF.R.S32.HI R27, RZ, 0x1f, R4 ;  /* 0x0000001fff1b7819 */ /* 0x000fe20000011404 */
[----:B------:R-:W-:Y:S01]  /*23f0*/  IMAD.WIDE R20, R21, 0x8, R8 ;  /* 0x0000000815147825 */ /* 0x000fe200078e0208 */
[----:B------:R-:W-:-:S03]  /*2400*/  IADD3 R7, PT, PT, R7, -R22, RZ ;  /* 0x8000001607077210 */ /* 0x000fc60007ffe0ff */
[-C--:B------:R-:W-:Y:S01]  /*2410*/  IMAD R23, R3, R6.reuse, R2 ;  /* 0x0000000603177224 */ /* 0x080fe200078e0202 */
[----:B------:R-:W-:Y:S01]  /*2420*/  LOP3.LUT R27, R27, R6, RZ, 0xc0, !PT ;  /* 0x000000061b1b7212 */ /* 0x000fe200078ec0ff */
[----:B------:R-:W4:Y:S02]  /*2430*/  LDG.E.64.CONSTANT R20, desc[UR8][R20.64] ;  /* 0x0000000814147981 */ /* 0x000f24000c1e9b00 */
[----:B------:R-:W-:Y:S01]  /*2440*/  IMAD.WIDE R22, R23, 0x8, R8 ;  /* 0x0000000817167825 */ /* 0x000fe200078e0208 */
[----:B------:R-:W-:-:S03]  /*2450*/  IADD3 R4, PT, PT, R4, R27, RZ ;  /* 0x0000001b04047210 */ /* 0x000fc60007ffe0ff */
[CC--:B------:R-:W-:Y:S02]  /*2460*/  IMAD R7, R3.reuse, R6.reuse, R7 ;  /* 0x0000000603077224 */ /* 0x0c0fe400078e0207 */
[----:B------:R-:W4:Y:S01]  /*2470*/  LDG.E.64.CONSTANT R22, desc[UR8][R22.64] ;  /* 0x0000000816167981 */ /* 0x000f22000c1e9b00 */
[----:B------:R-:W-:Y:S02]  /*2480*/  IMAD R29, R3, R6, R4 ;  /* 0x00000006031d7224 */ /* 0x000fe400078e0204 */
[----:B------:R-:W-:-:S04]  /*2490*/  IMAD.WIDE R26, R7, 0x8, R8 ;  /* 0x00000008071a7825 */ /* 0x000fc800078e0208 */
[----:B------:R-:W-:Y:S01]  /*24a0*/  IMAD.WIDE R28, R29, 0x8, R8 ;  /* 0x000000081d1c7825 */ /* 0x000fe200078e0208 */
[----:B------:R-:W4:Y:S05]  /*24b0*/  LDG.E.64.CONSTANT R24, desc[UR8][R26.64] ;  /* 0x000000081a187981 */ /* 0x000f2a000c1e9b00 */
        /* <DEDUP_REMOVED lines=10> */
.L_x_14:
[----:B------:R-:W-:Y:S05]  /*2560*/  BRA.U !UP1, `(.L_x_5) ;  /* 0x0000001109407547 */ /* 0x000fea000b800000 */
[----:B------:R-:W-:Y:S02]  /*2570*/  UISETP.NE.AND UP0, UPT, UR10, 0x1, UPT ;  /* 0x000000010a00788c */ /* 0x000fe4000bf05270 */
[----:B------:R-:W-:-:S04]  /*2580*/  ULOP3.LUT UR6, UR6, 0x1, URZ, 0xc0, !UPT ;  /* 0x0000000106067892 */ /* 0x000fc8000f8ec0ff */
[----:B------:R-:W-:-:S03]  /*2590*/  UISETP.NE.U32.AND UP1, UPT, UR6, 0x1, UPT ;  /* 0x000000010600788c */ /* 0x000fc6000bf25070 */
[----:B------:R-:W-:Y:S08]  /*25a0*/  BRA.U !UP0, `(.L_x_15) ;  /* 0x0000000108887547 */ /* 0x000ff0000b800000 */
[C---:B------:R-:W-:Y:S01]  /*25b0*/  VIADD R7, R5.reuse, UR4 ;  /* 0x0000000405077c36 */ /* 0x040fe20008000000 */
[----:B------:R-:W-:Y:S01]  /*25c0*/  IADD3 R2, PT, PT, R5, -UR4, RZ ;  /* 0x8000000405027c10 */ /* 0x000fe2000fffe0ff */
[----:B------:R-:W-:Y:S02]  /*25d0*/  ULOP3.LUT UR5, URZ, UR4, URZ, 0x33, !UPT ;  /* 0x00000004ff057292 */ /* 0x000fe4000f8e33ff */
[C---:B------:R-:W-:Y:S01]  /*25e0*/  VIADD R17, R7.reuse, 0x1 ;  /* 0x0000000107117836 */ /* 0x040fe20000000000 */
[-C--:B------:R-:W-:Y:S02]  /*25f0*/  ISETP.GE.AND P1, PT, R7, R6.reuse, PT ;  /* 0x000000060700720c */ /* 0x080fe40003f26270 */
[----:B------:R-:W-:Y:S02]  /*2600*/  SHF.R.S32.HI R13, RZ, 0x1f, R2 ;  /* 0x0000001fff0d7819 */ /* 0x000fe40000011402 */
[----:B------:R-:W-:Y:S02]  /*2610*/  SEL R4, R6, RZ, P1 ;  /* 0x000000ff06047207 */ /* 0x000fe40000800000 */
[----:B------:R-:W-:-:S02]  /*2620*/  LOP3.LUT R13, R13, R6, RZ, 0xc0, !PT ;  /* 0x000000060d0d7212 */ /* 0x000fc400078ec0ff */
[----:B------:R-:W-:Y:S02]  /*2630*/  IADD3 R4, PT, PT, R7, -R4, RZ ;  /* 0x8000000407047210 */ /* 0x000fe40007ffe0ff */
[-C--:B------:R-:W-:Y:S02]  /*2640*/  ISETP.GE.AND P1, PT, R17, R6.reuse, PT ;  /* 0x000000061100720c */ /* 0x080fe40003f26270 */
[----:B------:R-:W-:Y:S01]  /*2650*/  IADD3 R16, PT, PT, R5, UR5, RZ ;  /* 0x0000000505107c10 */ /* 0x000fe2000fffe0ff */
[----:B------:R-:W-:Y:S01]  /*2660*/  IMAD R7, R3, R6, R4 ;  /* 0x0000000603077224 */ /* 0x000fe200078e0204 */
[----:B------:R-:W-:Y:S02]  /*2670*/  IADD3 R2, PT, PT, R2, R13, RZ ;  /* 0x0000000d02027210 */ /* 0x000fe40007ffe0ff */
[----:B------:R-:W-:Y:S01]  /*2680*/  SEL R4, R6, RZ, P1 ;  /* 0x000000ff06047207 */ /* 0x000fe20000800000 */
[----:B------:R-:W-:Y:S01]  /*2690*/  IMAD.WIDE R12, R7, 0x8, R8 ;  /* 0x00000008070c7825 */ /* 0x000fe200078e0208 */
[----:B------:R-:W-:-:S03]  /*26a0*/  SHF.R.S32.HI R19, RZ, 0x1f, R16 ;  /* 0x0000001fff137819 */ /* 0x000fc60000011410 */
[-C--:B------:R-:W-:Y:S01]  /*26b0*/  IMAD R15, R3, R6.reuse, R2 ;  /* 0x00000006030f7224 */ /* 0x080fe200078e0202 */
[----:B------:R-:W-:Y:S01]  /*26c0*/  LOP3.LUT R19, R19, R6, RZ, 0xc0, !PT ;  /* 0x0000000613137212 */ /* 0x000fe200078ec0ff */
[----:B------:R-:W-:Y:S01]  /*26d0*/  IMAD.IADD R4, R17, 0x1, -R4 ;  /* 0x0000000111047824 */ /* 0x000fe200078e0a04 */
[----:B------:R-:W2:Y:S01]  /*26e0*/  LDG.E.64.CONSTANT R12, desc[UR8][R12.64] ;  /* 0x000000080c0c7981 */ /* 0x000ea2000c1e9b00 */
[----:B------:R-:W-:Y:S01]  /*26f0*/  IMAD.WIDE R14, R15, 0x8, R8 ;  /* 0x000000080f0e7825 */ /* 0x000fe200078e0208 */
[----:B------:R-:W-:-:S03]  /*2700*/  IADD3 R19, PT, PT, R16, R19, RZ ;  /* 0x0000001310137210 */ /* 0x000fc60007ffe0ff */
[CC--:B------:R-:W-:Y:S02]  /*2710*/  IMAD R17, R3.reuse, R6.reuse, R4 ;  /* 0x0000000603117224 */ /* 0x0c0fe400078e0204 */
        /* <DEDUP_REMOVED lines=11> */
.L_x_15:
[----:B------:R-:W-:Y:S05]  /*27d0*/  BRA.U UP1, `(.L_x_5) ;  /* 0x0000000d01a47547 */ /* 0x000fea000b800000 */
[C---:B------:R-:W-:Y:S01]  /*27e0*/  IADD3 R7, PT, PT, R5.reuse, UR4, RZ ;  /* 0x0000000405077c10 */ /* 0x040fe2000fffe0ff */
[----:B------:R-:W-:-:S03]  /*27f0*/  VIADD R5, R5, -UR4 ;  /* 0x8000000405057c36 */ /* 0x000fc60008000000 */
[-C--:B------:R-:W-:Y:S02]  /*2800*/  ISETP.GE.AND P1, PT, R7, R6.reuse, PT ;  /* 0x000000060700720c */ /* 0x080fe40003f26270 */
[----:B------:R-:W-:Y:S02]  /*2810*/  SHF.R.S32.HI R13, RZ, 0x1f, R5 ;  /* 0x0000001fff0d7819 */ /* 0x000fe40000011405 */
[----:B------:R-:W-:Y:S02]  /*2820*/  SEL R2, R6, RZ, P1 ;  /* 0x000000ff06027207 */ /* 0x000fe40000800000 */
[----:B------:R-:W-:Y:S02]  /*2830*/  LOP3.LUT R4, R13, R6, RZ, 0xc0, !PT ;  /* 0x000000060d047212 */ /* 0x000fe400078ec0ff */
[----:B------:R-:W-:-:S05]  /*2840*/  IADD3 R2, PT, PT, R7, -R2, RZ ;  /* 0x8000000207027210 */ /* 0x000fca0007ffe0ff */
[----:B------:R-:W-:Y:S01]  /*2850*/  IMAD R7, R3, R6, R2 ;  /* 0x0000000603077224 */ /* 0x000fe200078e0202 */
[----:B------:R-:W-:-:S03]  /*2860*/  IADD3 R2, PT, PT, R5, R4, RZ ;  /* 0x0000000405027210 */ /* 0x000fc60007ffe0ff */
[----:B------:R-:W-:-:S04]  /*2870*/  IMAD.WIDE R4, R7, 0x8, R8 ;  /* 0x0000000807047825 */ /* 0x000fc800078e0208 */
[----:B------:R-:W-:Y:S02]  /*2880*/  IMAD R3, R3, R6, R2 ;  /* 0x0000000603037224 */ /* 0x000fe400078e0202 */
[----:B------:R-:W2:Y:S02]  /*2890*/  LDG.E.64.CONSTANT R4, desc[UR8][R4.64] ;  /* 0x0000000804047981 */ /* 0x000ea4000c1e9b00 */
[----:B------:R-:W-:-:S06]  /*28a0*/  IMAD.WIDE R8, R3, 0x8, R8 ;  /* 0x0000000803087825 */ /* 0x000fcc00078e0208 */
[----:B------:R-:W3:Y:S01]  /*28b0*/  LDG.E.64.CONSTANT R8, desc[UR8][R8.64] ;  /* 0x0000000808087981 */ /* 0x000ee2000c1e9b00 */
[----:B--2--5:R-:W-:-:S06]  /*28c0*/  DSETP.GT.AND P0, PT, R10, R4, P0 ;  /* 0x000000040a00722a */ /* 0x024fcc0000704000 */
[----:B---3--:R-:W-:Y:S01]  /*28d0*/  DSETP.GE.AND P0, PT, R10, R8, P0 ;  /* 0x000000080a00722a */ /* 0x008fe20000706000 */
[----:B------:R-:W-:-:S13]  /*28e0*/  BRA `(.L_x_5) ;  /* 0x0000000c00607947 */ /* 0x000fda0003800000 */
.L_x_11:
        /* <DEDUP_REMOVED lines=8> */
[----:B------:R-:W-:Y:S01]  /*2970*/  UMOV UR5, 0x4 ;  /* 0x0000000400057882 */ /* 0x000fe20000000000 */
[----:B------:R-:W-:Y:S01]  /*2980*/  IADD3 R4, PT, PT, R5, -0x4, RZ ;  /* 0xfffffffc05047810 */ /* 0x000fe20007ffe0ff */
[----:B------:R-:W-:Y:S01]  /*2990*/  UIADD3 UR4, UPT, UPT, -UR4, URZ, URZ ;  /* 0x000000ff04047290 */ /* 0x000fe2000fffe1ff */
[----:B------:R-:W-:-:S11]  /*29a0*/  MOV R7, R5 ;  /* 0x0000000500077202 */ /* 0x000fd60000000f00 */
.L_x_17:
[----:B------:R-:W-:Y:S01]  /*29b0*/  VIADD R13, R7, 0x1 ;  /* 0x00000001070d7836 */ /* 0x000fe20000000000 */
[----:B------:R-:W-:-:S04]  /*29c0*/  VIADDMNMX R12, R4, 0x3, RZ, !PT ;  /* 0x00000003040c7846 */ /* 0x000fc800078001ff */
[----:B------:R-:W-:-:S04]  /*29d0*/  ISETP.GE.AND P1, PT, R13, R6, PT ;  /* 0x000000060d00720c */ /* 0x000fc80003f26270 */
[----:B------:R-:W-:-:S05]  /*29e0*/  SEL R13, R13, R2, !P1 ;  /* 0x000000020d0d7207 */ /* 0x000fca0004800000 */
[----:B------:R-:W-:-:S04]  /*29f0*/  IMAD R13, R3, R6, R13 ;  /* 0x00000006030d7224 */ /* 0x000fc800078e020d */
[----:B------:R-:W-:-:S04]  /*2a00*/  IMAD.WIDE R14, R13, 0x8, R8 ;  /* 0x000000080d0e7825 */ /* 0x000fc800078e0208 */
[----:B------:R-:W-:Y:S02]  /*2a10*/  IMAD R13, R3, R6, R12 ;  /* 0x00000006030d7224 */ /* 0x000fe400078e020c */
[----:B------:R-:W2:Y:S02]  /*2a20*/  LDG.E.64.CONSTANT R14, desc[UR8][R14.64] ;  /* 0x000000080e0e7981 */ /* 0x000ea4000c1e9b00 */
[----:B------:R-:W-:-:S06]  /*2a30*/  IMAD.WIDE R12, R13, 0x8, R8 ;  /* 0x000000080d0c7825 */ /* 0x000fcc00078e0208 */
[----:B------:R-:W3:Y:S01]  /*2a40*/  LDG.E.64.CONSTANT R12, desc[UR8][R12.64] ;  /* 0x000000080c0c7981 */ /* 0x000ee2000c1e9b00 */
[C---:B------:R-:W-:Y:S02]  /*2a50*/  IADD3 R17, PT, PT, R7.reuse, 0x2, RZ ;  /* 0x0000000207117810 */ /* 0x040fe40007ffe0ff */
[----:B------:R-:W-:Y:S02]  /*2a60*/  IADD3 R19, PT, PT, R7, 0x3, RZ ;  /* 0x0000000307137810 */ /* 0x000fe40007ffe0ff */
[C---:B------:R-:W-:Y:S02]  /*2a70*/  ISETP.GE.AND P1, PT, R17.reuse, R6, PT ;  /* 0x000000061100720c */ /* 0x040fe40003f26270 */
[----:B------:R-:W-:Y:S02]  /*2a80*/  VIADDMNMX R16, R4, 0x2, RZ, !PT ;  /* 0x0000000204107846 */ /* 0x000fe400078001ff */
[----:B------:R-:W-:Y:S02]  /*2a90*/  SEL R17, R17, R2, !P1 ;  /* 0x0000000211117207 */ /* 0x000fe40004800000 */
[-C--:B------:R-:W-:Y:S01]  /*2aa0*/  ISETP.GE.AND P1, PT, R19, R6.reuse, PT ;  /* 0x000000061300720c */ /* 0x080fe20003f26270 */
[----:B------:R-:W-:-:S02]  /*2ab0*/  IMAD R23, R3, R6, R16 ;  /* 0x0000000603177224 */ /* 0x000fc400078e0210 */
[----:B------:R-:W-:Y:S01]  /*2ac0*/  IMAD R17, R3, R6, R17 ;  /* 0x0000000603117224 */ /* 0x000fe200078e0211 */
[----:B------:R-:W-:-:S03]  /*2ad0*/  SEL R19, R19, R2, !P1 ;  /* 0x0000000213137207 */ /* 0x000fc60004800000 */
[----:B------:R-:W-:Y:S01]  /*2ae0*/  IMAD.WIDE R24, R17, 0x8, R8 ;  /* 0x0000000811187825 */ /* 0x000fe200078e0208 */
[----:B------:R-:W-:-:S03]  /*2af0*/  VIADDMNMX R16, R4, 0x1, RZ, !PT ;  /* 0x0000000104107846 */ /* 0x000fc600078001ff */
[----:B------:R-:W-:Y:S02]  /*2b00*/  IMAD.WIDE R22, R23, 0x8, R8 ;  /* 0x0000000817167825 */ /* 0x000fe400078e0208 */
[----:B------:R-:W4:Y:S02]  /*2b10*/  LDG.E.64.CONSTANT R24, desc[UR8][R24.64] ;  /* 0x0000000818187981 */ /* 0x000f24000c1e9b00 */
[----:B------:R-:W-:Y:S02]  /*2b20*/  VIADD R17, R7, 0x4 ;  /* 0x0000000407117836 */ /* 0x000fe40000000000 */
[CC--:B------:R-:W-:Y:S01]  /*2b30*/  IMAD R19, R3.reuse, R6.reuse, R19 ;  /* 0x0000000603137224 */ /* 0x0c0fe200078e0213 */
[----:B------:R-:W4:Y:S01]  /*2b40*/  LDG.E.64.CONSTANT R22, desc[UR8][R22.64] ;  /* 0x0000000816167981 */ /* 0x000f22000c1e9b00 */
[-C--:B------:R-:W-:Y:S01]  /*2b50*/  IMAD R21, R3, R6.reuse, R16 ;  /* 0x0000000603157224 */ /* 0x080fe200078e0210 */
[----:B------:R-:W-:Y:S01]  /*2b60*/  ISETP.GE.AND P1, PT, R17, R6, PT ;  /* 0x000000061100720c */ /* 0x000fe20003f26270 */
[----:B------:R-:W-:-:S03]  /*2b70*/  IMAD.WIDE R18, R19, 0x8, R8 ;  /* 0x0000000813127825 */ /* 0x000fc600078e0208 */
[----:B------:R-:W-:Y:S01]  /*2b80*/  SEL R17, R17, R2, !P1 ;  /* 0x0000000211117207 */ /* 0x000fe20004800000 */
[----:B------:R-:W-:Y:S02]  /*2b90*/  IMAD.WIDE R20, R21, 0x8, R8 ;  /* 0x0000000815147825 */ /* 0x000fe400078e0208 */
[----:B------:R-:W4:Y:S02]  /*2ba0*/  LDG.E.64.CONSTANT R18, desc[UR8][R18.64] ;  /* 0x0000000812127981 */ /* 0x000f24000c1e9b00 */
[----:B------:R-:W-:Y:S02]  /*2bb0*/  IMAD R17, R3, R6, R17 ;  /* 0x0000000603117224 */ /* 0x000fe400078e0211 */
[----:B------:R-:W4:Y:S02]  /*2bc0*/  LDG.E.64.CONSTANT R20, desc[UR8][R20.64] ;  /* 0x0000000814147981 */ /* 0x000f24000c1e9b00 */
[----:B------:R-:W-:-:S06]  /*2bd0*/  IMAD.WIDE R16, R17, 0x8, R8 ;  /* 0x0000000811107825 */ /* 0x000fcc00078e0208 */
[----:B------:R-:W4:Y:S01]  /*2be0*/  LDG.E.64.CONSTANT R16, desc[UR8][R16.64] ;  /* 0x0000000810107981 */ /* 0x000f22000c1e9b00 */
[----:B--2--5:R-:W-:Y:S01]  /*2bf0*/  DSETP.GT.AND P0, PT, R10, R14, P0 ;  /* 0x0000000e0a00722a */ /* 0x024fe20000704000 */
[----:B------:R-:W-:-:S05]  /*2c00*/  IADD3 R15, PT, PT, R7, 0x5, RZ ;  /* 0x00000005070f7810 */ /* 0x000fca0007ffe0ff */
[----:B---3--:R-:W-:Y:S01]  /*2c10*/  DSETP.GE.AND P0, PT, R10, R12, P0 ;  /* 0x0000000c0a00722a */ /* 0x008fe20000706000 */
[----:B------:R-:W-:Y:S02]  /*2c20*/  VIMNMX R12, PT, PT, RZ, R4, !PT ;  /* 0x00000004ff0c7248 */ /* 0x000fe40007fe0100 */
[----:B------:R-:W-:-:S03]  /*2c30*/  ISETP.GE.AND P1, PT, R15, R6, PT ;  /* 0x000000060f00720c */ /* 0x000fc60003f26270 */
[----:B------:R-:W-:Y:S01]  /*2c40*/  IMAD R13, R3, R6, R12 ;  /* 0x00000006030d7224 */ /* 0x000fe200078e020c */
[----:B------:R-:W-:-:S03]  /*2c50*/  SEL R12, R15, R2, !P1 ;  /* 0x000000020f0c7207 */ /* 0x000fc60004800000 */
[----:B------:R-:W-:-:S04]  /*2c60*/  IMAD.WIDE R14, R13, 0x8, R8 ;  /* 0x000000080d0e7825 */ /* 0x000fc800078e0208 */
[----:B------:R-:W-:Y:S02]  /*2c70*/  IMAD R13, R3, R6, R12 ;  /* 0x00000006030d7224 */ /* 0x000fe400078e020c */
[----:B------:R-:W2:Y:S02]  /*2c80*/  LDG.E.64.CONSTANT R14, desc[UR8][R14.64] ;  /* 0x000000080e0e7981 */ /* 0x000ea4000c1e9b00 */
[----:B------:R-:W-:-:S06]  /*2c90*/  IMAD.WIDE R12, R13, 0x8, R8 ;  /* 0x000000080d0c7825 */ /* 0x000fcc00078e0208 */
[----:B------:R-:W3:Y:S01]  /*2ca0*/  LDG.E.64.CONSTANT R12, desc[UR8][R12.64] ;  /* 0x000000080c0c7981 */ /* 0x000ee2000c1e9b00 */
[----:B----4-:R-:W-:Y:S01]  /*2cb0*/  DSETP.GT.AND P0, PT, R10, R24, P0 ;  /* 0x000000180a00722a */ /* 0x010fe20000704000 */
[----:B------:R-:W-:-:S05]  /*2cc0*/  IADD3 R25, PT, PT, R7, 0x6, RZ ;  /* 0x0000000607197810 */ /* 0x000fca0007ffe0ff */
[----:B------:R-:W-:Y:S01]  /*2cd0*/  DSETP.GE.AND P0, PT, R10, R22, P0 ;  /* 0x000000160a00722a */ /* 0x000fe20000706000 */
[----:B------:R-:W-:Y:S02]  /*2ce0*/  VIADDMNMX R22, R4, 0xffffffff, RZ, !PT ;  /* 0xffffffff04167846 */ /* 0x000fe400078001ff */
[----:B------:R-:W-:-:S03]  /*2cf0*/  ISETP.GE.AND P1, PT, R25, R6, PT ;  /* 0x000000061900720c */ /* 0x000fc60003f26270 */
[C---:B------:R-:W-:Y:S01]  /*2d00*/  DSETP.GT.AND P0, PT, R10.reuse, R18, P0 ;  /* 0x000000120a00722a */ /* 0x040fe20000704000 */
[----:B------:R-:W-:Y:S01]  /*2d10*/  IMAD R23, R3, R6, R22 ;  /* 0x0000000603177224 */ /* 0x000fe200078e0216 */
[----:B------:R-:W-:Y:S01]  /*2d20*/  SEL R25, R25, R2, !P1 ;  /* 0x0000000219197207 */ /* 0x000fe20004800000 */
[----:B------:R-:W-:Y:S02]  /*2d30*/  VIADD R19, R7, 0x7 ;  /* 0x0000000707137836 */ /* 0x000fe40000000000 */
[----:B------:R-:W-:Y:S01]  /*2d40*/  IMAD.WIDE R22, R23, 0x8, R8 ;  /* 0x0000000817167825 */ /* 0x000fe200078e0208 */
[C---:B------:R-:W-:Y:S01]  /*2d50*/  DSETP.GE.AND P0, PT, R10.reuse, R20, P0 ;  /* 0x000000140a00722a */ /* 0x040fe20000706000 */
[----:B------:R-:W-:Y:S02]  /*2d60*/  VIADDMNMX R18, R4, 0xfffffffe, RZ, !PT ;  /* 0xfffffffe04127846 */ /* 0x000fe400078001ff */
[-C--:B------:R-:W-:Y:S01]  /*2d70*/  IMAD R21, R3, R6.reuse, R25 ;  /* 0x0000000603157224 */ /* 0x080fe200078e0219 */
[----:B------:R-:W-:Y:S01]  /*2d80*/  ISETP.GE.AND P1, PT, R19, R6, PT ;  /* 0x000000061300720c */ /* 0x000fe20003f26270 */
[----:B------:R-:W4:Y:S01]  /*2d90*/  LDG.E.64.CONSTANT R22, desc[UR8][R22.64] ;  /* 0x0000000816167981 */ /* 0x000f22000c1e9b00 */
[----:B------:R-:W-:Y:S01]  /*2da0*/  DSETP.GT.AND P0, PT, R10, R16, P0 ;  /* 0x000000100a00722a */ /* 0x000fe20000704000 */
[----:B------:R-:W-:Y:S01]  /*2db0*/  IMAD.WIDE R20, R21, 0x8, R8 ;  /* 0x0000000815147825 */ /* 0x000fe200078e0208 */
[----:B------:R-:W-:-:S03]  /*2dc0*/  SEL R16, R19, R2, !P1 ;  /* 0x0000000213107207 */ /* 0x000fc60004800000 */
[-C--:B------:R-:W-:Y:S01]  /*2dd0*/  IMAD R17, R3, R6.reuse, R18 ;  /* 0x0000000603117224 */ /* 0x080fe200078e0212 */
[----:B------:R-:W-:Y:S01]  /*2de0*/  IADD3 R7, PT, PT, R7, 0x8, RZ ;  /* 0x0000000807077810 */ /* 0x000fe20007ffe0ff */
[----:B------:R-:W4:Y:S02]  /*2df0*/  LDG.E.64.CONSTANT R20, desc[UR8][R20.64] ;  /* 0x0000000814147981 */ /* 0x000f24000c1e9b00 */
[----:B------:R-:W-:Y:S01]  /*2e00*/  IMAD.WIDE R18, R17, 0x8, R8 ;  /* 0x0000000811127825 */ /* 0x000fe200078e0208 */
[----:B------:R-:W-:-:S03]  /*2e10*/  ISETP.GE.AND P1, PT, R7, R6, PT ;  /* 0x000000060700720c */ /* 0x000fc60003f26270 */
[----:B------:R-:W-:Y:S02]  /*2e20*/  IMAD R17, R3, R6, R16 ;  /* 0x0000000603117224 */ /* 0x000fe400078e0210 */
[----:B------:R-:W4:Y:S02]  /*2e30*/  LDG.E.64.CONSTANT R18, desc[UR8][R18.64] ;  /* 0x0000000812127981 */ /* 0x000f24000c1e9b00 */
[----:B------:R-:W-:-:S06]  /*2e40*/  IMAD.WIDE R16, R17, 0x8, R8 ;  /* 0x0000000811107825 */ /* 0x000fcc00078e0208 */
[----:B------:R-:W4:Y:S01]  /*2e50*/  LDG.E.64.CONSTANT R16, desc[UR8][R16.64] ;  /* 0x0000000810107981 */ /* 0x000f22000c1e9b00 */
[----:B--2---:R-:W-:Y:S01]  /*2e60*/  DSETP.GE.AND P0, PT, R10, R14, P0 ;  /* 0x0000000e0a00722a */ /* 0x004fe20000706000 */
[----:B------:R-:W-:-:S05]  /*2e70*/  VIADDMNMX R14, R4, 0xfffffffd, RZ, !PT ;  /* 0xfffffffd040e7846 */ /* 0x000fca00078001ff */
[----:B------:R-:W-:Y:S01]  /*2e80*/  IMAD R15, R3, R6, R14 ;  /* 0x00000006030f7224 */ /* 0x000fe200078e020e */
[----:B---3--:R-:W-:Y:S01]  /*2e90*/  DSETP.GT.AND P0, PT, R10, R12, P0 ;  /* 0x0000000c0a00722a */ /* 0x008fe20000704000 */
[----:B------:R-:W-:Y:S02]  /*2ea0*/  SEL R13, R7, R2, !P1 ;  /* 0x00000002070d7207 */ /* 0x000fe40004800000 */
[----:B------:R-:W-:Y:S01]  /*2eb0*/  IMAD.WIDE R14, R15, 0x8, R8 ;  /* 0x000000080f0e7825 */ /* 0x000fe200078e0208 */
[----:B------:R-:W-:-:S03]  /*2ec0*/  IADD3 R12, PT, PT, R4, -0x4, RZ ;  /* 0xfffffffc040c7810 */ /* 0x000fc60007ffe0ff */
[----:B------:R-:W-:Y:S01]  /*2ed0*/  IMAD R13, R3, R6, R13 ;  /* 0x00000006030d7224 */ /* 0x000fe200078e020d */
[----:B------:R-:W-:Y:S01]  /*2ee0*/  VIMNMX R24, PT, PT, RZ, R12, !PT ;  /* 0x0000000cff187248 */ /* 0x000fe20007fe0100 */
[----:B------:R-:W2:Y:S02]  /*2ef0*/  LDG.E.64.CONSTANT R14, desc[UR8][R14.64] ;  /* 0x000000080e0e7981 */ /* 0x000ea4000c1e9b00 */
[----:B------:R-:W-:-:S04]  /*2f00*/  IMAD.WIDE R12, R13, 0x8, R8 ;  /* 0x000000080d0c7825 */ /* 0x000fc800078e0208 */
[----:B------:R-:W-:Y:S02]  /*2f10*/  IMAD R25, R3, R6, R24 ;  /* 0x0000000603197224 */ /* 0x000fe400078e0218 */
[----:B------:R-:W3:Y:S02]  /*2f20*/  LDG.E.64.CONSTANT R12, desc[UR8][R12.64] ;  /* 0x000000080c0c7981 */ /* 0x000ee4000c1e9b00 */
[----:B------:R-:W-:-:S06]  /*2f30*/  IMAD.WIDE R24, R25, 0x8, R8 ;  /* 0x0000000819187825 */ /* 0x000fcc00078e0208 */
[----:B------:R-:W3:Y:S01]  /*2f40*/  LDG.E.64.CONSTANT R24, desc[UR8][R24.64] ;  /* 0x0000000818187981 */ /* 0x000ee2000c1e9b00 */
[----:B----4-:R-:W-:-:S06]  /*2f50*/  DSETP.GE.AND P0, PT, R10, R22, P0 ;  /* 0x000000160a00722a */ /* 0x010fcc0000706000 */
[----:B------:R-:W-:-:S06]  /*2f60*/  DSETP.GT.AND P0, PT, R10, R20, P0 ;  /* 0x000000140a00722a */ /* 0x000fcc0000704000 */
[----:B------:R-:W-:Y:S01]  /*2f70*/  DSETP.GE.AND P0, PT, R10, R18, P0 ;  /* 0x000000120a00722a */ /* 0x000fe20000706000 */
[----:B------:R-:W-:-:S05]  /*2f80*/  UIADD3 UR4, UPT, UPT, UR4, 0x8, URZ ;  /* 0x0000000804047890 */ /* 0x000fca000fffe0ff */
[----:B------:R-:W-:Y:S01]  /*2f90*/  DSETP.GT.AND P0, PT, R10, R16, P0 ;  /* 0x000000100a00722a */ /* 0x000fe20000704000 */
[----:B------:R-:W-:Y:S01]  /*2fa0*/  UISETP.NE.AND UP0, UPT, UR4, URZ, UPT ;  /* 0x000000ff0400728c */ /* 0x000fe2000bf05270 */
[----:B------:R-:W-:Y:S01]  /*2fb0*/  VIADD R4, R4, 0xfffffff8 ;  /* 0xfffffff804047836 */ /* 0x000fe20000000000 */
[----:B------:R-:W-:-:S03]  /*2fc0*/  UIADD3 UR5, UPT, UPT, UR5, 0x8, URZ ;  /* 0x0000000805057890 */ /* 0x000fc6000fffe0ff */
[----:B--2---:R-:W-:-:S06]  /*2fd0*/  DSETP.GE.AND P0, PT, R10, R14, P0 ;  /* 0x0000000e0a00722a */ /* 0x004fcc0000706000 */
[----:B---3--:R-:W-:-:S06]  /*2fe0*/  DSETP.GT.AND P0, PT, R10, R12, P0 ;  /* 0x0000000c0a00722a */ /* 0x008fcc0000704000 */
[----:B------:R-:W-:Y:S01]  /*2ff0*/  DSETP.GE.AND P0, PT, R10, R24, P0 ;  /* 0x000000180a00722a */ /* 0x000fe20000706000 */
[----:B------:R-:W-:-:S13]  /*3000*/  BRA.U UP0, `(.L_x_17) ;  /* 0xfffffff900687547 */ /* 0x000fda000b83ffff */
[----:B------:R-:W-:-:S12]  /*3010*/  UIADD3 UR4, UPT, UPT, UR5, -0x3, URZ ;  /* 0xfffffffd05047890 */ /* 0x000fd8000fffe0ff */
.L_x_16:
[----:B------:R-:W-:-:S09]  /*3020*/  UISETP.NE.AND UP0, UPT, UR7, URZ, UPT ;  /* 0x000000ff0700728c */ /* 0x000fd2000bf05270 */
[----:B------:R-:W-:Y:S05]  /*3030*/  BRA.U !UP0, `(.L_x_5) ;  /* 0x00000005088c7547 */ /* 0x000fea000b800000 */
[----:B------:R-:W-:Y:S02]  /*3040*/  UISETP.GE.U32.AND UP0, UPT, UR7, 0x4, UPT ;  /* 0x000000040700788c */ /* 0x000fe4000bf06070 */
[----:B------:R-:W-:-:S04]  /*3050*/  ULOP3.LUT UR10, UR6, 0x3, URZ, 0xc0, !UPT ;  /* 0x00000003060a7892 */ /* 0x000fc8000f8ec0ff */
[----:B------:R-:W-:-:S03]  /*3060*/  UISETP.NE.AND UP1, UPT, UR10, URZ, UPT ;  /* 0x000000ff0a00728c */ /* 0x000fc6000bf25270 */
[----:B------:R-:W-:Y:S08]  /*3070*/  BRA.U !UP0, `(.L_x_18) ;  /* 0x0000000108cc7547 */ /* 0x000ff0000b800000 */
[C---:B------:R-:W-:Y:S01]  /*3080*/  IADD3 R7, PT, PT, R5.reuse, UR4, RZ ;  /* 0x0000000405077c10 */ /* 0x040fe2000fffe0ff */
[----:B------:R-:W-:Y:S02]  /*3090*/  ULOP3.LUT UR5, URZ, UR4, URZ, 0x33, !UPT ;  /* 0x00000004ff057292 */ /* 0x000fe4000f8e33ff */
[----:B------:R-:W-:Y:S02]  /*30a0*/  IADD3 R4, PT, PT, R5, -UR4, RZ ;  /* 0x8000000405047c10 */ /* 0x000fe4000fffe0ff */
        /* <DEDUP_REMOVED lines=9> */
[CC--:B------:R-:W-:Y:S02]  /*3140*/  IMAD R13, R3.reuse, R6.reuse, R12 ;  /* 0x00000006030d7224 */ /* 0x0c0fe400078e020c */
[----:B------:R-:W2:Y:S01]  /*3150*/  LDG.E.64.CONSTANT R26, desc[UR8][R26.64] ;  /* 0x000000081a1a7981 */ /* 0x000ea2000c1e9b00 */
[-C--:B------:R-:W-:Y:S01]  /*3160*/  IMAD R15, R3, R6.reuse, R15 ;  /* 0x00000006030f7224 */ /* 0x080fe200078e020f */
[----:B------:R-:W-:Y:S01]  /*3170*/  VIADDMNMX R16, R5, UR5, RZ, !PT ;  /* 0x0000000505107c46 */ /* 0x000fe2000f8001ff */
[----:B------:R-:W-:Y:S01]  /*3180*/  IMAD.WIDE R12, R13, 0x8, R8 ;  /* 0x000000080d0c7825 */ /* 0x000fe200078e0208 */
[----:B------:R-:W-:-:S03]  /*3190*/  ISETP.GE.AND P1, PT, R19, R6, PT ;  /* 0x000000061300720c */ /* 0x000fc60003f26270 */
[----:B------:R-:W-:Y:S02]  /*31a0*/  IMAD.WIDE R14, R15, 0x8, R8 ;  /* 0x000000080f0e7825 */ /* 0x000fe400078e0208 */
[----:B------:R-:W3:Y:S01]  /*31b0*/  LDG.E.64.CONSTANT R12, desc[UR8][R12.64] ;  /* 0x000000080c0c7981 */ /* 0x000ee2000c1e9b00 */
[----:B------:R-:W-:Y:S01]  /*31c0*/  SEL R19, R19, R2, !P1 ;  /* 0x0000000213137207 */ /* 0x000fe20004800000 */
[-C--:B------:R-:W-:Y:S01]  /*31d0*/  IMAD R17, R3, R6.reuse, R16 ;  /* 0x0000000603117224 */ /* 0x080fe200078e0210 */
[----:B------:R-:W-:Y:S01]  /*31e0*/  IADD3 R7, PT, PT, R7, 0x3, RZ ;  /* 0x0000000307077810 */ /* 0x000fe20007ffe0ff */
[----:B------:R-:W4:Y:S01]  /*31f0*/  LDG.E.64.CONSTANT R14, desc[UR8][R14.64] ;  /* 0x000000080e0e7981 */ /* 0x000f22000c1e9b00 */
[----:B------:R-:W-:Y:S01]  /*3200*/  VIADDMNMX R20, R4, 0xfffffffe, RZ, !PT ;  /* 0xfffffffe04147846 */ /* 0x000fe200078001ff */
[----:B------:R-:W-:Y:S01]  /*3210*/  IMAD.WIDE R16, R17, 0x8, R8 ;  /* 0x0000000811107825 */ /* 0x000fe200078e0208 */
[----:B------:R-:W-:-:S03]  /*3220*/  ISETP.GE.AND P1, PT, R7, R6, PT ;  /* 0x000000060700720c */ /* 0x000fc60003f26270 */
[CC--:B------:R-:W-:Y:S02]  /*3230*/  IMAD R19, R3.reuse, R6.reuse, R19 ;  /* 0x0000000603137224 */ /* 0x0c0fe400078e0213 */
[----:B------:R-:W4:Y:S01]  /*3240*/  LDG.E.64.CONSTANT R16, desc[UR8][R16.64] ;  /* 0x0000000810107981 */ /* 0x000f22000c1e9b00 */
[----:B------:R-:W-:Y:S01]  /*3250*/  IMAD R21, R3, R6, R20 ;  /* 0x0000000603157224 */ /* 0x000fe200078e0214 */
[----:B------:R-:W-:Y:S01]  /*3260*/  SEL R7, R7, R2, !P1 ;  /* 0x0000000207077207 */ /* 0x000fe20004800000 */
[----:B------:R-:W-:Y:S01]  /*3270*/  IMAD.WIDE R18, R19, 0x8, R8 ;  /* 0x0000000813127825 */ /* 0x000fe200078e0208 */
[----:B------:R-:W-:-:S03]  /*3280*/  VIADDMNMX R4, R4, 0xfffffffd, RZ, !PT ;  /* 0xfffffffd04047846 */ /* 0x000fc600078001ff */
[----:B------:R-:W-:Y:S02]  /*3290*/  IMAD.WIDE R20, R21, 0x8, R8 ;  /* 0x0000000815147825 */ /* 0x000fe400078e0208 */
[----:B------:R-:W4:Y:S02]  /*32a0*/  LDG.E.64.CONSTANT R18, desc[UR8][R18.64] ;  /* 0x0000000812127981 */ /* 0x000f24000c1e9b00 */
[CC--:B------:R-:W-:Y:S02]  /*32b0*/  IMAD R7, R3.reuse, R6.reuse, R7 ;  /* 0x0000000603077224 */ /* 0x0c0fe400078e0207 */
        /* <DEDUP_REMOVED lines=15> */
.L_x_18:
[----:B------:R-:W-:Y:S05]  /*33b0*/  BRA.U !UP1, `(.L_x_5) ;  /* 0x0000000109ac7547 */ /* 0x000fea000b800000 */
[----:B------:R-:W-:Y:S02]  /*33c0*/  UISETP.NE.AND UP0, UPT, UR10, 0x1, UPT ;  /* 0x000000010a00788c */ /* 0x000fe4000bf05270 */
[----:B------:R-:W-:-:S04]  /*33d0*/  ULOP3.LUT UR6, UR6, 0x1, URZ, 0xc0, !UPT ;  /* 0x0000000106067892 */ /* 0x000fc8000f8ec0ff */
[----:B------:R-:W-:-:S03]  /*33e0*/  UISETP.NE.U32.AND UP1, UPT, UR6, 0x1, UPT ;  /* 0x000000010600788c */ /* 0x000fc6000bf25070 */
[----:B------:R-:W-:Y:S08]  /*33f0*/  BRA.U !UP0, `(.L_x_19) ;  /* 0x0000000108687547 */ /* 0x000ff0000b800000 */
[----:B------:R-:W-:Y:S01]  /*3400*/  VIADD R7, R5, UR4 ;  /* 0x0000000405077c36 */ /* 0x000fe20008000000 */
[----:B------:R-:W-:-:S04]  /*3410*/  ULOP3.LUT UR5, URZ, UR4, URZ, 0x33, !UPT ;  /* 0x00000004ff057292 */ /* 0x000fc8000f8e33ff */
[----:B------:R-:W-:-:S04]  /*3420*/  ISETP.GE.AND P1, PT, R7, R6, PT ;  /* 0x000000060700720c */ /* 0x000fc80003f26270 */
[C---:B------:R-:W-:Y:S02]  /*3430*/  SEL R4, R7.reuse, R2, !P1 ;  /* 0x0000000207047207 */ /* 0x040fe40004800000 */
[----:B------:R-:W-:-:S03]  /*3440*/  IADD3 R7, PT, PT, R7, 0x1, RZ ;  /* 0x0000000107077810 */ /* 0x000fc60007ffe0ff */
[-C--:B------:R-:W-:Y:S01]  /*3450*/  IMAD R13, R3, R6.reuse, R4 ;  /* 0x00000006030d7224 */ /* 0x080fe200078e0204 */
[----:B------:R-:W-:Y:S02]  /*3460*/  VIADDMNMX R4, R5, -UR4, RZ, !PT ;  /* 0x8000000405047c46 */ /* 0x000fe4000f8001ff */
[----:B------:R-:W-:Y:S01]  /*3470*/  ISETP.GE.AND P1, PT, R7, R6, PT ;  /* 0x000000060700720c */ /* 0x000fe20003f26270 */
[----:B------:R-:W-:-:S03]  /*3480*/  IMAD.WIDE R12, R13, 0x8, R8 ;  /* 0x000000080d0c7825 */ /* 0x000fc600078e0208 */
[----:B------:R-:W-:Y:S01]  /*3490*/  SEL R7, R7, R2, !P1 ;  /* 0x0000000207077207 */ /* 0x000fe20004800000 */
[----:B------:R-:W-:Y:S02]  /*34a0*/  IMAD R15, R3, R6, R4 ;  /* 0x00000006030f7224 */ /* 0x000fe400078e0204 */
[----:B------:R-:W2:Y:S01]  /*34b0*/  LDG.E.64.CONSTANT R12, desc[UR8][R12.64] ;  /* 0x000000080c0c7981 */ /* 0x000ea2000c1e9b00 */
[----:B------:R-:W-:Y:S01]  /*34c0*/  VIADDMNMX R4, R5, UR5, RZ, !PT ;  /* 0x0000000505047c46 */ /* 0x000fe2000f8001ff */
[----:B------:R-:W-:-:S04]  /*34d0*/  IMAD.WIDE R14, R15, 0x8, R8 ;  /* 0x000000080f0e7825 */ /* 0x000fc800078e0208 */
        /* <DEDUP_REMOVED lines=12> */
.L_x_19:
[----:B------:R-:W-:Y:S05]  /*35a0*/  BRA.U UP1, `(.L_x_5) ;  /* 0x0000000101307547 */ /* 0x000fea000b800000 */
[----:B------:R-:W-:-:S04]  /*35b0*/  IADD3 R7, PT, PT, R5, UR4, RZ ;  /* 0x0000000405077c10 */ /* 0x000fc8000fffe0ff */
[----:B------:R-:W-:-:S04]  /*35c0*/  ISETP.GE.AND P1, PT, R7, R6, PT ;  /* 0x000000060700720c */ /* 0x000fc80003f26270 */
[----:B------:R-:W-:-:S05]  /*35d0*/  SEL R2, R7, R2, !P1 ;  /* 0x0000000207027207 */ /* 0x000fca0004800000 */
[----:B------:R-:W-:Y:S01]  /*35e0*/  IMAD R7, R3, R6, R2 ;  /* 0x0000000603077224 */ /* 0x000fe200078e0202 */
[----:B------:R-:W-:-:S03]  /*35f0*/  VIADDMNMX R2, R5, -UR4, RZ, !PT ;  /* 0x8000000405027c46 */ /* 0x000fc6000f8001ff */
[----:B------:R-:W-:-:S04]  /*3600*/  IMAD.WIDE R4, R7, 0x8, R8 ;  /* 0x0000000807047825 */ /* 0x000fc800078e0208 */
[----:B------:R-:W-:Y:S02]  /*3610*/  IMAD R3, R3, R6, R2 ;  /* 0x0000000603037224 */ /* 0x000fe400078e0202 */
[----:B------:R-:W2:Y:S02]  /*3620*/  LDG.E.64.CONSTANT R4, desc[UR8][R4.64] ;  /* 0x0000000804047981 */ /* 0x000ea4000c1e9b00 */
[----:B------:R-:W-:-:S06]  /*3630*/  IMAD.WIDE R8, R3, 0x8, R8 ;  /* 0x0000000803087825 */ /* 0x000fcc00078e0208 */
[----:B------:R-:W3:Y:S01]  /*3640*/  LDG.E.64.CONSTANT R8, desc[UR8][R8.64] ;  /* 0x0000000808087981 */ /* 0x000ee2000c1e9b00 */
[----:B--2--5:R-:W-:-:S06]  /*3650*/  DSETP.GT.AND P0, PT, R10, R4, P0 ;  /* 0x000000040a00722a */ /* 0x024fcc0000704000 */
[----:B---3--:R-:W-:-:S14]  /*3660*/  DSETP.GE.AND P0, PT, R10, R8, P0 ;  /* 0x000000080a00722a */ /* 0x008fdc0000706000 */
.L_x_5:
[----:B------:R-:W-:-:S07]  /*3670*/  SEL R4, RZ, 0x1, !P0 ;  /* 0x00000001ff047807 */ /* 0x000fce0004000000 */
.L_x_0:
[----:B------:R-:W0:Y:S02]  /*3680*/  LDCU.64 UR4, c[0x0][0x3a0] ;  /* 0x00007400ff0477ac */ /* 0x000e240008000a00 */
[----:B0-----:R-:W-:-:S04]  /*3690*/  IADD3 R2, P0, PT, R0, UR4, RZ ;  /* 0x0000000400027c10 */ /* 0x001fc8000ff1e0ff */
[----:B------:R-:W-:-:S05]  /*36a0*/  LEA.HI.X.SX32 R3, R0, UR5, 0x1, P0 ;  /* 0x0000000500037c11 */ /* 0x000fca00080f0eff */
[----:B------:R-:W-:Y:S01]  /*36b0*/  STG.E.U8 desc[UR8][R2.64], R4 ;  /* 0x0000000402007986 */ /* 0x000fe2000c101108 */
[----:B------:R-:W-:Y:S05]  /*36c0*/  EXIT ;  /* 0x000000000000794d */ /* 0x000fea0003800000 */
.L_x_20:
[----:B------:R-:W-:-:S00]  /*36d0*/  BRA `(.L_x_20) ;  /* 0xfffffffc00fc7947 */ /* 0x000fc0000383ffff */
[----:B------:R-:W-:-:S00]  /*36e0*/  NOP ;  /* 0x0000000000007918 */ /* 0x000fc00000000000 */
        /* <DEDUP_REMOVED lines=9> */
.L_x_148:


//--------------------- .text._Z13relextrema_2DIfEviiibiPKT_Pb --------------------------
	.section	.text._Z13relextrema_2DIfEviiibiPKT_Pb,"ax",@progbits
	.align	128
        .global         _Z13relextrema_2DIfEviiibiPKT_Pb
        .type           _Z13relextrema_2DIfEviiibiPKT_Pb,@function
        .size           _Z13relextrema_2DIfEviiibiPKT_Pb,(.L_x_149 - _Z13relextrema_2DIfEviiibiPKT_Pb)
        .other          _Z13relextrema_2DIfEviiibiPKT_Pb,@"STO_CUDA_ENTRY STV_DEFAULT"
_Z13relextrema_2DIfEviiibiPKT_Pb:
.text._Z13relextrema_2DIfEviiibiPKT_Pb:
        /* <DEDUP_REMOVED lines=14> */
[----:B------:R-:W-:Y:S02]  /*00e0*/  IMAD.MOV.U32 R4, RZ, RZ, 0x1 ;  /* 0x00000001ff047424 */ /* 0x000fe400078e00ff */
[----:B------:R-:W-:Y:S01]  /*00f0*/  IMAD R0, R3, R6, R5 ;  /* 0x0000000603007224 */ /* 0x000fe200078e0205 */
[----:B------:R-:W1:Y:S01]  /*0100*/  LDCU.64 UR8, c[0x0][0x358] ;  /* 0x00006b00ff0877ac */ /* 0x000e620008000a00 */
[----:B0-----:R-:W-:-:S09]  /*0110*/  UISETP.GE.AND UP0, UPT, UR6, 0x1, UPT ;  /* 0x000000010600788c */ /* 0x001fd2000bf06270 */
[----:B-1----:R-:W-:Y:S05]  /*0120*/  BRA.U !UP0, `(.L_x_21) ;  /* 0x0000003508547547 */ /* 0x002fea000b800000 */
[----:B------:R-:W0:Y:S01]  /*0130*/  LDC.64 R14, c[0x0][0x398] ;  /* 0x0000e600ff0e7b82 */ /* 0x000e220000000a00 */
[----:B------:R-:W1:Y:S01]  /*0140*/  LDCU UR4, c[0x0][0x390] ;  /* 0x00007200ff0477ac */ /* 0x000e620008000800 */
[----:B0-----:R-:W-:-:S05]  /*0150*/  IMAD.WIDE R8, R0, 0x4, R14 ;  /* 0x0000000400087825 */ /* 0x001fca00078e020e */
[----:B------:R0:W5:Y:S01]  /*0160*/  LDG.E.CONSTANT R2, desc[UR8][R8.64] ;  /* 0x0000000808027981 */ /* 0x000162000c1e9900 */
[----:B-1----:R-:W-:-:S09]  /*0170*/  UISETP.NE.AND UP0, UPT, UR4, URZ, UPT ;  /* 0x000000ff0400728c */ /* 0x002fd2000bf05270 */
[----:B0-----:R-:W-:Y:S05]  /*0180*/  BRA.U UP0, `(.L_x_22) ;  /* 0x0000001500907547 */ /* 0x001fea000b800000 */
        /* <DEDUP_REMOVED lines=13> */
.L_x_25:
[C---:B------:R-:W-:Y:S01]  /*0260*/  VIADD R4, R3.reuse, UR7 ;  /* 0x0000000703047c36 */ /* 0x040fe20008000000 */
[----:B------:R-:W-:Y:S02]  /*0270*/  ULOP3.LUT UR10, URZ, UR7, URZ, 0x33, !UPT ;  /* 0x00000007ff0a7292 */ /* 0x000fe4000f8e33ff */
[----:B------:R-:W-:Y:S02]  /*0280*/  VIADD R9, R3, -UR7 ;  /* 0x8000000703097c36 */ /* 0x000fe40008000000 */
[C---:B------:R-:W-:Y:S01]  /*0290*/  VIADD R8, R4.reuse, 0x1 ;  /* 0x0000000104087836 */ /* 0x040fe20000000000 */
[----:B------:R-:W-:Y:S01]  /*02a0*/  IADD3 R18, PT, PT, R4, 0x2, RZ ;  /* 0x0000000204127810 */ /* 0x000fe20007ffe0ff */
[----:B------:R-:W-:Y:S01]  /*02b0*/  VIADD R19, R9, 0xfffffffe ;  /* 0xfffffffe09137836 */ /* 0x000fe20000000000 */
[----:B------:R-:W-:Y:S01]  /*02c0*/  SHF.R.S32.HI R10, RZ, 0x1f, R9 ;  /* 0x0000001fff0a7819 */ /* 0x000fe20000011409 */
[----:B------:R-:W-:Y:S01]  /*02d0*/  VIADD R12, R3, UR10 ;  /* 0x0000000a030c7c36 */ /* 0x000fe20008000000 */
[-C--:B------:R-:W-:Y:S01]  /*02e0*/  ISETP.GE.AND P1, PT, R8, R7.reuse, PT ;  /* 0x000000070800720c */ /* 0x080fe20003f26270 */
[----:B------:R-:W-:Y:S01]  /*02f0*/  VIADD R20, R4, 0x3 ;  /* 0x0000000304147836 */ /* 0x000fe20000000000 */
[----:B------:R-:W-:Y:S01]  /*0300*/  LOP3.LUT R10, R10, R7, RZ, 0xc0, !PT ;  /* 0x000000070a0a7212 */ /* 0x000fe200078ec0ff */
[----:B------:R-:W-:Y:S01]  /*0310*/  UIADD3 UR10, UPT, UPT, UR7, 0x3, URZ ;  /* 0x00000003070a7890 */ /* 0x000fe2000fffe0ff */
[----:B------:R-:W-:-:S02]  /*0320*/  SEL R11, R7, RZ, P1 ;  /* 0x000000ff070b7207 */ /* 0x000fc40000800000 */
[-C--:B------:R-:W-:Y:S01]  /*0330*/  ISETP.GE.AND P1, PT, R4, R7.reuse, PT ;  /* 0x000000070400720c */ /* 0x080fe20003f26270 */
[----:B------:R-:W-:Y:S01]  /*0340*/  IMAD.IADD R13, R9, 0x1, R10 ;  /* 0x00000001090d7824 */ /* 0x000fe200078e020a */
[-C--:B------:R-:W-:Y:S01]  /*0350*/  ISETP.GE.AND P2, PT, R18, R7.reuse, PT ;  /* 0x000000071200720c */ /* 0x080fe20003f46270 */
[----:B------:R-:W-:Y:S01]  /*0360*/  IMAD.IADD R8, R8, 0x1, -R11 ;  /* 0x0000000108087824 */ /* 0x000fe200078e0a0b */
[C---:B------:R-:W-:Y:S02]  /*0370*/  SEL R11, R7.reuse, RZ, P1 ;  /* 0x000000ff070b7207 */ /* 0x040fe40000800000 */
[----:B------:R-:W-:Y:S02]  /*0380*/  SHF.R.S32.HI R16, RZ, 0x1f, R12 ;  /* 0x0000001fff107819 */ /* 0x000fe4000001140c */
[----:B------:R-:W-:Y:S01]  /*0390*/  SEL R17, R7, RZ, P2 ;  /* 0x000000ff07117207 */ /* 0x000fe20001000000 */
[----:B------:R-:W-:Y:S01]  /*03a0*/  IMAD.IADD R11, R4, 0x1, -R11 ;  /* 0x00000001040b7824 */ /* 0x000fe200078e0a0b */
[----:B------:R-:W-:-:S02]  /*03b0*/  LOP3.LUT R9, R16, R7, RZ, 0xc0, !PT ;  /* 0x0000000710097212 */ /* 0x000fc400078ec0ff */
[----:B------:R-:W-:Y:S01]  /*03c0*/  SHF.R.S32.HI R4, RZ, 0x1f, R19 ;  /* 0x0000001fff047819 */ /* 0x000fe20000011413 */
[-C--:B------:R-:W-:Y:S01]  /*03d0*/  IMAD R11, R11, R6.reuse, R5 ;  /* 0x000000060b0b7224 */ /* 0x080fe200078e0205 */
[----:B------:R-:W-:Y:S02]  /*03e0*/  ISETP.GE.AND P1, PT, R20, R7, PT ;  /* 0x000000071400720c */ /* 0x000fe40003f26270 */
[----:B------:R-:W-:Y:S01]  /*03f0*/  IADD3 R10, PT, PT, R12, R9, RZ ;  /* 0x000000090c0a7210 */ /* 0x000fe20007ffe0ff */
[----:B------:R-:W-:Y:S01]  /*0400*/  IMAD.IADD R12, R18, 0x1, -R17 ;  /* 0x00000001120c7824 */ /* 0x000fe200078e0a11 */
[----:B------:R-:W-:Y:S01]  /*0410*/  LOP3.LUT R4, R4, R7, RZ, 0xc0, !PT ;  /* 0x0000000704047212 */ /* 0x000fe200078ec0ff */
[----:B------:R-:W-:Y:S01]  /*0420*/  IMAD R9, R13, R6, R5 ;  /* 0x000000060d097224 */ /* 0x000fe200078e0205 */
[----:B------:R-:W-:Y:S01]  /*0430*/  SEL R21, R7, RZ, P1 ;  /* 0x000000ff07157207 */ /* 0x000fe20000800000 */
[----:B------:R-:W-:-:S04]  /*0440*/  IMAD.WIDE R16, R11, 0x4, R14 ;  /* 0x000000040b107825 */ /* 0x000fc800078e020e */
[-C--:B------:R-:W-:Y:S02]  /*0450*/  IMAD R11, R8, R6.reuse, R5 ;  /* 0x00000006080b7224 */ /* 0x080fe400078e0205 */
[----:B------:R-:W-:Y:S02]  /*0460*/  IMAD.IADD R18, R19, 0x1, R4 ;  /* 0x0000000113127824 */ /* 0x000fe400078e0204 */
[----:B------:R-:W-:Y:S01]  /*0470*/  IMAD.WIDE R8, R9, 0x4, R14 ;  /* 0x0000000409087825 */ /* 0x000fe200078e020e */
[----:B------:R0:W2:Y:S03]  /*0480*/  LDG.E.CONSTANT R19, desc[UR8][R16.64] ;  /* 0x0000000810137981 */ /* 0x0000a6000c1e9900 */
[----:B------:R-:W-:Y:S02]  /*0490*/  IMAD.IADD R4, R20, 0x1, -R21 ;  /* 0x0000000114047824 */ /* 0x000fe400078e0a15 */
[----:B------:R-:W-:Y:S01]  /*04a0*/  VIADD R20, R3, -UR10 ;  /* 0x8000000a03147c36 */ /* 0x000fe20008000000 */
[----:B------:R-:W3:Y:S01]  /*04b0*/  LDG.E.CONSTANT R9, desc[UR8][R8.64] ;  /* 0x0000000808097981 */ /* 0x000ee2000c1e9900 */
[----:B------:R-:W-:-:S02]  /*04c0*/  IMAD R13, R10, R6, R5 ;  /* 0x000000060a0d7224 */ /* 0x000fc400078e0205 */
[----:B------:R-:W-:Y:S01]  /*04d0*/  IMAD.WIDE R10, R11, 0x4, R14 ;  /* 0x000000040b0a7825 */ /* 0x000fe200078e020e */
[----:B------:R-:W-:-:S03]  /*04e0*/  SHF.R.S32.HI R22, RZ, 0x1f, R20 ;  /* 0x0000001fff167819 */ /* 0x000fc60000011414 */
[-C--:B------:R-:W-:Y:S02]  /*04f0*/  IMAD R21, R12, R6.reuse, R5 ;  /* 0x000000060c157224 */ /* 0x080fe400078e0205 */
[----:B------:R-:W-:Y:S01]  /*0500*/  IMAD.WIDE R12, R13, 0x4, R14 ;  /* 0x000000040d0c7825 */ /* 0x000fe200078e020e */
[----:B------:R-:W4:Y:S01]  /*0510*/  LDG.E.CONSTANT R11, desc[UR8][R10.64] ;  /* 0x000000080a0b7981 */ /* 0x000f22000c1e9900 */
[----:B------:R-:W-:Y:S02]  /*0520*/  LOP3.LUT R25, R22, R7, RZ, 0xc0, !PT ;  /* 0x0000000716197212 */ /* 0x000fe400078ec0ff */
[----:B------:R-:W-:Y:S02]  /*0530*/  IMAD R23, R18, R6, R5 ;  /* 0x0000000612177224 */ /* 0x000fe400078e0205 */
[----:B0-----:R-:W-:Y:S01]  /*0540*/  IMAD.WIDE R16, R21, 0x4, R14 ;  /* 0x0000000415107825 */ /* 0x001fe200078e020e */
[----:B------:R-:W4:Y:S03]  /*0550*/  LDG.E.CONSTANT R13, desc[UR8][R12.64] ;  /* 0x000000080c0d7981 */ /* 0x000f26000c1e9900 */
[----:B------:R-:W-:-:S02]  /*0560*/  IMAD.IADD R25, R20, 0x1, R25 ;  /* 0x0000000114197824 */ /* 0x000fc400078e0219 */
[----:B------:R-:W-:Y:S01]  /*0570*/  IMAD R21, R4, R6, R5 ;  /* 0x0000000604157224 */ /* 0x000fe200078e0205 */
[----:B------:R-:W4:Y:S01]  /*0580*/  LDG.E.CONSTANT R17, desc[UR8][R16.64] ;  /* 0x0000000810117981 */ /* 0x000f22000c1e9900 */
[----:B------:R-:W-:-:S04]  /*0590*/  IMAD.WIDE R22, R23, 0x4, R14 ;  /* 0x0000000417167825 */ /* 0x000fc800078e020e */
[----:B------:R-:W-:Y:S02]  /*05a0*/  IMAD R25, R25, R6, R5 ;  /* 0x0000000619197224 */ /* 0x000fe400078e0205 */
[--C-:B------:R-:W-:Y:S01]  /*05b0*/  IMAD.WIDE R20, R21, 0x4, R14.reuse ;  /* 0x0000000415147825 */ /* 0x100fe200078e020e */
[----:B------:R-:W4:Y:S03]  /*05c0*/  LDG.E.CONSTANT R23, desc[UR8][R22.64] ;  /* 0x0000000816177981 */ /* 0x000f26000c1e9900 */
[----:B------:R-:W-:Y:S02]  /*05d0*/  IMAD.WIDE R24, R25, 0x4, R14 ;  /* 0x0000000419187825 */ /* 0x000fe400078e020e */
[----:B------:R-:W4:Y:S04]  /*05e0*/  LDG.E.CONSTANT R21, desc[UR8][R20.64] ;  /* 0x0000000814157981 */ /* 0x000f28000c1e9900 */
[----:B------:R-:W4:Y:S01]  /*05f0*/  LDG.E.CONSTANT R25, desc[UR8][R24.64] ;  /* 0x0000000818197981 */ /* 0x000f22000c1e9900 */
[----:B------:R-:W-:-:S02]  /*0600*/  UISETP.NE.AND UP1, UPT, UR10, UR4, UPT ;  /* 0x000000040a00728c */ /* 0x000fc4000bf25270 */
[----:B------:R-:W-:Y:S01]  /*0610*/  UIADD3 UR7, UPT, UPT, UR7, 0x4, URZ ;  /* 0x0000000407077890 */ /* 0x000fe2000fffe0ff */
[----:B--2--5:R-:W-:-:S04]  /*0620*/  FSETP.GT.AND P0, PT, R2, R19, P0 ;  /* 0x000000130200720b */ /* 0x024fc80000704000 */
[----:B---3--:R-:W-:-:S04]  /*0630*/  FSETP.GE.AND P0, PT, R2, R9, P0 ;  /* 0x000000090200720b */ /* 0x008fc80000706000 */
[----:B----4-:R-:W-:-:S04]  /*0640*/  FSETP.GT.AND P0, PT, R2, R11, P0 ;  /* 0x0000000b0200720b */ /* 0x010fc80000704000 */
[----:B------:R-:W-:-:S04]  /*0650*/  FSETP.GE.AND P0, PT, R2, R13, P0 ;  /* 0x0000000d0200720b */ /* 0x000fc80000706000 */
[----:B------:R-:W-:-:S04]  /*0660*/  FSETP.GT.AND P0, PT, R2, R17, P0 ;  /* 0x000000110200720b */ /* 0x000fc80000704000 */
[----:B------:R-:W-:-:S04]  /*0670*/  FSETP.GE.AND P0, PT, R2, R23, P0 ;  /* 0x000000170200720b */ /* 0x000fc80000706000 */
[----:B------:R-:W-:-:S04]  /*0680*/  FSETP.GT.AND P0, PT, R2, R21, P0 ;  /* 0x000000150200720b */ /* 0x000fc80000704000 */
[----:B------:R-:W-:Y:S01]  /*0690*/  FSETP.GE.AND P0, PT, R2, R25, P0 ;  /* 0x000000190200720b */ /* 0x000fe20000706000 */
[----:B------:R-:W-:-:S12]  /*06a0*/  BRA.U UP1, `(.L_x_25) ;  /* 0xfffffff901ec7547 */ /* 0x000fd8000b83ffff */
.L_x_24:
[----:B------:R-:W-:Y:S05]  /*06b0*/  BRA.U !UP0, `(.L_x_26) ;  /* 0x0000002d08ec7547 */ /* 0x000fea000b800000 */
[----:B------:R-:W-:Y:S02]  /*06c0*/  UISETP.NE.AND UP0, UPT, UR5, 0x1, UPT ;  /* 0x000000010500788c */ /* 0x000fe4000bf05270 */
[----:B------:R-:W-:-:S04]  /*06d0*/  ULOP3.LUT UR4, UR6, 0x1, URZ, 0xc0, !UPT ;  /* 0x0000000106047892 */ /* 0x000fc8000f8ec0ff */
[----:B------:R-:W-:-:S03]  /*06e0*/  UISETP.NE.U32.AND UP1, UPT, UR4, 0x1, UPT ;  /* 0x000000010400788c */ /* 0x000fc6000bf25070 */
[----:B------:R-:W-:Y:S08]  /*06f0*/  BRA.U !UP0, `(.L_x_27) ;  /* 0x0000000108887547 */ /* 0x000ff0000b800000 */
[C---:B------:R-:W-:Y:S01]  /*0700*/  IADD3 R4, PT, PT, R3.reuse, UR7, RZ ;  /* 0x0000000703047c10 */ /* 0x040fe2000fffe0ff */
[----:B------:R-:W-:Y:S01]  /*0710*/  VIADD R8, R3, -UR7 ;  /* 0x8000000703087c36 */ /* 0x000fe20008000000 */
[----:B------:R-:W-:Y:S02]  /*0720*/  ULOP3.LUT UR4, URZ, UR7, URZ, 0x33, !UPT ;  /* 0x00000007ff047292 */ /* 0x000fe4000f8e33ff */
[CC--:B------:R-:W-:Y:S01]  /*0730*/  ISETP.GE.AND P1, PT, R4.reuse, R7.reuse, PT ;  /* 0x000000070400720c */ /* 0x0c0fe20003f26270 */
[----:B------:R-:W-:Y:S01]  /*0740*/  VIADD R12, R4, 0x1 ;  /* 0x00000001040c7836 */ /* 0x000fe20000000000 */
[----:B------:R-:W-:Y:S02]  /*0750*/  SHF.R.S32.HI R10, RZ, 0x1f, R8 ;  /* 0x0000001fff0a7819 */ /* 0x000fe40000011408 */
[----:B------:R-:W-:Y:S02]  /*0760*/  SEL R9, R7, RZ, P1 ;  /* 0x000000ff07097207 */ /* 0x000fe40000800000 */
[-C--:B------:R-:W-:Y:S01]  /*0770*/  LOP3.LUT R11, R10, R7.reuse, RZ, 0xc0, !PT ;  /* 0x000000070a0b7212 */ /* 0x080fe200078ec0ff */
[----:B------:R-:W-:Y:S01]  /*0780*/  VIADD R10, R3, UR4 ;  /* 0x00000004030a7c36 */ /* 0x000fe20008000000 */
[----:B------:R-:W-:Y:S01]  /*0790*/  ISETP.GE.AND P1, PT, R12, R7, PT ;  /* 0x000000070c00720c */ /* 0x000fe20003f26270 */
[----:B------:R-:W-:Y:S01]  /*07a0*/  IMAD.IADD R9, R4, 0x1, -R9 ;  /* 0x0000000104097824 */ /* 0x000fe200078e0a09 */
[----:B------:R-:W-:-:S02]  /*07b0*/  IADD3 R11, PT, PT, R8, R11, RZ ;  /* 0x0000000b080b7210 */ /* 0x000fc40007ffe0ff */
[----:B------:R-:W-:Y:S01]  /*07c0*/  SHF.R.S32.HI R4, RZ, 0x1f, R10 ;  /* 0x0000001fff047819 */ /* 0x000fe2000001140a */
[-CC-:B------:R-:W-:Y:S01]  /*07d0*/  IMAD R9, R9, R6.reuse, R5.reuse ;  /* 0x0000000609097224 */ /* 0x180fe200078e0205 */
[----:B------:R-:W-:Y:S01]  /*07e0*/  SEL R13, R7, RZ, P1 ;  /* 0x000000ff070d7207 */ /* 0x000fe20000800000 */
[----:B------:R-:W-:Y:S01]  /*07f0*/  IMAD R11, R11, R6, R5 ;  /* 0x000000060b0b7224 */ /* 0x000fe200078e0205 */
[----:B------:R-:W-:Y:S01]  /*0800*/  LOP3.LUT R17, R4, R7, RZ, 0xc0, !PT ;  /* 0x0000000704117212 */ /* 0x000fe200078ec0ff */
[----:B------:R-:W-:-:S04]  /*0810*/  IMAD.WIDE R8, R9, 0x4, R14 ;  /* 0x0000000409087825 */ /* 0x000fc800078e020e */
[----:B------:R-:W-:Y:S02]  /*0820*/  IMAD.IADD R13, R12, 0x1, -R13 ;  /* 0x000000010c0d7824 */ /* 0x000fe400078e0a0d */
[----:B------:R-:W-:Y:S01]  /*0830*/  IMAD.IADD R17, R10, 0x1, R17 ;  /* 0x000000010a117824 */ /* 0x000fe200078e0211 */
[----:B------:R-:W2:Y:S01]  /*0840*/  LDG.E.CONSTANT R9, desc[UR8][R8.64] ;  /* 0x0000000808097981 */ /* 0x000ea2000c1e9900 */
[----:B------:R-:W-:Y:S02]  /*0850*/  IMAD R13, R13, R6, R5 ;  /* 0x000000060d0d7224 */ /* 0x000fe400078e0205 */
[----:B------:R-:W-:-:S04]  /*0860*/  IMAD.WIDE R10, R11, 0x4, R14 ;  /* 0x000000040b0a7825 */ /* 0x000fc800078e020e */
[----:B------:R-:W-:Y:S02]  /*0870*/  IMAD R17, R17, R6, R5 ;  /* 0x0000000611117224 */ /* 0x000fe400078e0205 */
[--C-:B------:R-:W-:Y:S01]  /*0880*/  IMAD.WIDE R12, R13, 0x4, R14.reuse ;  /* 0x000000040d0c7825 */ /* 0x100fe200078e020e */
[----:B------:R-:W3:Y:S03]  /*0890*/  LDG.E.CONSTANT R11, desc[UR8][R10.64] ;  /* 0x000000080a0b7981 */ /* 0x000ee6000c1e9900 */
[----:B------:R-:W-:Y:S02]  /*08a0*/  IMAD.WIDE R16, R17, 0x4, R14 ;  /* 0x0000000411107825 */ /* 0x000fe400078e020e */
[----:B------:R-:W4:Y:S04]  /*08b0*/  LDG.E.CONSTANT R13, desc[UR8][R12.64] ;  /* 0x000000080c0d7981 */ /* 0x000f28000c1e9900 */
[----:B------:R-:W4:Y:S01]  /*08c0*/  LDG.E.CONSTANT R17, desc[UR8][R16.64] ;  /* 0x0000000810117981 */ /* 0x000f22000c1e9900 */
[----:B------:R-:W-:Y:S01]  /*08d0*/  UIADD3 UR7, UPT, UPT, UR7, 0x2, URZ ;  /* 0x0000000207077890 */ /* 0x000fe2000fffe0ff */
[----:B--2--5:R-:W-:-:S04]  /*08e0*/  FSETP.GT.AND P0, PT, R2, R9, P0 ;  /* 0x000000090200720b */ /* 0x024fc80000704000 */
[----:B---3--:R-:W-:-:S04]  /*08f0*/  FSETP.GE.AND P0, PT, R2, R11, P0 ;  /* 0x0000000b0200720b */ /* 0x008fc80000706000 */
[----:B----4-:R-:W-:-:S04]  /*0900*/  FSETP.GT.AND P0, PT, R2, R13, P0 ;  /* 0x0000000d0200720b */ /* 0x010fc80000704000 */
[----:B------:R-:W-:-:S13]  /*0910*/  FSETP.GE.AND P0, PT, R2, R17, P0 ;  /* 0x000000110200720b */ /* 0x000fda0000706000 */
.L_x_27:
[----:B------:R-:W-:Y:S05]  /*0920*/  BRA.U UP1, `(.L_x_26) ;  /* 0x0000002d01507547 */ /* 0x000fea000b800000 */
[C---:B------:R-:W-:Y:S02]  /*0930*/  VIADD R4, R3.reuse, UR7 ;  /* 0x0000000703047c36 */ /* 0x040fe40008000000 */
[----:B------:R-:W-:-:S03]  /*0940*/  VIADD R3, R3, -UR7 ;  /* 0x8000000703037c36 */ /* 0x000fc60008000000 */
[-C--:B------:R-:W-:Y:S02]  /*0950*/  ISETP.GE.AND P1, PT, R4, R7.reuse, PT ;  /* 0x000000070400720c */ /* 0x080fe40003f26270 */
[----:B------:R-:W-:Y:S02]  /*0960*/  SHF.R.S32.HI R8, RZ, 0x1f, R3 ;  /* 0x0000001fff087819 */ /* 0x000fe40000011403 */
[----:B------:R-:W-:Y:S02]  /*0970*/  SEL R9, R7, RZ, P1 ;  /* 0x000000ff07097207 */ /* 0x000fe40000800000 */
[----:B------:R-:W-:Y:S02]  /*0980*/  LOP3.LUT R8, R8, R7, RZ, 0xc0, !PT ;  /* 0x0000000708087212 */ /* 0x000fe400078ec0ff */
[----:B------:R-:W-:-:S03]  /*0990*/  IADD3 R9, PT, PT, R4, -R9, RZ ;  /* 0x8000000904097210 */ /* 0x000fc60007ffe0ff */
[----:B------:R-:W-:Y:S02]  /*09a0*/  IMAD.IADD R8, R3, 0x1, R8 ;  /* 0x0000000103087824 */ /* 0x000fe400078e0208 */
[-CC-:B------:R-:W-:Y:S02]  /*09b0*/  IMAD R9, R9, R6.reuse, R5.reuse ;  /* 0x0000000609097224 */ /* 0x180fe400078e0205 */
[----:B------:R-:W-:Y:S02]  /*09c0*/  IMAD R3, R8, R6, R5 ;  /* 0x0000000608037224 */ /* 0x000fe400078e0205 */
[----:B------:R-:W-:-:S04]  /*09d0*/  IMAD.WIDE R4, R9, 0x4, R14 ;  /* 0x0000000409047825 */ /* 0x000fc800078e020e */
[----:B------:R-:W-:Y:S02]  /*09e0*/  IMAD.WIDE R14, R3, 0x4, R14 ;  /* 0x00000004030e7825 */ /* 0x000fe400078e020e */
[----:B------:R-:W2:Y:S04]  /*09f0*/  LDG.E.CONSTANT R5, desc[UR8][R4.64] ;  /* 0x0000000804057981 */ /* 0x000ea8000c1e9900 */
[----:B------:R-:W3:Y:S01]  /*0a00*/  LDG.E.CONSTANT R15, desc[UR8][R14.64] ;  /* 0x000000080e0f7981 */ /* 0x000ee2000c1e9900 */
[----:B--2--5:R-:W-:-:S04]  /*0a10*/  FSETP.GT.AND P0, PT, R2, R5, P0 ;  /* 0x000000050200720b */ /* 0x024fc80000704000 */
[----:B---3--:R-:W-:Y:S01]  /*0a20*/  FSETP.GE.AND P0, PT, R2, R15, P0 ;  /* 0x0000000f0200720b */ /* 0x008fe20000706000 */
[----:B------:R-:W-:-:S12]  /*0a30*/  BRA `(.L_x_26) ;  /* 0x0000002c000c7947 */ /* 0x000fd80003800000 */
.L_x_23:
        /* <DEDUP_REMOVED lines=8> */
[----:B------:R-:W-:Y:S01]  /*0ac0*/  VIADD R9, R3, 0xfffffffc ;  /* 0xfffffffc03097836 */ /* 0x000fe20000000000 */
[----:B------:R-:W-:Y:S01]  /*0ad0*/  UMOV UR5, 0x4 ;  /* 0x0000000400057882 */ /* 0x000fe20000000000 */
[----:B------:R-:W-:Y:S01]  /*0ae0*/  IMAD.MOV.U32 R8, RZ, RZ, R3 ;  /* 0x000000ffff087224 */ /* 0x000fe200078e0003 */
[----:B------:R-:W-:-:S12]  /*0af0*/  UIADD3 UR4, UPT, UPT, -UR4, URZ, URZ ;  /* 0x000000ff04047290 */ /* 0x000fd8000fffe1ff */
.L_x_29:
[----:B------:R-:W-:Y:S02]  /*0b00*/  IADD3 R10, PT, PT, R8, 0x1, RZ ;  /* 0x00000001080a7810 */ /* 0x000fe40007ffe0ff */
[----:B------:R-:W-:Y:S02]  /*0b10*/  VIADDMNMX R11, R9, 0x3, RZ, !PT ;  /* 0x00000003090b7846 */ /* 0x000fe400078001ff */
[----:B------:R-:W-:-:S03]  /*0b20*/  ISETP.GE.AND P1, PT, R10, R7, PT ;  /* 0x000000070a00720c */ /* 0x000fc60003f26270 */
[----:B------:R-:W-:Y:S01]  /*0b30*/  IMAD R17, R11, R6, R5 ;  /* 0x000000060b117224 */ /* 0x000fe200078e0205 */
[----:B------:R-:W-:-:S05]  /*0b40*/  SEL R10, R10, R4, !P1 ;  /* 0x000000040a0a7207 */ /* 0x000fca0004800000 */
[----:B------:R-:W-:-:S04]  /*0b50*/  IMAD R13, R10, R6, R5 ;  /* 0x000000060a0d7224 */ /* 0x000fc800078e0205 */
[----:B------:R-:W-:-:S04]  /*0b60*/  IMAD.WIDE R10, R13, 0x4, R14 ;  /* 0x000000040d0a7825 */ /* 0x000fc800078e020e */
[----:B------:R-:W-:Y:S01]  /*0b70*/  IMAD.WIDE R12, R17, 0x4, R14 ;  /* 0x00000004110c7825 */ /* 0x000fe200078e020e */
[----:B------:R-:W2:Y:S04]  /*0b80*/  LDG.E.CONSTANT R23, desc[UR8][R10.64] ;  /* 0x000000080a177981 */ /* 0x000ea8000c1e9900 */
[----:B------:R0:W3:Y:S01]  /*0b90*/  LDG.E.CONSTANT R22, desc[UR8][R12.64] ;  /* 0x000000080c167981 */ /* 0x0000e2000c1e9900 */
[----:B------:R-:W-:Y:S01]  /*0ba0*/  VIADD R16, R8, 0x2 ;  /* 0x0000000208107836 */ /* 0x000fe20000000000 */
[C---:B------:R-:W-:Y:S02]  /*0bb0*/  VIADDMNMX R17, R9.reuse, 0x2, RZ, !PT ;  /* 0x0000000209117846 */ /* 0x040fe400078001ff */
[----:B------:R-:W-:Y:S02]  /*0bc0*/  VIADDMNMX R18, R9, 0x1, RZ, !PT ;  /* 0x0000000109127846 */ /* 0x000fe400078001ff */
[----:B------:R-:W-:Y:S01]  /*0bd0*/  ISETP.GE.AND P1, PT, R16, R7, PT ;  /* 0x000000071000720c */ /* 0x000fe20003f26270 */
[-CC-:B------:R-:W-:Y:S01]  /*0be0*/  IMAD R17, R17, R6.reuse, R5.reuse ;  /* 0x0000000611117224 */ /* 0x180fe200078e0205 */
[----:B------:R-:W-:Y:S01]  /*0bf0*/  VIMNMX R19, PT, PT, RZ, R9, !PT ;  /* 0x00000009ff137248 */ /* 0x000fe20007fe0100 */
[----:B------:R-:W-:Y:S01]  /*0c00*/  IMAD R21, R18, R6, R5 ;  /* 0x0000000612157224 */ /* 0x000fe200078e0205 */
[----:B------:R-:W-:Y:S01]  /*0c10*/  SEL R18, R16, R4, !P1 ;  /* 0x0000000410127207 */ /* 0x000fe20004800000 */
[----:B------:R-:W-:-:S02]  /*0c20*/  VIADD R24, R8, 0x3 ;  /* 0x0000000308187836 */ /* 0x000fc40000000000 */
[----:B------:R-:W-:Y:S01]  /*0c30*/  IMAD.WIDE R16, R17, 0x4, R14 ;  /* 0x0000000411107825 */ /* 0x000fe200078e020e */
[----:B------:R-:W-:Y:S02]  /*0c40*/  VIADDMNMX R26, R9, 0xffffffff, RZ, !PT ;  /* 0xffffffff091a7846 */ /* 0x000fe400078001ff */
[----:B------:R-:W-:Y:S01]  /*0c50*/  ISETP.GE.AND P1, PT, R24, R7, PT ;  /* 0x000000071800720c */ /* 0x000fe20003f26270 */
[-CC-:B0-----:R-:W-:Y:S02]  /*0c60*/  IMAD R13, R18, R6.reuse, R5.reuse ;  /* 0x00000006120d7224 */ /* 0x181fe400078e0205 */
[----:B------:R-:W-:Y:S01]  /*0c70*/  IMAD R19, R19, R6, R5 ;  /* 0x0000000613137224 */ /* 0x000fe200078e0205 */
[----:B------:R0:W4:Y:S01]  /*0c80*/  LDG.E.CONSTANT R16, desc[UR8][R16.64] ;  /* 0x0000000810107981 */ /* 0x000122000c1e9900 */
[----:B------:R-:W-:Y:S02]  /*0c90*/  VIADD R25, R8, 0x4 ;  /* 0x0000000408197836 */ /* 0x000fe40000000000 */
[----:B------:R-:W-:-:S04]  /*0ca0*/  IMAD.WIDE R12, R13, 0x4, R14 ;  /* 0x000000040d0c7825 */ /* 0x000fc800078e020e */
[----:B------:R-:W-:Y:S01]  /*0cb0*/  IMAD.WIDE R18, R19, 0x4, R14 ;  /* 0x0000000413127825 */ /* 0x000fe200078e020e */
[----:B------:R1:W4:Y:S01]  /*0cc0*/  LDG.E.CONSTANT R11, desc[UR8][R12.64] ;  /* 0x000000080c0b7981 */ /* 0x000322000c1e9900 */
[----:B0-----:R-:W-:Y:S02]  /*0cd0*/  SEL R17, R24, R4, !P1 ;  /* 0x0000000418117207 */ /* 0x001fe40004800000 */
[-CC-:B------:R-:W-:Y:S01]  /*0ce0*/  IMAD R29, R26, R6.reuse, R5.reuse ;  /* 0x000000061a1d7224 */ /* 0x180fe200078e0205 */
[----:B------:R-:W-:Y:S01]  /*0cf0*/  VIADDMNMX R26, R9, 0xfffffffe, RZ, !PT ;  /* 0xfffffffe091a7846 */ /* 0x000fe200078001ff */
[----:B------:R-:W-:Y:S01]  /*0d00*/  VIADD R24, R8, 0x5 ;  /* 0x0000000508187836 */ /* 0x000fe20000000000 */
[-C--:B------:R-:W-:Y:S01]  /*0d10*/  ISETP.GE.AND P1, PT, R25, R7.reuse, PT ;  /* 0x000000071900720c */ /* 0x080fe20003f26270 */
[----:B------:R-:W-:Y:S01]  /*0d20*/  IMAD R17, R17, R6, R5 ;  /* 0x0000000611117224 */ /* 0x000fe200078e0205 */
[----:B------:R0:W4:Y:S01]  /*0d30*/  LDG.E.CONSTANT R27, desc[UR8][R18.64] ;  /* 0x00000008121b7981 */ /* 0x000122000c1e9900 */
[----:B------:R-:W-:Y:S01]  /*0d40*/  IMAD.WIDE R20, R21, 0x4, R14 ;  /* 0x0000000415147825 */ /* 0x000fe200078e020e */
[----:B------:R-:W-:-:S03]  /*0d50*/  ISETP.GE.AND P2, PT, R24, R7, PT ;  /* 0x000000071800720c */ /* 0x000fc60003f46270 */
[----:B-1----:R-:W-:Y:S01]  /*0d60*/  IMAD.WIDE R12, R17, 0x4, R14 ;  /* 0x00000004110c7825 */ /* 0x002fe200078e020e */
[----:B------:R1:W4:Y:S03]  /*0d70*/  LDG.E.CONSTANT R10, desc[UR8][R20.64] ;  /* 0x00000008140a7981 */ /* 0x000326000c1e9900 */
[----:B0-----:R-:W-:Y:S01]  /*0d80*/  IMAD R19, R26, R6, R5 ;  /* 0x000000061a137224 */ /* 0x001fe200078e0205 */
[-C--:B------:R-:W-:Y:S01]  /*0d90*/  SEL R18, R25, R4.reuse, !P1 ;  /* 0x0000000419127207 */ /* 0x080fe20004800000 */
[----:B------:R-:W4:Y:S01]  /*0da0*/  LDG.E.CONSTANT R12, desc[UR8][R12.64] ;  /* 0x000000080c0c7981 */ /* 0x000f22000c1e9900 */
[----:B-1----:R-:W-:Y:S01]  /*0db0*/  SEL R20, R24, R4, !P2 ;  /* 0x0000000418147207 */ /* 0x002fe20005000000 */
[----:B------:R-:W-:Y:S01]  /*0dc0*/  IMAD.WIDE R24, R19, 0x4, R14 ;  /* 0x0000000413187825 */ /* 0x000fe200078e020e */
[----:B------:R-:W-:-:S03]  /*0dd0*/  IADD3 R26, PT, PT, R8, 0x6, RZ ;  /* 0x00000006081a7810 */ /* 0x000fc60007ffe0ff */
[-C--:B------:R-:W-:Y:S02]  /*0de0*/  IMAD R19, R18, R6.reuse, R5 ;  /* 0x0000000612137224 */ /* 0x080fe400078e0205 */
[--C-:B------:R-:W-:Y:S01]  /*0df0*/  IMAD.WIDE R28, R29, 0x4, R14.reuse ;  /* 0x000000041d1c7825 */ /* 0x100fe200078e020e */
[----:B------:R-:W-:Y:S01]  /*0e00*/  ISETP.GE.AND P1, PT, R26, R7, PT ;  /* 0x000000071a00720c */ /* 0x000fe20003f26270 */
[----:B------:R-:W4:Y:S02]  /*0e10*/  LDG.E.CONSTANT R13, desc[UR8][R24.64] ;  /* 0x00000008180d7981 */ /* 0x000f24000c1e9900 */
[----:B------:R-:W-:Y:S02]  /*0e20*/  IMAD.WIDE R18, R19, 0x4, R14 ;  /* 0x0000000413127825 */ /* 0x000fe400078e020e */
[----:B------:R0:W4:Y:S02]  /*0e30*/  LDG.E.CONSTANT R17, desc[UR8][R28.64] ;  /* 0x000000081c117981 */ /* 0x000124000c1e9900 */
[----:B------:R-:W-:Y:S01]  /*0e40*/  IMAD R21, R20, R6, R5 ;  /* 0x0000000614157224 */ /* 0x000fe200078e0205 */
[----:B------:R-:W-:-:S03]  /*0e50*/  SEL R26, R26, R4, !P1 ;  /* 0x000000041a1a7207 */ /* 0x000fc60004800000 */
[----:B------:R-:W-:Y:S01]  /*0e60*/  IMAD.WIDE R20, R21, 0x4, R14 ;  /* 0x0000000415147825 */ /* 0x000fe200078e020e */
[----:B------:R1:W4:Y:S03]  /*0e70*/  LDG.E.CONSTANT R29, desc[UR8][R18.64] ;  /* 0x00000008121d7981 */ /* 0x000326000c1e9900 */
[----:B0-----:R-:W-:Y:S02]  /*0e80*/  VIADD R28, R8, 0x7 ;  /* 0x00000007081c7836 */ /* 0x001fe40000000000 */
[----:B------:R-:W-:-:S03]  /*0e90*/  IMAD R26, R26, R6, R5 ;  /* 0x000000061a1a7224 */ /* 0x000fc600078e0205 */
[----:B------:R-:W-:Y:S02]  /*0ea0*/  ISETP.GE.AND P1, PT, R28, R7, PT ;  /* 0x000000071c00720c */ /* 0x000fe40003f26270 */
[----:B-1----:R-:W-:Y:S01]  /*0eb0*/  VIADDMNMX R18, R9, 0xfffffffd, RZ, !PT ;  /* 0xfffffffd09127846 */ /* 0x002fe200078001ff */
[----:B------:R-:W-:Y:S01]  /*0ec0*/  VIADD R8, R8, 0x8 ;  /* 0x0000000808087836 */ /* 0x000fe20000000000 */
[----:B------:R-:W-:-:S03]  /*0ed0*/  SEL R28, R28, R4, !P1 ;  /* 0x000000041c1c7207 */ /* 0x000fc60004800000 */
[----:B------:R-:W-:Y:S02]  /*0ee0*/  IMAD R25, R18, R6, R5 ;  /* 0x0000000612197224 */ /* 0x000fe400078e0205 */
[----:B------:R-:W-:Y:S01]  /*0ef0*/  IMAD.WIDE R18, R26, 0x4, R14 ;  /* 0x000000041a127825 */ /* 0x000fe200078e020e */
[----:B------:R-:W-:-:S03]  /*0f00*/  ISETP.GE.AND P1, PT, R8, R7, PT ;  /* 0x000000070800720c */ /* 0x000fc60003f26270 */
[----:B------:R-:W-:Y:S01]  /*0f10*/  VIADD R24, R9, 0xfffffffc ;  /* 0xfffffffc09187836 */ /* 0x000fe20000000000 */
[C---:B--2--5:R-:W-:Y:S02]  /*0f20*/  FSETP.GT.AND P0, PT, R2.reuse, R23, P0 ;  /* 0x000000170200720b */ /* 0x064fe40000704000 */
[----:B------:R0:W2:Y:S02]  /*0f30*/  LDG.E.CONSTANT R23, desc[UR8][R20.64] ;  /* 0x0000000814177981 */ /* 0x0000a4000c1e9900 */
[----:B---3--:R-:W-:Y:S02]  /*0f40*/  FSETP.GE.AND P0, PT, R2, R22, P0 ;  /* 0x000000160200720b */ /* 0x008fe40000706000 */
[----:B------:R1:W3:Y:S01]  /*0f50*/  LDG.E.CONSTANT R22, desc[UR8][R18.64] ;  /* 0x0000000812167981 */ /* 0x0002e2000c1e9900 */
[----:B0-----:R-:W-:-:S04]  /*0f60*/  IMAD.WIDE R20, R25, 0x4, R14 ;  /* 0x0000000419147825 */ /* 0x001fc800078e020e */
[----:B------:R-:W-:Y:S01]  /*0f70*/  IMAD R25, R28, R6, R5 ;  /* 0x000000061c197224 */ /* 0x000fe200078e0205 */
[----:B------:R-:W-:Y:S01]  /*0f80*/  SEL R28, R8, R4, !P1 ;  /* 0x00000004081c7207 */ /* 0x000fe20004800000 */
[----:B------:R0:W3:Y:S01]  /*0f90*/  LDG.E.CONSTANT R26, desc[UR8][R20.64] ;  /* 0x00000008141a7981 */ /* 0x0000e2000c1e9900 */
[----:B-1----:R-:W-:Y:S01]  /*0fa0*/  VIMNMX R18, PT, PT, RZ, R24, !PT ;  /* 0x00000018ff127248 */ /* 0x002fe20007fe0100 */
[----:B0-----:R-:W-:-:S04]  /*0fb0*/  IMAD.WIDE R20, R25, 0x4, R14 ;  /* 0x0000000419147825 */ /* 0x001fc800078e020e */
[-CC-:B------:R-:W-:Y:S02]  /*0fc0*/  IMAD R25, R28, R6.reuse, R5.reuse ;  /* 0x000000061c197224 */ /* 0x180fe400078e0205 */
[----:B------:R-:W3:Y:S01]  /*0fd0*/  LDG.E.CONSTANT R28, desc[UR8][R20.64] ;  /* 0x00000008141c7981 */ /* 0x000ee2000c1e9900 */
[----:B------:R-:W-:Y:S02]  /*0fe0*/  IMAD R19, R18, R6, R5 ;  /* 0x0000000612137224 */ /* 0x000fe400078e0205 */
[----:B------:R-:W-:-:S04]  /*0ff0*/  IMAD.WIDE R24, R25, 0x4, R14 ;  /* 0x0000000419187825 */ /* 0x000fc800078e020e */
[----:B------:R-:W-:Y:S02]  /*1000*/  IMAD.WIDE R18, R19, 0x4, R14 ;  /* 0x0000000413127825 */ /* 0x000fe400078e020e */
[----:B------:R-:W3:Y:S04]  /*1010*/  LDG.E.CONSTANT R25, desc[UR8][R24.64] ;  /* 0x0000000818197981 */ /* 0x000ee8000c1e9900 */
[----:B------:R-:W3:Y:S01]  /*1020*/  LDG.E.CONSTANT R19, desc[UR8][R18.64] ;  /* 0x0000000812137981 */ /* 0x000ee2000c1e9900 */
[----:B----4-:R-:W-:-:S04]  /*1030*/  FSETP.GT.AND P0, PT, R2, R11, P0 ;  /* 0x0000000b0200720b */ /* 0x010fc80000704000 */
[----:B------:R-:W-:-:S04]  /*1040*/  FSETP.GE.AND P0, PT, R2, R16, P0 ;  /* 0x000000100200720b */ /* 0x000fc80000706000 */
[----:B------:R-:W-:-:S04]  /*1050*/  FSETP.GT.AND P0, PT, R2, R12, P0 ;  /* 0x0000000c0200720b */ /* 0x000fc80000704000 */
[----:B------:R-:W-:-:S04]  /*1060*/  FSETP.GE.AND P0, PT, R2, R10, P0 ;  /* 0x0000000a0200720b */ /* 0x000fc80000706000 */
[----:B------:R-:W-:-:S04]  /*1070*/  FSETP.GT.AND P0, PT, R2, R29, P0 ;  /* 0x0000001d0200720b */ /* 0x000fc80000704000 */
[----:B------:R-:W-:Y:S01]  /*1080*/  FSETP.GE.AND P0, PT, R2, R27, P0 ;  /* 0x0000001b0200720b */ /* 0x000fe20000706000 */
[----:B------:R-:W-:-:S04]  /*1090*/  UIADD3 UR4, UPT, UPT, UR4, 0x8, URZ ;  /* 0x0000000804047890 */ /* 0x000fc8000fffe0ff */
[----:B------:R-:W-:Y:S01]  /*10a0*/  UISETP.NE.AND UP0, UPT, UR4, URZ, UPT ;  /* 0x000000ff0400728c */ /* 0x000fe2000bf05270 */
[----:B------:R-:W-:Y:S01]  /*10b0*/  VIADD R9, R9, 0xfffffff8 ;  /* 0xfffffff809097836 */ /* 0x000fe20000000000 */
[----:B------:R-:W-:Y:S01]  /*10c0*/  UIADD3 UR5, UPT, UPT, UR5, 0x8, URZ ;  /* 0x0000000805057890 */ /* 0x000fe2000fffe0ff */
[----:B--2---:R-:W-:-:S04]  /*10d0*/  FSETP.GT.AND P0, PT, R2, R23, P0 ;  /* 0x000000170200720b */ /* 0x004fc80000704000 */
[----:B------:R-:W-:-:S04]  /*10e0*/  FSETP.GE.AND P0, PT, R2, R17, P0 ;  /* 0x000000110200720b */ /* 0x000fc80000706000 */
[----:B---3--:R-:W-:-:S04]  /*10f0*/  FSETP.GT.AND P0, PT, R2, R22, P0 ;  /* 0x000000160200720b */ /* 0x008fc80000704000 */
[----:B------:R-:W-:-:S04]  /*1100*/  FSETP.GE.AND P0, PT, R2, R13, P0 ;  /* 0x0000000d0200720b */ /* 0x000fc80000706000 */
[----:B------:R-:W-:-:S04]  /*1110*/  FSETP.GT.AND P0, PT, R2, R28, P0 ;  /* 0x0000001c0200720b */ /* 0x000fc80000704000 */
[----:B------:R-:W-:-:S04]  /*1120*/  FSETP.GE.AND P0, PT, R2, R26, P0 ;  /* 0x0000001a0200720b */ /* 0x000fc80000706000 */
[----:B------:R-:W-:-:S04]  /*1130*/  FSETP.GT.AND P0, PT, R2, R25, P0 ;  /* 0x000000190200720b */ /* 0x000fc80000704000 */
[----:B------:R-:W-:Y:S01]  /*1140*/  FSETP.GE.AND P0, PT, R2, R19, P0 ;  /* 0x000000130200720b */ /* 0x000fe20000706000 */
[----:B------:R-:W-:-:S12]  /*1150*/  BRA.U UP0, `(.L_x_29) ;  /* 0xfffffff900687547 */ /* 0x000fd8000b83ffff */
[----:B------:R-:W-:-:S12]  /*1160*/  UIADD3 UR4, UPT, UPT, UR5, -0x3, URZ ;  /* 0xfffffffd05047890 */ /* 0x000fd8000fffe0ff */
.L_x_28:
        /* <DEDUP_REMOVED lines=9> */
[CC--:B------:R-:W-:Y:S01]  /*1200*/  ISETP.GE.AND P1, PT, R12.reuse, R7.reuse, PT ;  /* 0x000000070c00720c */ /* 0x0c0fe20003f26270 */
[C---:B------:R-:W-:Y:S01]  /*1210*/  VIADD R11, R12.reuse, 0x1 ;  /* 0x000000010c0b7836 */ /* 0x040fe20000000000 */
[----:B------:R-:W-:Y:S01]  /*1220*/  VIMNMX R9, PT, PT, RZ, R10, !PT ;  /* 0x0000000aff097248 */ /* 0x000fe20007fe0100 */
[C---:B------:R-:W-:Y:S01]  /*1230*/  VIADD R20, R12.reuse, 0x2 ;  /* 0x000000020c147836 */ /* 0x040fe20000000000 */
[----:B------:R-:W-:Y:S02]  /*1240*/  SEL R8, R12, R4, !P1 ;  /* 0x000000040c087207 */ /* 0x000fe40004800000 */
[----:B------:R-:W-:Y:S01]  /*1250*/  ISETP.GE.AND P1, PT, R11, R7, PT ;  /* 0x000000070b00720c */ /* 0x000fe20003f26270 */
[----:B------:R-:W-:-:S02]  /*1260*/  IMAD R17, R9, R6, R5 ;  /* 0x0000000609117224 */ /* 0x000fc400078e0205 */
[----:B------:R-:W-:Y:S01]  /*1270*/  IMAD R9, R8, R6, R5 ;  /* 0x0000000608097224 */ /* 0x000fe200078e0205 */
[----:B------:R-:W-:Y:S01]  /*1280*/  SEL R18, R11, R4, !P1 ;  /* 0x000000040b127207 */ /* 0x000fe20004800000 */
[----:B------:R-:W-:Y:S01]  /*1290*/  IMAD.WIDE R16, R17, 0x4, R14 ;  /* 0x0000000411107825 */ /* 0x000fe200078e020e */
[----:B------:R-:W-:-:S03]  /*12a0*/  VIADDMNMX R19, R3, UR5, RZ, !PT ;  /* 0x0000000503137c46 */ /* 0x000fc6000f8001ff */
[----:B------:R-:W-:Y:S01]  /*12b0*/  IMAD.WIDE R8, R9, 0x4, R14 ;  /* 0x0000000409087825 */ /* 0x000fe200078e020e */
[-C--:B------:R-:W-:Y:S01]  /*12c0*/  ISETP.GE.AND P1, PT, R20, R7.reuse, PT ;  /* 0x000000071400720c */ /* 0x080fe20003f26270 */
[----:B------:R0:W2:Y:S02]  /*12d0*/  LDG.E.CONSTANT R11, desc[UR8][R16.64] ;  /* 0x00000008100b7981 */ /* 0x0000a4000c1e9900 */
[--C-:B------:R-:W-:Y:S01]  /*12e0*/  IMAD R21, R18, R6, R5.reuse ;  /* 0x0000000612157224 */ /* 0x100fe200078e0205 */
[----:B------:R-:W-:Y:S01]  /*12f0*/  SEL R20, R20, R4, !P1 ;  /* 0x0000000414147207 */ /* 0x000fe20004800000 */
[----:B------:R1:W3:Y:S01]  /*1300*/  LDG.E.CONSTANT R13, desc[UR8][R8.64] ;  /* 0x00000008080d7981 */ /* 0x0002e2000c1e9900 */
[----:B------:R-:W-:Y:S01]  /*1310*/  VIADD R22, R12, 0x3 ;  /* 0x000000030c167836 */ /* 0x000fe20000000000 */
[----:B------:R-:W-:Y:S01]  /*1320*/  VIADDMNMX R12, R10, 0xfffffffe, RZ, !PT ;  /* 0xfffffffe0a0c7846 */ /* 0x000fe200078001ff */
[----:B------:R-:W-:Y:S02]  /*1330*/  IMAD R23, R19, R6, R5 ;  /* 0x0000000613177224 */ /* 0x000fe400078e0205 */
[----:B------:R-:W-:Y:S01]  /*1340*/  IMAD.WIDE R18, R21, 0x4, R14 ;  /* 0x0000000415127825 */ /* 0x000fe200078e020e */
[----:B------:R-:W-:-:S03]  /*1350*/  ISETP.GE.AND P1, PT, R22, R7, PT ;  /* 0x000000071600720c */ /* 0x000fc60003f26270 */
[----:B0-----:R-:W-:Y:S01]  /*1360*/  IMAD.WIDE R16, R23, 0x4, R14 ;  /* 0x0000000417107825 */ /* 0x001fe200078e020e */
[----:B------:R0:W4:Y:S03]  /*1370*/  LDG.E.CONSTANT R25, desc[UR8][R18.64] ;  /* 0x0000000812197981 */ /* 0x000126000c1e9900 */
[--C-:B------:R-:W-:Y:S01]  /*1380*/  IMAD R21, R20, R6, R5.reuse ;  /* 0x0000000614157224 */ /* 0x100fe200078e0205 */
[----:B------:R-:W-:Y:S01]  /*1390*/  SEL R22, R22, R4, !P1 ;  /* 0x0000000416167207 */ /* 0x000fe20004800000 */
[----:B------:R-:W-:Y:S01]  /*13a0*/  IMAD R23, R12, R6, R5 ;  /* 0x000000060c177224 */ /* 0x000fe200078e0205 */
[----:B------:R-:W4:Y:S01]  /*13b0*/  LDG.E.CONSTANT R17, desc[UR8][R16.64] ;  /* 0x0000000810117981 */ /* 0x000f22000c1e9900 */
[----:B-1----:R-:W-:Y:S01]  /*13c0*/  IMAD.WIDE R8, R21, 0x4, R14 ;  /* 0x0000000415087825 */ /* 0x002fe200078e020e */
[----:B------:R-:W-:-:S03]  /*13d0*/  VIADDMNMX R10, R10, 0xfffffffd, RZ, !PT ;  /* 0xfffffffd0a0a7846 */ /* 0x000fc600078001ff */
[----:B------:R-:W-:Y:S02]  /*13e0*/  IMAD.WIDE R20, R23, 0x4, R14 ;  /* 0x0000000417147825 */ /* 0x000fe400078e020e */
[----:B------:R-:W4:Y:S02]  /*13f0*/  LDG.E.CONSTANT R9, desc[UR8][R8.64] ;  /* 0x0000000808097981 */ /* 0x000f24000c1e9900 */
[-CC-:B------:R-:W-:Y:S02]  /*1400*/  IMAD R23, R22, R6.reuse, R5.reuse ;  /* 0x0000000616177224 */ /* 0x180fe400078e0205 */
[----:B------:R-:W-:Y:S01]  /*1410*/  IMAD R27, R10, R6, R5 ;  /* 0x000000060a1b7224 */ /* 0x000fe200078e0205 */
[----:B------:R-:W4:Y:S01]  /*1420*/  LDG.E.CONSTANT R21, desc[UR8][R20.64] ;  /* 0x0000000814157981 */ /* 0x000f22000c1e9900 */
[----:B------:R-:W-:-:S04]  /*1430*/  IMAD.WIDE R22, R23, 0x4, R14 ;  /* 0x0000000417167825 */ /* 0x000fc800078e020e */
[----:B0-----:R-:W-:Y:S02]  /*1440*/  IMAD.WIDE R18, R27, 0x4, R14 ;  /* 0x000000041b127825 */ /* 0x001fe400078e020e */
[----:B------:R-:W4:Y:S04]  /*1450*/  LDG.E.CONSTANT R23, desc[UR8][R22.64] ;  /* 0x0000000816177981 */ /* 0x000f28000c1e9900 */
[----:B------:R-:W4:Y:S01]  /*1460*/  LDG.E.CONSTANT R19, desc[UR8][R18.64] ;  /* 0x0000000812137981 */ /* 0x000f22000c1e9900 */
[----:B------:R-:W-:Y:S01]  /*1470*/  UIADD3 UR4, UPT, UPT, UR4, 0x4, URZ ;  /* 0x0000000404047890 */ /* 0x000fe2000fffe0ff */
[----:B---3-5:R-:W-:-:S04]  /*1480*/  FSETP.GT.AND P0, PT, R2, R13, P0 ;  /* 0x0000000d0200720b */ /* 0x028fc80000704000 */
[----:B--2---:R-:W-:-:S04]  /*1490*/  FSETP.GE.AND P0, PT, R2, R11, P0 ;  /* 0x0000000b0200720b */ /* 0x004fc80000706000 */
[----:B----4-:R-:W-:-:S04]  /*14a0*/  FSETP.GT.AND P0, PT, R2, R25, P0 ;  /* 0x000000190200720b */ /* 0x010fc80000704000 */
[----:B------:R-:W-:-:S04]  /*14b0*/  FSETP.GE.AND P0, PT, R2, R17, P0 ;  /* 0x000000110200720b */ /* 0x000fc80000706000 */
[----:B------:R-:W-:-:S04]  /*14c0*/  FSETP.GT.AND P0, PT, R2, R9, P0 ;  /* 0x000000090200720b */ /* 0x000fc80000704000 */
[----:B------:R-:W-:-:S04]  /*14d0*/  FSETP.GE.AND P0, PT, R2, R21, P0 ;  /* 0x000000150200720b */ /* 0x000fc80000706000 */
[----:B------:R-:W-:-:S04]  /*14e0*/  FSETP.GT.AND P0, PT, R2, R23, P0 ;  /* 0x000000170200720b */ /* 0x000fc80000704000 */
[----:B------:R-:W-:-:S13]  /*14f0*/  FSETP.GE.AND P0, PT, R2, R19, P0 ;  /* 0x000000130200720b */ /* 0x000fda0000706000 */
.L_x_30:
[----:B------:R-:W-:Y:S05]  /*1500*/  BRA.U !UP1, `(.L_x_26) ;  /* 0x0000002109587547 */ /* 0x000fea000b800000 */
[----:B------:R-:W-:Y:S02]  /*1510*/  UISETP.NE.AND UP0, UPT, UR10, 0x1, UPT ;  /* 0x000000010a00788c */ /* 0x000fe4000bf05270 */
[----:B------:R-:W-:-:S04]  /*1520*/  ULOP3.LUT UR6, UR6, 0x1, URZ, 0xc0, !UPT ;  /* 0x0000000106067892 */ /* 0x000fc8000f8ec0ff */
[----:B------:R-:W-:-:S03]  /*1530*/  UISETP.NE.U32.AND UP1, UPT, UR6, 0x1, UPT ;  /* 0x000000010600788c */ /* 0x000fc6000bf25070 */
[----:B------:R-:W-:Y:S08]  /*1540*/  BRA.U !UP0, `(.L_x_31) ;  /* 0x0000000108687547 */ /* 0x000ff0000b800000 */
[----:B------:R-:W-:Y:S01]  /*1550*/  IADD3 R8, PT, PT, R3, UR4, RZ ;  /* 0x0000000403087c10 */ /* 0x000fe2000fffe0ff */
[----:B------:R-:W-:-:S03]  /*1560*/  ULOP3.LUT UR5, URZ, UR4, URZ, 0x33, !UPT ;  /* 0x00000004ff057292 */ /* 0x000fc6000f8e33ff */
[CC--:B------:R-:W-:Y:S01]  /*1570*/  ISETP.GE.AND P1, PT, R8.reuse, R7.reuse, PT ;  /* 0x000000070800720c */ /* 0x0c0fe20003f26270 */
[C---:B------:R-:W-:Y:S02]  /*1580*/  VIADD R10, R8.reuse, 0x1 ;  /* 0x00000001080a7836 */ /* 0x040fe40000000000 */
[C---:B------:R-:W-:Y:S02]  /*1590*/  VIADDMNMX R13, R3.reuse, UR5, RZ, !PT ;  /* 0x00000005030d7c46 */ /* 0x040fe4000f8001ff */
[----:B------:R-:W-:Y:S02]  /*15a0*/  SEL R9, R8, R4, !P1 ;  /* 0x0000000408097207 */ /* 0x000fe40004800000 */
[----:B------:R-:W-:Y:S02]  /*15b0*/  VIADDMNMX R8, R3, -UR4, RZ, !PT ;  /* 0x8000000403087c46 */ /* 0x000fe4000f8001ff */
[----:B------:R-:W-:Y:S01]  /*15c0*/  ISETP.GE.AND P1, PT, R10, R7, PT ;  /* 0x000000070a00720c */ /* 0x000fe20003f26270 */
[----:B------:R-:W-:-:S02]  /*15d0*/  IMAD R11, R9, R6, R5 ;  /* 0x00000006090b7224 */ /* 0x000fc400078e0205 */
[----:B------:R-:W-:Y:S01]  /*15e0*/  IMAD R9, R8, R6, R5 ;  /* 0x0000000608097224 */ /* 0x000fe200078e0205 */
[----:B------:R-:W-:Y:S01]  /*15f0*/  SEL R12, R10, R4, !P1 ;  /* 0x000000040a0c7207 */ /* 0x000fe20004800000 */
[----:B------:R-:W-:-:S04]  /*1600*/  IMAD.WIDE R10, R11, 0x4, R14 ;  /* 0x000000040b0a7825 */ /* 0x000fc800078e020e */
[----:B------:R-:W-:Y:S02]  /*1610*/  IMAD.WIDE R8, R9, 0x4, R14 ;  /* 0x0000000409087825 */ /* 0x000fe400078e020e */
[----:B------:R-:W2:Y:S02]  /*1620*/  LDG.E.CONSTANT R11, desc[UR8][R10.64] ;  /* 0x000000080a0b7981 */ /* 0x000ea4000c1e9900 */
[-CC-:B------:R-:W-:Y:S02]  /*1630*/  IMAD R17, R12, R6.reuse, R5.reuse ;  /* 0x000000060c117224 */ /* 0x180fe400078e0205 */
[----:B------:R-:W-:Y:S01]  /*1640*/  IMAD R19, R13, R6, R5 ;  /* 0x000000060d137224 */ /* 0x000fe200078e0205 */
[----:B------:R-:W3:Y:S01]  /*1650*/  LDG.E.CONSTANT R9, desc[UR8][R8.64] ;  /* 0x0000000808097981 */ /* 0x000ee2000c1e9900 */
[----:B------:R-:W-:-:S04]  /*1660*/  IMAD.WIDE R12, R17, 0x4, R14 ;  /* 0x00000004110c7825 */ /* 0x000fc800078e020e */
        /* <DEDUP_REMOVED lines=8> */
.L_x_31:
[----:B------:R-:W-:Y:S05]  /*16f0*/  BRA.U UP1, `(.L_x_26) ;  /* 0x0000001d01dc7547 */ /* 0x000fea000b800000 */
[C---:B------:R-:W-:Y:S01]  /*1700*/  VIADD R8, R3.reuse, UR4 ;  /* 0x0000000403087c36 */ /* 0x040fe20008000000 */
[----:B------:R-:W-:-:S04]  /*1710*/  VIADDMNMX R3, R3, -UR4, RZ, !PT ;  /* 0x8000000403037c46 */ /* 0x000fc8000f8001ff */
[----:B------:R-:W-:Y:S01]  /*1720*/  ISETP.GE.AND P1, PT, R8, R7, PT ;  /* 0x000000070800720c */ /* 0x000fe20003f26270 */
[----:B------:R-:W-:-:S03]  /*1730*/  IMAD R3, R3, R6, R5 ;  /* 0x0000000603037224 */ /* 0x000fc600078e0205 */
[----:B------:R-:W-:-:S05]  /*1740*/  SEL R4, R8, R4, !P1 ;  /* 0x0000000408047207 */ /* 0x000fca0004800000 */
[----:B------:R-:W-:-:S04]  /*1750*/  IMAD R7, R4, R6, R5 ;  /* 0x0000000604077224 */ /* 0x000fc800078e0205 */
[----:B------:R-:W-:-:S04]  /*1760*/  IMAD.WIDE R4, R7, 0x4, R14 ;  /* 0x0000000407047825 */ /* 0x000fc800078e020e */
[----:B------:R-:W-:Y:S02]  /*1770*/  IMAD.WIDE R14, R3, 0x4, R14 ;  /* 0x00000004030e7825 */ /* 0x000fe400078e020e */
[----:B------:R-:W2:Y:S04]  /*1780*/  LDG.E.CONSTANT R5, desc[UR8][R4.64] ;  /* 0x0000000804057981 */ /* 0x000ea8000c1e9900 */
[----:B------:R-:W3:Y:S01]  /*1790*/  LDG.E.CONSTANT R15, desc[UR8][R14.64] ;  /* 0x000000080e0f7981 */ /* 0x000ee2000c1e9900 */
[----:B--2--5:R-:W-:-:S04]  /*17a0*/  FSETP.GT.AND P0, PT, R2, R5, P0 ;  /* 0x000000050200720b */ /* 0x024fc80000704000 */
[----:B---3--:R-:W-:Y:S01]  /*17b0*/  FSETP.GE.AND P0, PT, R2, R15, P0 ;  /* 0x0000000f0200720b */ /* 0x008fe20000706000 */
[----:B------:R-:W-:-:S12]  /*17c0*/  BRA `(.L_x_26) ;  /* 0x0000001c00a87947 */ /* 0x000fd80003800000 */
.L_x_22:
        /* <DEDUP_REMOVED lines=13> */
.L_x_34:
[----:B------:R-:W-:Y:S02]  /*18a0*/  ULOP3.LUT UR5, URZ, UR4, URZ, 0x33, !UPT ;  /* 0x00000004ff057292 */ /* 0x000fe4000f8e33ff */
[C---:B------:R-:W-:Y:S02]  /*18b0*/  VIADD R25, R5.reuse, UR4 ;  /* 0x0000000405197c36 */ /* 0x040fe40008000000 */
[----:B------:R-:W-:Y:S02]  /*18c0*/  VIADD R7, R5, -UR4 ;  /* 0x8000000405077c36 */ /* 0x000fe40008000000 */
[----:B------:R-:W-:Y:S01]  /*18d0*/  VIADD R9, R25, 0x1 ;  /* 0x0000000119097836 */ /* 0x000fe20000000000 */
[----:B------:R-:W-:Y:S01]  /*18e0*/  IADD3 R10, PT, PT, R5, UR5, RZ ;  /* 0x00000005050a7c10 */ /* 0x000fe2000fffe0ff */
[----:B------:R-:W-:Y:S02]  /*18f0*/  VIADD R13, R25, 0x2 ;  /* 0x00000002190d7836 */ /* 0x000fe40000000000 */
[C---:B------:R-:W-:Y:S01]  /*1900*/  VIADD R28, R7.reuse, 0xfffffffe ;  /* 0xfffffffe071c7836 */ /* 0x040fe20000000000 */
[----:B------:R-:W-:Y:S01]  /*1910*/  SHF.R.S32.HI R11, RZ, 0x1f, R10 ;  /* 0x0000001fff0b7819 */ /* 0x000fe2000001140a */
[----:B------:R-:W-:Y:S01]  /*1920*/  VIADD R17, R7, 0xfffffffd ;  /* 0xfffffffd07117836 */ /* 0x000fe20000000000 */
[-C--:B------:R-:W-:Y:S01]  /*1930*/  ISETP.GE.AND P1, PT, R9, R6.reuse, PT ;  /* 0x000000060900720c */ /* 0x080fe20003f26270 */
[----:B------:R-:W-:Y:S01]  /*1940*/  VIADD R21, R25, 0x4 ;  /* 0x0000000419157836 */ /* 0x000fe20000000000 */
[-C--:B------:R-:W-:Y:S01]  /*1950*/  ISETP.GE.AND P2, PT, R13, R6.reuse, PT ;  /* 0x000000060d00720c */ /* 0x080fe20003f46270 */
[----:B------:R-:W-:Y:S01]  /*1960*/  VIADD R20, R7, 0xfffffffc ;  /* 0xfffffffc07147836 */ /* 0x000fe20000000000 */
[----:B------:R-:W-:Y:S01]  /*1970*/  LOP3.LUT R11, R11, R6, RZ, 0xc0, !PT ;  /* 0x000000060b0b7212 */ /* 0x000fe200078ec0ff */
[----:B------:R-:W-:Y:S01]  /*1980*/  VIADD R27, R25, 0x6 ;  /* 0x00000006191b7836 */ /* 0x000fe20000000000 */
[----:B------:R-:W-:-:S02]  /*1990*/  SEL R4, R6, RZ, P1 ;  /* 0x000000ff06047207 */ /* 0x000fc40000800000 */
[----:B------:R-:W-:Y:S02]  /*19a0*/  SEL R8, R6, RZ, P2 ;  /* 0x000000ff06087207 */ /* 0x000fe40001000000 */
[----:B------:R-:W-:Y:S01]  /*19b0*/  IADD3 R10, PT, PT, R10, R11, RZ ;  /* 0x0000000b0a0a7210 */ /* 0x000fe20007ffe0ff */
[----:B------:R-:W-:Y:S01]  /*19c0*/  IMAD.IADD R9, R9, 0x1, -R4 ;  /* 0x0000000109097824 */ /* 0x000fe200078e0a04 */
[----:B------:R-:W-:Y:S01]  /*19d0*/  SHF.R.S32.HI R11, RZ, 0x1f, R28 ;  /* 0x0000001fff0b7819 */ /* 0x000fe2000001141c */
[----:B------:R-:W-:Y:S01]  /*19e0*/  IMAD.IADD R4, R13, 0x1, -R8 ;  /* 0x000000010d047824 */ /* 0x000fe200078e0a08 */
[----:B------:R-:W-:Y:S01]  /*19f0*/  SHF.R.S32.HI R19, RZ, 0x1f, R17 ;  /* 0x0000001fff137819 */ /* 0x000fe20000011411 */
[----:B------:R-:W-:Y:S01]  /*1a00*/  VIADD R13, R25, 0x3 ;  /* 0x00000003190d7836 */ /* 0x000fe20000000000 */
[-C--:B------:R-:W-:Y:S02]  /*1a10*/  LOP3.LUT R11, R11, R6.reuse, RZ, 0xc0, !PT ;  /* 0x000000060b0b7212 */ /* 0x080fe400078ec0ff */
[----:B------:R-:W-:-:S02]  /*1a20*/  LOP3.LUT R8, R19, R6, RZ, 0xc0, !PT ;  /* 0x0000000613087212 */ /* 0x000fc400078ec0ff */
[-C--:B------:R-:W-:Y:S02]  /*1a30*/  ISETP.GE.AND P1, PT, R13, R6.reuse, PT ;  /* 0x000000060d00720c */ /* 0x080fe40003f26270 */
[----:B------:R-:W-:Y:S01]  /*1a40*/  IADD3 R28, PT, PT, R28, R11, RZ ;  /* 0x0000000b1c1c7210 */ /* 0x000fe20007ffe0ff */
[----:B------:R-:W-:Y:S01]  /*1a50*/  IMAD.IADD R17, R17, 0x1, R8 ;  /* 0x0000000111117824 */ /* 0x000fe200078e0208 */
[----:B------:R-:W-:Y:S02]  /*1a60*/  SHF.R.S32.HI R11, RZ, 0x1f, R7 ;  /* 0x0000001fff0b7819 */ /* 0x000fe40000011407 */
[----:B------:R-:W-:Y:S02]  /*1a70*/  SEL R16, R6, RZ, P1 ;  /* 0x000000ff06107207 */ /* 0x000fe40000800000 */
[-C--:B------:R-:W-:Y:S02]  /*1a80*/  LOP3.LUT R12, R11, R6.reuse, RZ, 0xc0, !PT ;  /* 0x000000060b0c7212 */ /* 0x080fe400078ec0ff */
[----:B------:R-:W-:Y:S01]  /*1a90*/  IADD3 R8, PT, PT, R7, -0x5, RZ ;  /* 0xfffffffb07087810 */ /* 0x000fe20007ffe0ff */
[----:B------:R-:W-:Y:S01]  /*1aa0*/  IMAD.IADD R16, R13, 0x1, -R16 ;  /* 0x000000010d107824 */ /* 0x000fe200078e0a10 */
[-C--:B------:R-:W-:Y:S01]  /*1ab0*/  ISETP.GE.AND P2, PT, R21, R6.reuse, PT ;  /* 0x000000061500720c */ /* 0x080fe20003f46270 */
[----:B------:R-:W-:Y:S01]  /*1ac0*/  IMAD.IADD R11, R7, 0x1, R12 ;  /* 0x00000001070b7824 */ /* 0x000fe200078e020c */
[-C--:B------:R-:W-:Y:S01]  /*1ad0*/  ISETP.GE.AND P1, PT, R25, R6.reuse, PT ;  /* 0x000000061900720c */ /* 0x080fe20003f26270 */
[----:B------:R-:W-:Y:S01]  /*1ae0*/  VIADD R7, R7, 0xfffffffa ;  /* 0xfffffffa07077836 */ /* 0x000fe20000000000 */
[----:B------:R-:W-:Y:S01]  /*1af0*/  SHF.R.S32.HI R13, RZ, 0x1f, R20 ;  /* 0x0000001fff0d7819 */ /* 0x000fe20000011414 */
[----:B------:R-:W-:Y:S01]  /*1b00*/  IMAD R11, R3, R6, R11 ;  /* 0x00000006030b7224 */ /* 0x000fe200078e020b */
[----:B------:R-:W-:-:S02]  /*1b10*/  SHF.R.S32.HI R19, RZ, 0x1f, R8 ;  /* 0x0000001fff137819 */ /* 0x000fc40000011408 */
[C---:B------:R-:W-:Y:S01]  /*1b20*/  SEL R24, R6.reuse, RZ, P2 ;  /* 0x000000ff06187207 */ /* 0x040fe20001000000 */
[----:B------:R-:W-:Y:S01]  /*1b30*/  IMAD.WIDE R22, R11, 0x4, R14 ;  /* 0x000000040b167825 */ /* 0x000fe200078e020e */
[----:B------:R-:W-:Y:S02]  /*1b40*/  SEL R12, R6, RZ, P1 ;  /* 0x000000ff060c7207 */ /* 0x000fe40000800000 */
[-C--:B------:R-:W-:Y:S01]  /*1b50*/  LOP3.LUT R13, R13, R6.reuse, RZ, 0xc0, !PT ;  /* 0x000000060d0d7212 */ /* 0x080fe200078ec0ff */
[----:B------:R-:W-:Y:S01]  /*1b60*/  IMAD.IADD R24, R21, 0x1, -R24 ;  /* 0x0000000115187824 */ /* 0x000fe200078e0a18 */
[----:B------:R-:W-:Y:S01]  /*1b70*/  LOP3.LUT R19, R19, R6, RZ, 0xc0, !PT ;  /* 0x0000000613137212 */ /* 0x000fe200078ec0ff */
[C---:B------:R-:W-:Y:S01]  /*1b80*/  IMAD.IADD R12, R25.reuse, 0x1, -R12 ;  /* 0x00000001190c7824 */ /* 0x040fe200078e0a0c */
[----:B------:R-:W-:Y:S01]  /*1b90*/  IADD3 R20, PT, PT, R20, R13, RZ ;  /* 0x0000000d14147210 */ /* 0x000fe20007ffe0ff */
[----:B------:R-:W-:Y:S01]  /*1ba0*/  VIADD R21, R25, 0x5 ;  /* 0x0000000519157836 */ /* 0x000fe20000000000 */
[----:B------:R-:W-:Y:S01]  /*1bb0*/  SHF.R.S32.HI R13, RZ, 0x1f, R7 ;  /* 0x0000001fff0d7819 */ /* 0x000fe20000011407 */
[----:B------:R-:W-:-:S02]  /*1bc0*/  IMAD.IADD R8, R8, 0x1, R19 ;  /* 0x0000000108087824 */ /* 0x000fc400078e0213 */
[-C--:B------:R-:W-:Y:S01]  /*1bd0*/  IMAD R19, R3, R6.reuse, R12 ;  /* 0x0000000603137224 */ /* 0x080fe200078e020c */
[-C--:B------:R-:W-:Y:S02]  /*1be0*/  ISETP.GE.AND P1, PT, R21, R6.reuse, PT ;  /* 0x000000061500720c */ /* 0x080fe40003f26270 */
[----:B------:R-:W-:Y:S01]  /*1bf0*/  LOP3.LUT R26, R13, R6, RZ, 0xc0, !PT ;  /* 0x000000060d1a7212 */ /* 0x000fe200078ec0ff */
[----:B------:R-:W-:Y:S01]  /*1c00*/  IMAD.WIDE R18, R19, 0x4, R14 ;  /* 0x0000000413127825 */ /* 0x000fe200078e020e */
[----:B------:R-:W-:-:S03]  /*1c10*/  SEL R12, R6, RZ, P1 ;  /* 0x000000ff060c7207 */ /* 0x000fc60000800000 */
[----:B------:R-:W-:Y:S02]  /*1c20*/  IMAD.IADD R26, R7, 0x1, R26 ;  /* 0x00000001071a7824 */ /* 0x000fe400078e021a */
[-C--:B------:R-:W-:Y:S01]  /*1c30*/  IMAD R13, R3, R6.reuse, R9 ;  /* 0x00000006030d7224 */ /* 0x080fe200078e0209 */
[----:B------:R0:W2:Y:S01]  /*1c40*/  LDG.E.CONSTANT R7, desc[UR8][R18.64] ;  /* 0x0000000812077981 */ /* 0x0000a2000c1e9900 */
[-C--:B------:R-:W-:Y:S01]  /*1c50*/  ISETP.GE.AND P1, PT, R27, R6.reuse, PT ;  /* 0x000000061b00720c */ /* 0x080fe20003f26270 */
[----:B------:R-:W-:Y:S02]  /*1c60*/  IMAD.IADD R21, R21, 0x1, -R12 ;  /* 0x0000000115157824 */ /* 0x000fe400078e0a0c */
[----:B------:R-:W-:Y:S01]  /*1c70*/  IMAD R11, R3, R6, R10 ;  /* 0x00000006030b7224 */ /* 0x000fe200078e020a */
[----:B------:R1:W3:Y:S01]  /*1c80*/  LDG.E.CONSTANT R9, desc[UR8][R22.64] ;  /* 0x0000000816097981 */ /* 0x0002e2000c1e9900 */
[----:B------:R-:W-:-:S04]  /*1c90*/  IMAD.WIDE R12, R13, 0x4, R14 ;  /* 0x000000040d0c7825 */ /* 0x000fc800078e020e */
[----:B------:R-:W-:Y:S01]  /*1ca0*/  VIADD R25, R25, 0x7 ;  /* 0x0000000719197836 */ /* 0x000fe20000000000 */
[C---:B0-----:R-:W-:Y:S01]  /*1cb0*/  SEL R18, R6.reuse, RZ, P1 ;  /* 0x000000ff06127207 */ /* 0x041fe20000800000 */
[-C--:B------:R-:W-:Y:S02]  /*1cc0*/  IMAD R29, R3, R6.reuse, R4 ;  /* 0x00000006031d7224 */ /* 0x080fe400078e0204 */
[--C-:B------:R-:W-:Y:S01]  /*1cd0*/  IMAD.WIDE R10, R11, 0x4, R14.reuse ;  /* 0x000000040b0a7825 */ /* 0x100fe200078e020e */
[----:B------:R0:W4:Y:S01]  /*1ce0*/  LDG.E.CONSTANT R4, desc[UR8][R12.64] ;  /* 0x000000080c047981 */ /* 0x000122000c1e9900 */
[----:B------:R-:W-:Y:S02]  /*1cf0*/  ISETP.GE.AND P1, PT, R25, R6, PT ;  /* 0x000000061900720c */ /* 0x000fe40003f26270 */
[----:B------:R-:W-:Y:S01]  /*1d00*/  IADD3 R27, PT, PT, R27, -R18, RZ ;  /* 0x800000121b1b7210 */ /* 0x000fe20007ffe0ff */
[----:B------:R-:W-:Y:S02]  /*1d10*/  IMAD.WIDE R18, R29, 0x4, R14 ;  /* 0x000000041d127825 */ /* 0x000fe400078e020e */
[----:B------:R0:W4:Y:S02]  /*1d20*/  LDG.E.CONSTANT R29, desc[UR8][R10.64] ;  /* 0x000000080a1d7981 */ /* 0x000124000c1e9900 */
[CC--:B-1----:R-:W-:Y:S01]  /*1d30*/  IMAD R23, R3.reuse, R6.reuse, R28 ;  /* 0x0000000603177224 */ /* 0x0c2fe200078e021c */
[----:B------:R-:W-:Y:S01]  /*1d40*/  SEL R28, R6, RZ, P1 ;  /* 0x000000ff061c7207 */ /* 0x000fe20000800000 */
[----:B------:R-:W-:Y:S01]  /*1d50*/  IMAD R16, R3, R6, R16 ;  /* 0x0000000603107224 */ /* 0x000fe200078e0210 */
[----:B------:R1:W4:Y:S01]  /*1d60*/  LDG.E.CONSTANT R19, desc[UR8][R18.64] ;  /* 0x0000000812137981 */ /* 0x000322000c1e9900 */
[----:B------:R-:W-:-:S04]  /*1d70*/  IMAD.WIDE R22, R23, 0x4, R14 ;  /* 0x0000000417167825 */ /* 0x000fc800078e020e */
[----:B0-----:R-:W-:-:S04]  /*1d80*/  IMAD.WIDE R12, R16, 0x4, R14 ;  /* 0x00000004100c7825 */ /* 0x001fc800078e020e */
[----:B------:R-:W-:Y:S02]  /*1d90*/  IMAD.IADD R16, R25, 0x1, -R28 ;  /* 0x0000000119107824 */ /* 0x000fe400078e0a1c */
[CC--:B------:R-:W-:Y:S01]  /*1da0*/  IMAD R25, R3.reuse, R6.reuse, R17 ;  /* 0x0000000603197224 */ /* 0x0c0fe200078e0211 */
[----:B------:R-:W4:Y:S01]  /*1db0*/  LDG.E.CONSTANT R13, desc[UR8][R12.64] ;  /* 0x000000080c0d7981 */ /* 0x000f22000c1e9900 */
[----:B------:R-:W-:-:S03]  /*1dc0*/  IMAD R24, R3, R6, R24 ;  /* 0x0000000603187224 */ /* 0x000fc600078e0218 */
[----:B------:R0:W4:Y:S01]  /*1dd0*/  LDG.E.CONSTANT R17, desc[UR8][R22.64] ;  /* 0x0000000816117981 */ /* 0x000122000c1e9900 */
[----:B------:R-:W-:Y:S01]  /*1de0*/  IMAD.WIDE R10, R25, 0x4, R14 ;  /* 0x00000004190a7825 */ /* 0x000fe200078e020e */
[----:B------:R-:W-:-:S03]  /*1df0*/  UIADD3 UR5, UPT, UPT, UR4, 0x7, URZ ;  /* 0x0000000704057890 */ /* 0x000fc6000fffe0ff */
[CC--:B------:R-:W-:Y:S02]  /*1e00*/  IMAD R20, R3.reuse, R6.reuse, R20 ;  /* 0x0000000603147224 */ /* 0x0c0fe400078e0214 */
[----:B-1----:R-:W-:Y:S01]  /*1e10*/  IMAD R18, R3, R6, R21 ;  /* 0x0000000603127224 */ /* 0x002fe200078e0215 */
[----:B------:R-:W4:Y:S01]  /*1e20*/  LDG.E.CONSTANT R11, desc[UR8][R10.64] ;  /* 0x000000080a0b7981 */ /* 0x000f22000c1e9900 */
[----:B------:R-:W-:-:S04]  /*1e30*/  IMAD.WIDE R24, R24, 0x4, R14 ;  /* 0x0000000418187825 */ /* 0x000fc800078e020e */
[----:B------:R-:W-:-:S04]  /*1e40*/  IMAD.WIDE R20, R20, 0x4, R14 ;  /* 0x0000000414147825 */ /* 0x000fc800078e020e */
[----:B0-----:R-:W-:Y:S01]  /*1e50*/  IMAD.WIDE R22, R18, 0x4, R14 ;  /* 0x0000000412167825 */ /* 0x001fe200078e020e */
[----:B------:R0:W4:Y:S03]  /*1e60*/  LDG.E.CONSTANT R10, desc[UR8][R20.64] ;  /* 0x00000008140a7981 */ /* 0x000126000c1e9900 */
[----:B------:R-:W-:Y:S01]  /*1e70*/  IMAD R28, R3, R6, R8 ;  /* 0x00000006031c7224 */ /* 0x000fe200078e0208 */
[----:B------:R1:W4:Y:S01]  /*1e80*/  LDG.E.CONSTANT R12, desc[UR8][R22.64] ;  /* 0x00000008160c7981 */ /* 0x000322000c1e9900 */
[----:B------:R-:W-:-:S03]  /*1e90*/  VIADD R18, R5, -UR5 ;  /* 0x8000000505127c36 */ /* 0x000fc60008000000 */
[----:B------:R1:W4:Y:S02]  /*1ea0*/  LDG.E.CONSTANT R8, desc[UR8][R24.64] ;  /* 0x0000000818087981 */ /* 0x000324000c1e9900 */
[----:B0-----:R-:W-:Y:S01]  /*1eb0*/  SHF.R.S32.HI R21, RZ, 0x1f, R18 ;  /* 0x0000001fff157819 */ /* 0x001fe20000011412 */
[----:B------:R-:W-:-:S03]  /*1ec0*/  IMAD R27, R3, R6, R27 ;  /* 0x00000006031b7224 */ /* 0x000fc600078e021b */
[-C--:B-1----:R-:W-:Y:S01]  /*1ed0*/  LOP3.LUT R23, R21, R6.reuse, RZ, 0xc0, !PT ;  /* 0x0000000615177212 */ /* 0x082fe200078ec0ff */
[----:B------:R-:W-:Y:S02]  /*1ee0*/  IMAD R21, R3, R6, R26 ;  /* 0x0000000603157224 */ /* 0x000fe400078e021a */
[----:B------:R-:W-:-:S04]  /*1ef0*/  IMAD.WIDE R24, R28, 0x4, R14 ;  /* 0x000000041c187825 */ /* 0x000fc800078e020e */
[----:B------:R-:W-:Y:S01]  /*1f00*/  IMAD.WIDE R26, R27, 0x4, R14 ;  /* 0x000000041b1a7825 */ /* 0x000fe200078e020e */
[----:B------:R0:W4:Y:S03]  /*1f10*/  LDG.E.CONSTANT R28, desc[UR8][R24.64] ;  /* 0x00000008181c7981 */ /* 0x000126000c1e9900 */
[----:B------:R-:W-:Y:S02]  /*1f20*/  IMAD.IADD R18, R18, 0x1, R23 ;  /* 0x0000000112127824 */ /* 0x000fe400078e0217 */
[----:B------:R-:W-:Y:S01]  /*1f30*/  IMAD R16, R3, R6, R16 ;  /* 0x0000000603107224 */ /* 0x000fe200078e0210 */
[----:B------:R-:W4:Y:S01]  /*1f40*/  LDG.E.CONSTANT R27, desc[UR8][R26.64] ;  /* 0x000000081a1b7981 */ /* 0x000f22000c1e9900 */
[----:B------:R-:W-:-:S04]  /*1f50*/  IMAD.WIDE R20, R21, 0x4, R14 ;  /* 0x0000000415147825 */ /* 0x000fc800078e020e */
[----:B------:R-:W-:Y:S02]  /*1f60*/  IMAD R18, R3, R6, R18 ;  /* 0x0000000603127224 */ /* 0x000fe400078e0212 */
[--C-:B------:R-:W-:Y:S01]  /*1f70*/  IMAD.WIDE R22, R16, 0x4, R14.reuse ;  /* 0x0000000410167825 */ /* 0x100fe200078e020e */
[----:B------:R-:W4:Y:S03]  /*1f80*/  LDG.E.CONSTANT R21, desc[UR8][R20.64] ;  /* 0x0000000814157981 */ /* 0x000f26000c1e9900 */
[----:B0-----:R-:W-:Y:S02]  /*1f90*/  IMAD.WIDE R24, R18, 0x4, R14 ;  /* 0x0000000412187825 */ /* 0x001fe400078e020e */
        /* <DEDUP_REMOVED lines=19> */
[----:B------:R-:W-:Y:S01]  /*20d0*/  FSETP.GE.AND P0, PT, R2, R25, P0 ;  /* 0x000000190200720b */ /* 0x000fe20000706000 */
[----:B------:R-:W-:-:S12]  /*20e0*/  BRA.U UP1, `(.L_x_34) ;  /* 0xfffffff501ec7547 */ /* 0x000fd8000b83ffff */
.L_x_33:
[----:B------:R-:W-:Y:S05]  /*20f0*/  BRA.U !UP0, `(.L_x_26) ;  /* 0x00000015085c7547 */ /* 0x000fea000b800000 */
[----:B------:R-:W-:Y:S02]  /*2100*/  UISETP.GE.U32.AND UP0, UPT, UR7, 0x4, UPT ;  /* 0x000000040700788c */ /* 0x000fe4000bf06070 */
[----:B------:R-:W-:-:S04]  /*2110*/  ULOP3.LUT UR10, UR6, 0x3, URZ, 0xc0, !UPT ;  /* 0x00000003060a7892 */ /* 0x000fc8000f8ec0ff */
[----:B------:R-:W-:-:S03]  /*2120*/  UISETP.NE.AND UP1, UPT, UR10, URZ, UPT ;  /* 0x000000ff0a00728c */ /* 0x000fc6000bf25270 */
[----:B------:R-:W-:Y:S08]  /*2130*/  BRA.U !UP0, `(.L_x_35) ;  /* 0x0000000508087547 */ /* 0x000ff0000b800000 */
[C---:B------:R-:W-:Y:S01]  /*2140*/  IADD3 R9, PT, PT, R5.reuse, UR4, RZ ;  /* 0x0000000405097c10 */ /* 0x040fe2000fffe0ff */
[----:B------:R-:W-:Y:S02]  /*2150*/  ULOP3.LUT UR5, URZ, UR4, URZ, 0x33, !UPT ;  /* 0x00000004ff057292 */ /* 0x000fe4000f8e33ff */
[----:B------:R-:W-:Y:S01]  /*2160*/  VIADD R10, R5, -UR4 ;  /* 0x80000004050a7c36 */ /* 0x000fe20008000000 */
[C---:B------:R-:W-:Y:S01]  /*2170*/  IADD3 R17, PT, PT, R9.reuse, 0x2, RZ ;  /* 0x0000000209117810 */ /* 0x040fe20007ffe0ff */
[----:B------:R-:W-:Y:S02]  /*2180*/  VIADD R7, R9, 0x1 ;  /* 0x0000000109077836 */ /* 0x000fe40000000000 */
[----:B------:R-:W-:Y:S02]  /*2190*/  VIADD R11, R5, UR5 ;  /* 0x00000005050b7c36 */ /* 0x000fe40008000000 */
[----:B------:R-:W-:Y:S01]  /*21a0*/  VIADD R18, R10, 0xfffffffe ;  /* 0xfffffffe0a127836 */ /* 0x000fe20000000000 */
[----:B------:R-:W-:Y:S01]  /*21b0*/  ISETP.GE.AND P1, PT, R7, R6, PT ;  /* 0x000000060700720c */ /* 0x000fe20003f26270 */
[----:B------:R-:W-:Y:S01]  /*21c0*/  VIADD R21, R9, 0x3 ;  /* 0x0000000309157836 */ /* 0x000fe20000000000 */
[----:B------:R-:W-:-:S02]  /*21d0*/  SHF.R.S32.HI R13, RZ, 0x1f, R11 ;  /* 0x0000001fff0d7819 */ /* 0x000fc4000001140b */
[C---:B------:R-:W-:Y:S02]  /*21e0*/  SEL R4, R6.reuse, RZ, P1 ;  /* 0x000000ff06047207 */ /* 0x040fe40000800000 */
[-C--:B------:R-:W-:Y:S02]  /*21f0*/  ISETP.GE.AND P1, PT, R9, R6.reuse, PT ;  /* 0x000000060900720c */ /* 0x080fe40003f26270 */
[-C--:B------:R-:W-:Y:S01]  /*2200*/  LOP3.LUT R8, R13, R6.reuse, RZ, 0xc0, !PT ;  /* 0x000000060d087212 */ /* 0x080fe200078ec0ff */
[----:B------:R-:W-:Y:S01]  /*2210*/  IMAD.IADD R7, R7, 0x1, -R4 ;  /* 0x0000000107077824 */ /* 0x000fe200078e0a04 */
[----:B------:R-:W-:Y:S02]  /*2220*/  SEL R4, R6, RZ, P1 ;  /* 0x000000ff06047207 */ /* 0x000fe40000800000 */
[----:B------:R-:W-:Y:S01]  /*2230*/  SHF.R.S32.HI R13, RZ, 0x1f, R10 ;  /* 0x0000001fff0d7819 */ /* 0x000fe2000001140a */
[----:B------:R-:W-:Y:S01]  /*2240*/  IMAD.IADD R11, R11, 0x1, R8 ;  /* 0x000000010b0b7824 */ /* 0x000fe200078e0208 */
[-C--:B------:R-:W-:Y:S01]  /*2250*/  ISETP.GE.AND P1, PT, R17, R6.reuse, PT ;  /* 0x000000061100720c */ /* 0x080fe20003f26270 */
[----:B------:R-:W-:Y:S01]  /*2260*/  IMAD.IADD R4, R9, 0x1, -R4 ;  /* 0x0000000109047824 */ /* 0x000fe200078e0a04 */
[----:B------:R-:W-:-:S02]  /*2270*/  LOP3.LUT R13, R13, R6, RZ, 0xc0, !PT ;  /* 0x000000060d0d7212 */ /* 0x000fc400078ec0ff */
[----:B------:R-:W-:Y:S02]  /*2280*/  SEL R12, R6, RZ, P1 ;  /* 0x000000ff060c7207 */ /* 0x000fe40000800000 */
[----:B------:R-:W-:Y:S02]  /*2290*/  SHF.R.S32.HI R9, RZ, 0x1f, R18 ;  /* 0x0000001fff097819 */ /* 0x000fe40000011412 */
[----:B------:R-:W-:Y:S01]  /*22a0*/  IADD3 R13, PT, PT, R10, R13, RZ ;  /* 0x0000000d0a0d7210 */ /* 0x000fe20007ffe0ff */
[----:B------:R-:W-:Y:S01]  /*22b0*/  IMAD.IADD R12, R17, 0x1, -R12 ;  /* 0x00000001110c7824 */ /* 0x000fe200078e0a0c */
[-C--:B------:R-:W-:Y:S01]  /*22c0*/  ISETP.GE.AND P1, PT, R21, R6.reuse, PT ;  /* 0x000000061500720c */ /* 0x080fe20003f26270 */
[-C--:B------:R-:W-:Y:S01]  /*22d0*/  IMAD R17, R3, R6.reuse, R4 ;  /* 0x0000000603117224 */ /* 0x080fe200078e0204 */
[-C--:B------:R-:W-:Y:S01]  /*22e0*/  LOP3.LUT R19, R9, R6.reuse, RZ, 0xc0, !PT ;  /* 0x0000000609137212 */ /* 0x080fe200078ec0ff */
[----:B------:R-:W-:Y:S01]  /*22f0*/  IMAD R9, R3, R6, R13 ;  /* 0x0000000603097224 */ /* 0x000fe200078e020d */
[----:B------:R-:W-:Y:S01]  /*2300*/  SEL R4, R6, RZ, P1 ;  /* 0x000000ff06047207 */ /* 0x000fe20000800000 */
[----:B------:R-:W-:-:S04]  /*2310*/  IMAD.WIDE R16, R17, 0x4, R14 ;  /* 0x0000000411107825 */ /* 0x000fc800078e020e */
[----:B------:R-:W-:Y:S02]  /*2320*/  IMAD.IADD R18, R18, 0x1, R19 ;  /* 0x0000000112127824 */ /* 0x000fe400078e0213 */
[-C--:B------:R-:W-:Y:S02]  /*2330*/  IMAD R13, R3, R6.reuse, R7 ;  /* 0x00000006030d7224 */ /* 0x080fe400078e0207 */
[----:B------:R-:W-:Y:S01]  /*2340*/  IMAD.WIDE R8, R9, 0x4, R14 ;  /* 0x0000000409087825 */ /* 0x000fe200078e020e */
[----:B------:R0:W2:Y:S03]  /*2350*/  LDG.E.CONSTANT R7, desc[UR8][R16.64] ;  /* 0x0000000810077981 */ /* 0x0000a6000c1e9900 */
[----:B------:R-:W-:Y:S02]  /*2360*/  VIADD R19, R10, 0xfffffffd ;  /* 0xfffffffd0a137836 */ /* 0x000fe40000000000 */
[----:B------:R-:W-:Y:S01]  /*2370*/  IMAD.IADD R4, R21, 0x1, -R4 ;  /* 0x0000000115047824 */ /* 0x000fe200078e0a04 */
[----:B------:R-:W3:Y:S01]  /*2380*/  LDG.E.CONSTANT R9, desc[UR8][R8.64] ;  /* 0x0000000808097981 */ /* 0x000ee2000c1e9900 */
[----:B------:R-:W-:-:S02]  /*2390*/  IMAD R21, R3, R6, R11 ;  /* 0x0000000603157224 */ /* 0x000fc400078e020b */
[----:B------:R-:W-:Y:S01]  /*23a0*/  IMAD.WIDE R10, R13, 0x4, R14 ;  /* 0x000000040d0a7825 */ /* 0x000fe200078e020e */
[----:B------:R-:W-:-:S03]  /*23b0*/  SHF.R.S32.HI R25, RZ, 0x1f, R19 ;  /* 0x0000001fff197819 */ /* 0x000fc60000011413 */
[-C--:B------:R-:W-:Y:S02]  /*23c0*/  IMAD R23, R3, R6.reuse, R12 ;  /* 0x0000000603177224 */ /* 0x080fe400078e020c */
[----:B------:R-:W-:Y:S01]  /*23d0*/  IMAD.WIDE R12, R21, 0x4, R14 ;  /* 0x00000004150c7825 */ /* 0x000fe200078e020e */
[----:B------:R-:W4:Y:S01]  /*23e0*/  LDG.E.CONSTANT R11, desc[UR8][R10.64] ;  /* 0x000000080a0b7981 */ /* 0x000f22000c1e9900 */
[-C--:B------:R-:W-:Y:S02]  /*23f0*/  LOP3.LUT R20, R25, R6.reuse, RZ, 0xc0, !PT ;  /* 0x0000000619147212 */ /* 0x080fe400078ec0ff */
[----:B------:R-:W-:Y:S02]  /*2400*/  IMAD R21, R3, R6, R18 ;  /* 0x0000000603157224 */ /* 0x000fe400078e0212 */
[----:B0-----:R-:W-:Y:S01]  /*2410*/  IMAD.WIDE R16, R23, 0x4, R14 ;  /* 0x0000000417107825 */ /* 0x001fe200078e020e */
[----:B------:R-:W4:Y:S01]  /*2420*/  LDG.E.CONSTANT R13, desc[UR8][R12.64] ;  /* 0x000000080c0d7981 */ /* 0x000f22000c1e9900 */
[----:B------:R-:W-:-:S02]  /*2430*/  IADD3 R19, PT, PT, R19, R20, RZ ;  /* 0x0000001413137210 */ /* 0x000fc40007ffe0ff */
[-C--:B------:R-:W-:Y:S02]  /*2440*/  IMAD R23, R3, R6.reuse, R4 ;  /* 0x0000000603177224 */ /* 0x080fe400078e0204 */
[----:B------:R-:W-:Y:S01]  /*2450*/  IMAD.WIDE R20, R21, 0x4, R14 ;  /* 0x0000000415147825 */ /* 0x000fe200078e020e */
[----:B------:R-:W4:Y:S03]  /*2460*/  LDG.E.CONSTANT R17, desc[UR8][R16.64] ;  /* 0x0000000810117981 */ /* 0x000f26000c1e9900 */
[----:B------:R-:W-:Y:S02]  /*2470*/  IMAD R25, R3, R6, R19 ;  /* 0x0000000603197224 */ /* 0x000fe400078e0213 */
[--C-:B------:R-:W-:Y:S01]  /*2480*/  IMAD.WIDE R18, R23, 0x4, R14.reuse ;  /* 0x0000000417127825 */ /* 0x100fe200078e020e */
[----:B------:R-:W4:Y:S03]  /*2490*/  LDG.E.CONSTANT R21, desc[UR8][R20.64] ;  /* 0x0000000814157981 */ /* 0x000f26000c1e9900 */
[----:B------:R-:W-:-:S02]  /*24a0*/  IMAD.WIDE R22, R25, 0x4, R14 ;  /* 0x0000000419167825 */ /* 0x000fc400078e020e */
[----:B------:R-:W4:Y:S04]  /*24b0*/  LDG.E.CONSTANT R19, desc[UR8][R18.64] ;  /* 0x0000000812137981 */ /* 0x000f28000c1e9900 */
[----:B------:R-:W4:Y:S01]  /*24c0*/  LDG.E.CONSTANT R23, desc[UR8][R22.64] ;  /* 0x0000000816177981 */ /* 0x000f22000c1e9900 */
        /* <DEDUP_REMOVED lines=8> */
[----:B------:R-:W-:-:S13]  /*2550*/  FSETP.GE.AND P0, PT, R2, R23, P0 ;  /* 0x000000170200720b */ /* 0x000fda0000706000 */
.L_x_35:
[----:B------:R-:W-:Y:S05]  /*2560*/  BRA.U !UP1, `(.L_x_26) ;  /* 0x0000001109407547 */ /* 0x000fea000b800000 */
[----:B------:R-:W-:Y:S02]  /*2570*/  UISETP.NE.AND UP0, UPT, UR10, 0x1, UPT ;  /* 0x000000010a00788c */ /* 0x000fe4000bf05270 */
[----:B------:R-:W-:-:S04]  /*2580*/  ULOP3.LUT UR6, UR6, 0x1, URZ, 0xc0, !UPT ;  /* 0x0000000106067892 */ /* 0x000fc8000f8ec0ff */
[----:B------:R-:W-:-:S03]  /*2590*/  UISETP.NE.U32.AND UP1, UPT, UR6, 0x1, UPT ;  /* 0x000000010600788c */ /* 0x000fc6000bf25070 */
[----:B------:R-:W-:Y:S08]  /*25a0*/  BRA.U !UP0, `(.L_x_36) ;  /* 0x0000000108887547 */ /* 0x000ff0000b800000 */
[C---:B------:R-:W-:Y:S01]  /*25b0*/  VIADD R7, R5.reuse, UR4 ;  /* 0x0000000405077c36 */ /* 0x040fe20008000000 */
[----:B------:R-:W-:Y:S02]  /*25c0*/  ULOP3.LUT UR5, URZ, UR4, URZ, 0x33, !UPT ;  /* 0x00000004ff057292 */ /* 0x000fe4000f8e33ff */
[----:B------:R-:W-:Y:S02]  /*25d0*/  VIADD R4, R5, -UR4 ;  /* 0x8000000405047c36 */ /* 0x000fe40008000000 */
[C---:B------:R-:W-:Y:S01]  /*25e0*/  VIADD R11, R7.reuse, 0x1 ;  /* 0x00000001070b7836 */ /* 0x040fe20000000000 */
[----:B------:R-:W-:Y:S02]  /*25f0*/  ISETP.GE.AND P1, PT, R7, R6, PT ;  /* 0x000000060700720c */ /* 0x000fe40003f26270 */
[----:B------:R-:W-:Y:S01]  /*2600*/  SHF.R.S32.HI R9, RZ, 0x1f, R4 ;  /* 0x0000001fff097819 */ /* 0x000fe20000011404 */
[----:B------:R-:W-:Y:S01]  /*2610*/  VIADD R10, R5, UR5 ;  /* 0x00000005050a7c36 */ /* 0x000fe20008000000 */
[----:B------:R-:W-:-:S02]  /*2620*/  SEL R8, R6, RZ, P1 ;  /* 0x000000ff06087207 */ /* 0x000fc40000800000 */
[-C--:B------:R-:W-:Y:S02]  /*2630*/  LOP3.LUT R9, R9, R6.reuse, RZ, 0xc0, !PT ;  /* 0x0000000609097212 */ /* 0x080fe400078ec0ff */
[----:B------:R-:W-:Y:S02]  /*2640*/  ISETP.GE.AND P1, PT, R11, R6, PT ;  /* 0x000000060b00720c */ /* 0x000fe40003f26270 */
[----:B------:R-:W-:Y:S01]  /*2650*/  IADD3 R8, PT, PT, R7, -R8, RZ ;  /* 0x8000000807087210 */ /* 0x000fe20007ffe0ff */
[----:B------:R-:W-:Y:S01]  /*2660*/  IMAD.IADD R9, R4, 0x1, R9 ;  /* 0x0000000104097824 */ /* 0x000fe200078e0209 */
[----:B------:R-:W-:Y:S02]  /*2670*/  SEL R4, R6, RZ, P1 ;  /* 0x000000ff06047207 */ /* 0x000fe40000800000 */
[----:B------:R-:W-:Y:S01]  /*2680*/  SHF.R.S32.HI R13, RZ, 0x1f, R10 ;  /* 0x0000001fff0d7819 */ /* 0x000fe2000001140a */
[-C--:B------:R-:W-:Y:S02]  /*2690*/  IMAD R7, R3, R6.reuse, R8 ;  /* 0x0000000603077224 */ /* 0x080fe400078e0208 */
[----:B------:R-:W-:Y:S01]  /*26a0*/  IMAD.IADD R4, R11, 0x1, -R4 ;  /* 0x000000010b047824 */ /* 0x000fe200078e0a04 */
[-C--:B------:R-:W-:Y:S01]  /*26b0*/  LOP3.LUT R13, R13, R6.reuse, RZ, 0xc0, !PT ;  /* 0x000000060d0d7212 */ /* 0x080fe200078ec0ff */
[----:B------:R-:W-:-:S02]  /*26c0*/  IMAD R11, R3, R6, R9 ;  /* 0x00000006030b7224 */ /* 0x000fc400078e0209 */
[----:B------:R-:W-:-:S04]  /*26d0*/  IMAD.WIDE R8, R7, 0x4, R14 ;  /* 0x0000000407087825 */ /* 0x000fc800078e020e */
[----:B------:R-:W-:Y:S02]  /*26e0*/  IMAD.IADD R13, R10, 0x1, R13 ;  /* 0x000000010a0d7824 */ /* 0x000fe400078e020d */
[----:B------:R-:W-:Y:S01]  /*26f0*/  IMAD R7, R3, R6, R4 ;  /* 0x0000000603077224 */ /* 0x000fe200078e0204 */
[----:B------:R-:W2:Y:S01]  /*2700*/  LDG.E.CONSTANT R9, desc[UR8][R8.64] ;  /* 0x0000000808097981 */ /* 0x000ea2000c1e9900 */
        /* <DEDUP_REMOVED lines=12> */
.L_x_36:
[----:B------:R-:W-:Y:S05]  /*27d0*/  BRA.U UP1, `(.L_x_26) ;  /* 0x0000000d01a47547 */ /* 0x000fea000b800000 */
[C---:B------:R-:W-:Y:S01]  /*27e0*/  VIADD R7, R5.reuse, UR4 ;  /* 0x0000000405077c36 */ /* 0x040fe20008000000 */
[----:B------:R-:W-:-:S04]  /*27f0*/  IADD3 R5, PT, PT, R5, -UR4, RZ ;  /* 0x8000000405057c10 */ /* 0x000fc8000fffe0ff */
[-C--:B------:R-:W-:Y:S02]  /*2800*/  ISETP.GE.AND P1, PT, R7, R6.reuse, PT ;  /* 0x000000060700720c */ /* 0x080fe40003f26270 */
[----:B------:R-:W-:Y:S02]  /*2810*/  SHF.R.S32.HI R9, RZ, 0x1f, R5 ;  /* 0x0000001fff097819 */ /* 0x000fe40000011405 */
[----:B------:R-:W-:Y:S02]  /*2820*/  SEL R4, R6, RZ, P1 ;  /* 0x000000ff06047207 */ /* 0x000fe40000800000 */
[----:B------:R-:W-:-:S03]  /*2830*/  LOP3.LUT R8, R9, R6, RZ, 0xc0, !PT ;  /* 0x0000000609087212 */ /* 0x000fc600078ec0ff */
[----:B------:R-:W-:Y:S02]  /*2840*/  IMAD.IADD R4, R7, 0x1, -R4 ;  /* 0x0000000107047824 */ /* 0x000fe400078e0a04 */
[----:B------:R-:W-:Y:S02]  /*2850*/  IMAD.IADD R8, R5, 0x1, R8 ;  /* 0x0000000105087824 */ /* 0x000fe400078e0208 */
[CC--:B------:R-:W-:Y:S02]  /*2860*/  IMAD R5, R3.reuse, R6.reuse, R4 ;  /* 0x0000000603057224 */ /* 0x0c0fe400078e0204 */
        /* <DEDUP_REMOVED lines=8> */
.L_x_32:
        /* <DEDUP_REMOVED lines=9> */
[----:B------:R-:W-:Y:S01]  /*2980*/  MOV R7, R5 ;  /* 0x0000000500077202 */ /* 0x000fe20000000f00 */
[----:B------:R-:W-:Y:S01]  /*2990*/  UIADD3 UR4, UPT, UPT, -UR4, URZ, URZ ;  /* 0x000000ff04047290 */ /* 0x000fe2000fffe1ff */
[----:B------:R-:W-:-:S11]  /*29a0*/  UMOV UR5, 0x4 ;  /* 0x0000000400057882 */ /* 0x000fd60000000000 */
.L_x_38:
[----:B------:R-:W-:-:S05]  /*29b0*/  VIADD R9, R7, 0x1 ;  /* 0x0000000107097836 */ /* 0x000fca0000000000 */
[----:B------:R-:W-:-:S04]  /*29c0*/  ISETP.GE.AND P1, PT, R9, R6, PT ;  /* 0x000000060900720c */ /* 0x000fc80003f26270 */
[----:B------:R-:W-:-:S05]  /*29d0*/  SEL R9, R9, R4, !P1 ;  /* 0x0000000409097207 */ /* 0x000fca0004800000 */
[----:B------:R-:W-:-:S04]  /*29e0*/  IMAD R9, R3, R6, R9 ;  /* 0x0000000603097224 */ /* 0x000fc800078e0209 */
[----:B------:R-:W-:-:S06]  /*29f0*/  IMAD.WIDE R24, R9, 0x4, R14 ;  /* 0x0000000409187825 */ /* 0x000fcc00078e020e */
[----:B------:R-:W2:Y:S01]  /*2a00*/  LDG.E.CONSTANT R24, desc[UR8][R24.64] ;  /* 0x0000000818187981 */ /* 0x000ea2000c1e9900 */
[----:B------:R-:W-:Y:S01]  /*2a10*/  VIADD R11, R7, 0x2 ;  /* 0x00000002070b7836 */ /* 0x000fe20000000000 */
[C---:B------:R-:W-:Y:S02]  /*2a20*/  VIADDMNMX R9, R8.reuse, 0x3, RZ, !PT ;  /* 0x0000000308097846 */ /* 0x040fe400078001ff */
[C---:B------:R-:W-:Y:S02]  /*2a30*/  VIADDMNMX R10, R8.reuse, 0x2, RZ, !PT ;  /* 0x00000002080a7846 */ /* 0x040fe400078001ff */
[----:B------:R-:W-:Y:S01]  /*2a40*/  VIADDMNMX R12, R8, 0x1, RZ, !PT ;  /* 0x00000001080c7846 */ /* 0x000fe200078001ff */
[-C--:B------:R-:W-:Y:S01]  /*2a50*/  IMAD R9, R3, R6.reuse, R9 ;  /* 0x0000000603097224 */ /* 0x080fe200078e0209 */
[-C--:B------:R-:W-:Y:S01]  /*2a60*/  ISETP.GE.AND P1, PT, R11, R6.reuse, PT ;  /* 0x000000060b00720c */ /* 0x080fe20003f26270 */
[----:B------:R-:W-:Y:S01]  /*2a70*/  IMAD R13, R3, R6, R10 ;  /* 0x00000006030d7224 */ /* 0x000fe200078e020a */
[----:B------:R-:W-:Y:S01]  /*2a80*/  VIMNMX R10, PT, PT, RZ, R8, !PT ;  /* 0x00000008ff0a7248 */ /* 0x000fe20007fe0100 */
[----:B------:R-:W-:Y:S01]  /*2a90*/  VIADD R19, R7, 0x3 ;  /* 0x0000000307137836 */ /* 0x000fe20000000000 */
[----:B------:R-:W-:Y:S01]  /*2aa0*/  SEL R18, R11, R4, !P1 ;  /* 0x000000040b127207 */ /* 0x000fe20004800000 */
[----:B------:R-:W-:-:S02]  /*2ab0*/  IMAD R21, R3, R6, R12 ;  /* 0x0000000603157224 */ /* 0x000fc400078e020c */
[----:B------:R-:W-:Y:S01]  /*2ac0*/  IMAD.WIDE R16, R9, 0x4, R14 ;  /* 0x0000000409107825 */ /* 0x000fe200078e020e */
[----:B------:R-:W-:-:S03]  /*2ad0*/  ISETP.GE.AND P1, PT, R19, R6, PT ;  /* 0x000000061300720c */ /* 0x000fc60003f26270 */
[----:B------:R-:W-:Y:S01]  /*2ae0*/  IMAD R23, R3, R6, R10 ;  /* 0x0000000603177224 */ /* 0x000fe200078e020a */
[----:B------:R0:W3:Y:S01]  /*2af0*/  LDG.E.CONSTANT R9, desc[UR8][R16.64] ;  /* 0x0000000810097981 */ /* 0x0000e2000c1e9900 */
[----:B------:R-:W-:Y:S01]  /*2b00*/  IMAD.WIDE R10, R21, 0x4, R14 ;  /* 0x00000004150a7825 */ /* 0x000fe200078e020e */
[----:B------:R-:W-:-:S03]  /*2b10*/  SEL R19, R19, R4, !P1 ;  /* 0x0000000413137207 */ /* 0x000fc60004800000 */
[----:B------:R-:W-:Y:S01]  /*2b20*/  IMAD R21, R3, R6, R18 ;  /* 0x0000000603157224 */ /* 0x000fe200078e0212 */
[----:B------:R-:W-:Y:S01]  /*2b30*/  VIADDMNMX R18, R8, 0xffffffff, RZ, !PT ;  /* 0xffffffff08127846 */ /* 0x000fe200078001ff */
[--C-:B------:R-:W-:Y:S01]  /*2b40*/  IMAD.WIDE R12, R13, 0x4, R14.reuse ;  /* 0x000000040d0c7825 */ /* 0x100fe200078e020e */
[----:B------:R1:W4:Y:S03]  /*2b50*/  LDG.E.CONSTANT R29, desc[UR8][R10.64] ;  /* 0x000000080a1d7981 */ /* 0x000326000c1e9900 */
[----:B0-----:R-:W-:Y:S02]  /*2b60*/  IMAD.WIDE R16, R23, 0x4, R14 ;  /* 0x0000000417107825 */ /* 0x001fe400078e020e */
[----:B------:R-:W4:Y:S02]  /*2b70*/  LDG.E.CONSTANT R12, desc[UR8][R12.64] ;  /* 0x000000080c0c7981 */ /* 0x000f24000c1e9900 */
[----:B------:R-:W-:-:S02]  /*2b80*/  VIADD R23, R7, 0x4 ;  /* 0x0000000407177836 */ /* 0x000fc40000000000 */
[----:B------:R-:W-:Y:S01]  /*2b90*/  IMAD.WIDE R20, R21, 0x4, R14 ;  /* 0x0000000415147825 */ /* 0x000fe200078e020e */
[----:B------:R0:W4:Y:S02]  /*2ba0*/  LDG.E.CONSTANT R25, desc[UR8][R16.64] ;  /* 0x0000000810197981 */ /* 0x000124000c1e9900 */
[-C--:B------:R-:W-:Y:S01]  /*2bb0*/  ISETP.GE.AND P1, PT, R23, R6.reuse, PT ;  /* 0x000000061700720c */ /* 0x080fe20003f26270 */
[CC--:B------:R-:W-:Y:S02]  /*2bc0*/  IMAD R19, R3.reuse, R6.reuse, R19 ;  /* 0x0000000603137224 */ /* 0x0c0fe400078e0213 */
[----:B------:R0:W4:Y:S01]  /*2bd0*/  LDG.E.CONSTANT R20, desc[UR8][R20.64] ;  /* 0x0000000814147981 */ /* 0x000122000c1e9900 */
[----:B------:R-:W-:Y:S01]  /*2be0*/  IMAD R27, R3, R6, R18 ;  /* 0x00000006031b7224 */ /* 0x000fe200078e0212 */
[----:B------:R-:W-:Y:S01]  /*2bf0*/  IADD3 R18, PT, PT, R7, 0x5, RZ ;  /* 0x0000000507127810 */ /* 0x000fe20007ffe0ff */
[----:B-1----:R-:W-:Y:S01]  /*2c00*/  IMAD.WIDE R10, R19, 0x4, R14 ;  /* 0x00000004130a7825 */ /* 0x002fe200078e020e */
[----:B------:R-:W-:-:S02]  /*2c10*/  SEL R23, R23, R4, !P1 ;  /* 0x0000000417177207 */ /* 0x000fc40004800000 */
[----:B0-----:R-:W-:Y:S02]  /*2c20*/  VIADDMNMX R16, R8, 0xfffffffe, RZ, !PT ;  /* 0xfffffffe08107846 */ /* 0x001fe400078001ff */
[CC--:B------:R-:W-:Y:S01]  /*2c30*/  ISETP.GE.AND P2, PT, R18.reuse, R6.reuse, PT ;  /* 0x000000061200720c */ /* 0x0c0fe20003f46270 */
[----:B------:R-:W-:Y:S01]  /*2c40*/  IMAD R23, R3, R6, R23 ;  /* 0x0000000603177224 */ /* 0x000fe200078e0217 */
[----:B------:R-:W4:Y:S01]  /*2c50*/  LDG.E.CONSTANT R10, desc[UR8][R10.64] ;  /* 0x000000080a0a7981 */ /* 0x000f22000c1e9900 */
[----:B------:R-:W-:Y:S01]  /*2c60*/  VIADD R21, R7, 0x6 ;  /* 0x0000000607157836 */ /* 0x000fe20000000000 */
[----:B------:R-:W-:Y:S01]  /*2c70*/  SEL R18, R18, R4, !P2 ;  /* 0x0000000412127207 */ /* 0x000fe20005000000 */
[----:B------:R-:W-:-:S04]  /*2c80*/  IMAD.WIDE R26, R27, 0x4, R14 ;  /* 0x000000041b1a7825 */ /* 0x000fc800078e020e */
[-C--:B------:R-:W-:Y:S02]  /*2c90*/  IMAD R17, R3, R6.reuse, R16 ;  /* 0x0000000603117224 */ /* 0x080fe400078e0210 */
[--C-:B------:R-:W-:Y:S01]  /*2ca0*/  IMAD.WIDE R22, R23, 0x4, R14.reuse ;  /* 0x0000000417167825 */ /* 0x100fe200078e020e */
[----:B------:R-:W-:Y:S01]  /*2cb0*/  ISETP.GE.AND P1, PT, R21, R6, PT ;  /* 0x000000061500720c */ /* 0x000fe20003f26270 */
[----:B------:R0:W4:Y:S02]  /*2cc0*/  LDG.E.CONSTANT R13, desc[UR8][R26.64] ;  /* 0x000000081a0d7981 */ /* 0x000124000c1e9900 */
[----:B------:R-:W-:-:S04]  /*2cd0*/  IMAD.WIDE R16, R17, 0x4, R14 ;  /* 0x0000000411107825 */ /* 0x000fc800078e020e */
[----:B------:R-:W-:Y:S01]  /*2ce0*/  IMAD R19, R3, R6, R18 ;  /* 0x0000000603137224 */ /* 0x000fe200078e0212 */
[----:B------:R1:W4:Y:S01]  /*2cf0*/  LDG.E.CONSTANT R11, desc[UR8][R16.64] ;  /* 0x00000008100b7981 */ /* 0x000322000c1e9900 */
[----:B------:R-:W-:-:S03]  /*2d00*/  VIADD R28, R7, 0x7 ;  /* 0x00000007071c7836 */ /* 0x000fc60000000000 */
[----:B------:R1:W4:Y:S01]  /*2d10*/  LDG.E.CONSTANT R27, desc[UR8][R22.64] ;  /* 0x00000008161b7981 */ /* 0x000322000c1e9900 */
[----:B0-----:R-:W-:Y:S01]  /*2d20*/  SEL R26, R21, R4, !P1 ;  /* 0x00000004151a7207 */ /* 0x001fe20004800000 */
[----:B------:R-:W-:Y:S01]  /*2d30*/  IMAD.WIDE R18, R19, 0x4, R14 ;  /* 0x0000000413127825 */ /* 0x000fe200078e020e */
[-C--:B------:R-:W-:Y:S02]  /*2d40*/  ISETP.GE.AND P1, PT, R28, R6.reuse, PT ;  /* 0x000000061c00720c */ /* 0x080fe40003f26270 */
[----:B-1----:R-:W-:Y:S01]  /*2d50*/  VIADDMNMX R16, R8, 0xfffffffd, RZ, !PT ;  /* 0xfffffffd08107846 */ /* 0x002fe200078001ff */
[----:B------:R-:W-:Y:S01]  /*2d60*/  IMAD R26, R3, R6, R26 ;  /* 0x00000006031a7224 */ /* 0x000fe200078e021a */
[----:B------:R0:W4:Y:S01]  /*2d70*/  LDG.E.CONSTANT R21, desc[UR8][R18.64] ;  /* 0x0000000812157981 */ /* 0x000122000c1e9900 */
[----:B------:R-:W-:Y:S01]  /*2d80*/  VIADD R7, R7, 0x8 ;  /* 0x0000000807077836 */ /* 0x000fe20000000000 */
[----:B------:R-:W-:Y:S01]  /*2d90*/  SEL R28, R28, R4, !P1 ;  /* 0x000000041c1c7207 */ /* 0x000fe20004800000 */
[----:B------:R-:W-:-:S03]  /*2da0*/  VIADD R22, R8, 0xfffffffc ;  /* 0xfffffffc08167836 */ /* 0x000fc60000000000 */
[-C--:B------:R-:W-:Y:S01]  /*2db0*/  ISETP.GE.AND P1, PT, R7, R6.reuse, PT ;  /* 0x000000060700720c */ /* 0x080fe20003f26270 */
[----:B------:R-:W-:-:S03]  /*2dc0*/  IMAD R23, R3, R6, R28 ;  /* 0x0000000603177224 */ /* 0x000fc600078e021c */
[----:B------:R-:W-:Y:S02]  /*2dd0*/  SEL R28, R7, R4, !P1 ;  /* 0x00000004071c7207 */ /* 0x000fe40004800000 */
[----:B--2--5:R-:W-:Y:S01]  /*2de0*/  FSETP.GT.AND P0, PT, R2, R24, P0 ;  /* 0x000000180200720b */ /* 0x024fe20000704000 */
[----:B------:R-:W-:Y:S02]  /*2df0*/  IMAD R24, R3, R6, R16 ;  /* 0x0000000603187224 */ /* 0x000fe400078e0210 */
[----:B------:R-:W-:-:S04]  /*2e00*/  IMAD.WIDE R16, R26, 0x4, R14 ;  /* 0x000000041a107825 */ /* 0x000fc800078e020e */
[--C-:B0-----:R-:W-:Y:S02]  /*2e10*/  IMAD.WIDE R18, R24, 0x4, R14.reuse ;  /* 0x0000000418127825 */ /* 0x101fe400078e020e */
[----:B------:R0:W2:Y:S04]  /*2e20*/  LDG.E.CONSTANT R24, desc[UR8][R16.64] ;  /* 0x0000000810187981 */ /* 0x0000a8000c1e9900 */
[----:B------:R1:W2:Y:S01]  /*2e30*/  LDG.E.CONSTANT R26, desc[UR8][R18.64] ;  /* 0x00000008121a7981 */ /* 0x0002a2000c1e9900 */
[----:B0-----:R-:W-:Y:S01]  /*2e40*/  VIMNMX R16, PT, PT, RZ, R22, !PT ;  /* 0x00000016ff107248 */ /* 0x001fe20007fe0100 */
[----:B-1----:R-:W-:-:S04]  /*2e50*/  IMAD.WIDE R18, R23, 0x4, R14 ;  /* 0x0000000417127825 */ /* 0x002fc800078e020e */
[CC--:B------:R-:W-:Y:S02]  /*2e60*/  IMAD R23, R3.reuse, R6.reuse, R28 ;  /* 0x0000000603177224 */ /* 0x0c0fe400078e021c */
[----:B------:R-:W2:Y:S01]  /*2e70*/  LDG.E.CONSTANT R28, desc[UR8][R18.64] ;  /* 0x00000008121c7981 */ /* 0x000ea2000c1e9900 */
[----:B------:R-:W-:Y:S02]  /*2e80*/  IMAD R17, R3, R6, R16 ;  /* 0x0000000603117224 */ /* 0x000fe400078e0210 */
[----:B------:R-:W-:-:S04]  /*2e90*/  IMAD.WIDE R22, R23, 0x4, R14 ;  /* 0x0000000417167825 */ /* 0x000fc800078e020e */
[----:B------:R-:W-:Y:S02]  /*2ea0*/  IMAD.WIDE R16, R17, 0x4, R14 ;  /* 0x0000000411107825 */ /* 0x000fe400078e020e */
[----:B------:R-:W2:Y:S04]  /*2eb0*/  LDG.E.CONSTANT R23, desc[UR8][R22.64] ;  /* 0x0000000816177981 */ /* 0x000ea8000c1e9900 */
[----:B------:R-:W2:Y:S01]  /*2ec0*/  LDG.E.CONSTANT R17, desc[UR8][R16.64] ;  /* 0x0000000810117981 */ /* 0x000ea2000c1e9900 */
        /* <DEDUP_REMOVED lines=8> */
[----:B------:R-:W-:Y:S01]  /*2f50*/  FSETP.GE.AND P0, PT, R2, R13, P0 ;  /* 0x0000000d0200720b */ /* 0x000fe20000706000 */
[----:B------:R-:W-:-:S04]  /*2f60*/  UIADD3 UR4, UPT, UPT, UR4, 0x8, URZ ;  /* 0x0000000804047890 */ /* 0x000fc8000fffe0ff */
[----:B------:R-:W-:Y:S01]  /*2f70*/  UISETP.NE.AND UP0, UPT, UR4, URZ, UPT ;  /* 0x000000ff0400728c */ /* 0x000fe2000bf05270 */
[----:B------:R-:W-:Y:S01]  /*2f80*/  IADD3 R8, PT, PT, R8, -0x8, RZ ;  /* 0xfffffff808087810 */ /* 0x000fe20007ffe0ff */
[----:B------:R-:W-:Y:S01]  /*2f90*/  UIADD3 UR5, UPT, UPT, UR5, 0x8, URZ ;  /* 0x0000000805057890 */ /* 0x000fe2000fffe0ff */
[----:B--2---:R-:W-:-:S04]  /*2fa0*/  FSETP.GT.AND P0, PT, R2, R24, P0 ;  /* 0x000000180200720b */ /* 0x004fc80000704000 */
[----:B------:R-:W-:-:S04]  /*2fb0*/  FSETP.GE.AND P0, PT, R2, R11, P0 ;  /* 0x0000000b0200720b */ /* 0x000fc80000706000 */
[----:B------:R-:W-:-:S04]  /*2fc0*/  FSETP.GT.AND P0, PT, R2, R28, P0 ;  /* 0x0000001c0200720b */ /* 0x000fc80000704000 */
[----:B------:R-:W-:-:S04]  /*2fd0*/  FSETP.GE.AND P0, PT, R2, R26, P0 ;  /* 0x0000001a0200720b */ /* 0x000fc80000706000 */
[----:B------:R-:W-:-:S04]  /*2fe0*/  FSETP.GT.AND P0, PT, R2, R23, P0 ;  /* 0x000000170200720b */ /* 0x000fc80000704000 */
[----:B------:R-:W-:Y:S01]  /*2ff0*/  FSETP.GE.AND P0, PT, R2, R17, P0 ;  /* 0x000000110200720b */ /* 0x000fe20000706000 */
[----:B------:R-:W-:-:S12]  /*3000*/  BRA.U UP0, `(.L_x_38) ;  /* 0xfffffff900687547 */ /* 0x000fd8000b83ffff */
[----:B------:R-:W-:-:S12]  /*3010*/  UIADD3 UR4, UPT, UPT, UR5, -0x3, URZ ;  /* 0xfffffffd05047890 */ /* 0x000fd8000fffe0ff */
.L_x_37:
[----:B------:R-:W-:-:S09]  /*3020*/  UISETP.NE.AND UP0, UPT, UR7, URZ, UPT ;  /* 0x000000ff0700728c */ /* 0x000fd2000bf05270 */
[----:B------:R-:W-:Y:S05]  /*3030*/  BRA.U !UP0, `(.L_x_26) ;  /* 0x00000005088c7547 */ /* 0x000fea000b800000 */
[----:B------:R-:W-:Y:S02]  /*3040*/  UISETP.GE.U32.AND UP0, UPT, UR7, 0x4, UPT ;  /* 0x000000040700788c */ /* 0x000fe4000bf06070 */
[----:B------:R-:W-:-:S04]  /*3050*/  ULOP3.LUT UR10, UR6, 0x3, URZ, 0xc0, !UPT ;  /* 0x00000003060a7892 */ /* 0x000fc8000f8ec0ff */
[----:B------:R-:W-:-:S03]  /*3060*/  UISETP.NE.AND UP1, UPT, UR10, URZ, UPT ;  /* 0x000000ff0a00728c */ /* 0x000fc6000bf25270 */
[----:B------:R-:W-:Y:S08]  /*3070*/  BRA.U !UP0, `(.L_x_39) ;  /* 0x0000000108cc7547 */ /* 0x000ff0000b800000 */
[C---:B------:R-:W-:Y:S01]  /*3080*/  VIADD R17, R5.reuse, UR4 ;  /* 0x0000000405117c36 */ /* 0x040fe20008000000 */
[----:B------:R-:W-:Y:S02]  /*3090*/  ULOP3.LUT UR5, URZ, UR4, URZ, 0x33, !UPT ;  /* 0x00000004ff057292 */ /* 0x000fe4000f8e33ff */
[----:B------:R-:W-:Y:S02]  /*30a0*/  VIADD R7, R5, -UR4 ;  /* 0x8000000405077c36 */ /* 0x000fe40008000000 */
[C---:B------:R-:W-:Y:S01]  /*30b0*/  VIADD R13, R17.reuse, 0x1 ;  /* 0x00000001110d7836 */ /* 0x040fe20000000000 */
[C---:B------:R-:W-:Y:S01]  /*30c0*/  ISETP.GE.AND P1, PT, R17.reuse, R6, PT ;  /* 0x000000061100720c */ /* 0x040fe20003f26270 */
[C---:B------:R-:W-:Y:S01]  /*30d0*/  VIADD R21, R17.reuse, 0x2 ;  /* 0x0000000211157836 */ /* 0x040fe20000000000 */
[----:B------:R-:W-:Y:S02]  /*30e0*/  VIMNMX R9, PT, PT, RZ, R7, !PT ;  /* 0x00000007ff097248 */ /* 0x000fe40007fe0100 */
[----:B------:R-:W-:-:S02]  /*30f0*/  SEL R8, R17, R4, !P1 ;  /* 0x0000000411087207 */ /* 0x000fc40004800000 */
[-C--:B------:R-:W-:Y:S01]  /*3100*/  ISETP.GE.AND P1, PT, R13, R6.reuse, PT ;  /* 0x000000060d00720c */ /* 0x080fe20003f26270 */
[CC--:B------:R-:W-:Y:S02]  /*3110*/  IMAD R11, R3.reuse, R6.reuse, R9 ;  /* 0x00000006030b7224 */ /* 0x0c0fe400078e0209 */
[----:B------:R-:W-:Y:S01]  /*3120*/  IMAD R9, R3, R6, R8 ;  /* 0x0000000603097224 */ /* 0x000fe200078e0208 */
[----:B------:R-:W-:Y:S01]  /*3130*/  SEL R12, R13, R4, !P1 ;  /* 0x000000040d0c7207 */ /* 0x000fe20004800000 */
[----:B------:R-:W-:Y:S01]  /*3140*/  IMAD.WIDE R10, R11, 0x4, R14 ;  /* 0x000000040b0a7825 */ /* 0x000fe200078e020e */
[----:B------:R-:W-:-:S03]  /*3150*/  VIADDMNMX R16, R5, UR5, RZ, !PT ;  /* 0x0000000505107c46 */ /* 0x000fc6000f8001ff */
[----:B------:R-:W-:Y:S01]  /*3160*/  IMAD.WIDE R8, R9, 0x4, R14 ;  /* 0x0000000409087825 */ /* 0x000fe200078e020e */
[-C--:B------:R-:W-:Y:S01]  /*3170*/  ISETP.GE.AND P1, PT, R21, R6.reuse, PT ;  /* 0x000000061500720c */ /* 0x080fe20003f26270 */
[----:B------:R-:W2:Y:S02]  /*3180*/  LDG.E.CONSTANT R11, desc[UR8][R10.64] ;  /* 0x000000080a0b7981 */ /* 0x000ea4000c1e9900 */
[----:B------:R-:W-:Y:S01]  /*3190*/  IMAD R19, R3, R6, R12 ;  /* 0x0000000603137224 */ /* 0x000fe200078e020c */
[----:B------:R-:W-:Y:S01]  /*31a0*/  IADD3 R27, PT, PT, R17, 0x3, RZ ;  /* 0x00000003111b7810 */ /* 0x000fe20007ffe0ff */
[----:B------:R0:W3:Y:S01]  /*31b0*/  LDG.E.CONSTANT R13, desc[UR8][R8.64] ;  /* 0x00000008080d7981 */ /* 0x0000e2000c1e9900 */
[----:B------:R-:W-:Y:S01]  /*31c0*/  SEL R21, R21, R4, !P1 ;  /* 0x0000000415157207 */ /* 0x000fe20004800000 */
[-C--:B------:R-:W-:Y:S01]  /*31d0*/  IMAD R17, R3, R6.reuse, R16 ;  /* 0x0000000603117224 */ /* 0x080fe200078e0210 */
[----:B------:R-:W-:Y:S01]  /*31e0*/  VIADDMNMX R12, R7, 0xfffffffe, RZ, !PT ;  /* 0xfffffffe070c7846 */ /* 0x000fe200078001ff */
[----:B------:R-:W-:Y:S01]  /*31f0*/  IMAD.WIDE R18, R19, 0x4, R14 ;  /* 0x0000000413127825 */ /* 0x000fe200078e020e */
[----:B------:R-:W-:-:S03]  /*3200*/  ISETP.GE.AND P1, PT, R27, R6, PT ;  /* 0x000000061b00720c */ /* 0x000fc60003f26270 */
[----:B------:R-:W-:Y:S01]  /*3210*/  IMAD.WIDE R16, R17, 0x4, R14 ;  /* 0x0000000411107825 */ /* 0x000fe200078e020e */
[----:B------:R1:W4:Y:S03]  /*3220*/  LDG.E.CONSTANT R25, desc[UR8][R18.64] ;  /* 0x0000000812197981 */ /* 0x000326000c1e9900 */
[----:B------:R-:W-:Y:S01]  /*3230*/  IMAD R21, R3, R6, R21 ;  /* 0x0000000603157224 */ /* 0x000fe200078e0215 */
[----:B------:R-:W-:Y:S01]  /*3240*/  SEL R27, R27, R4, !P1 ;  /* 0x000000041b1b7207 */ /* 0x000fe20004800000 */
[----:B------:R-:W-:Y:S01]  /*3250*/  IMAD R23, R3, R6, R12 ;  /* 0x0000000603177224 */ /* 0x000fe200078e020c */
[----:B------:R-:W4:Y:S01]  /*3260*/  LDG.E.CONSTANT R17, desc[UR8][R16.64] ;  /* 0x0000000810117981 */ /* 0x000f22000c1e9900 */
[----:B0-----:R-:W-:Y:S01]  /*3270*/  IMAD.WIDE R8, R21, 0x4, R14 ;  /* 0x0000000415087825 */ /* 0x001fe200078e020e */
[----:B------:R-:W-:-:S03]  /*3280*/  VIADDMNMX R7, R7, 0xfffffffd, RZ, !PT ;  /* 0xfffffffd07077846 */ /* 0x000fc600078001ff */
[----:B------:R-:W-:Y:S02]  /*3290*/  IMAD.WIDE R20, R23, 0x4, R14 ;  /* 0x0000000417147825 */ /* 0x000fe400078e020e */
[----:B------:R-:W4:Y:S02]  /*32a0*/  LDG.E.CONSTANT R9, desc[UR8][R8.64] ;  /* 0x0000000808097981 */ /* 0x000f24000c1e9900 */
[CC--:B------:R-:W-:Y:S02]  /*32b0*/  IMAD R23, R3.reuse, R6.reuse, R27 ;  /* 0x0000000603177224 */ /* 0x0c0fe400078e021b */
[----:B------:R-:W-:Y:S01]  /*32c0*/  IMAD R7, R3, R6, R7 ;  /* 0x0000000603077224 */ /* 0x000fe200078e0207 */
[----:B------:R-:W4:Y:S01]  /*32d0*/  LDG.E.CONSTANT R21, desc[UR8][R20.64] ;  /* 0x0000000814157981 */ /* 0x000f22000c1e9900 */
[----:B------:R-:W-:-:S04]  /*32e0*/  IMAD.WIDE R22, R23, 0x4, R14 ;  /* 0x0000000417167825 */ /* 0x000fc800078e020e */
[----:B-1----:R-:W-:Y:S02]  /*32f0*/  IMAD.WIDE R18, R7, 0x4, R14 ;  /* 0x0000000407127825 */ /* 0x002fe400078e020e */
        /* <DEDUP_REMOVED lines=11> */
.L_x_39:
[----:B------:R-:W-:Y:S05]  /*33b0*/  BRA.U !UP1, `(.L_x_26) ;  /* 0x0000000109ac7547 */ /* 0x000fea000b800000 */
[----:B------:R-:W-:Y:S02]  /*33c0*/  UISETP.NE.AND UP0, UPT, UR10, 0x1, UPT ;  /* 0x000000010a00788c */ /* 0x000fe4000bf05270 */
[----:B------:R-:W-:-:S04]  /*33d0*/  ULOP3.LUT UR6, UR6, 0x1, URZ, 0xc0, !UPT ;  /* 0x0000000106067892 */ /* 0x000fc8000f8ec0ff */
[----:B------:R-:W-:-:S03]  /*33e0*/  UISETP.NE.U32.AND UP1, UPT, UR6, 0x1, UPT ;  /* 0x000000010600788c */ /* 0x000fc6000bf25070 */
[----:B------:R-:W-:Y:S08]  /*33f0*/  BRA.U !UP0, `(.L_x_40) ;  /* 0x0000000108687547 */ /* 0x000ff0000b800000 */
[----:B------:R-:W-:Y:S01]  /*3400*/  VIADD R7, R5, UR4 ;  /* 0x0000000405077c36 */ /* 0x000fe20008000000 */
[----:B------:R-:W-:-:S03]  /*3410*/  ULOP3.LUT UR5, URZ, UR4, URZ, 0x33, !UPT ;  /* 0x00000004ff057292 */ /* 0x000fc6000f8e33ff */
[C---:B------:R-:W-:Y:S01]  /*3420*/  VIADD R9, R7.reuse, 0x1 ;  /* 0x0000000107097836 */ /* 0x040fe20000000000 */
[----:B------:R-:W-:Y:S02]  /*3430*/  ISETP.GE.AND P1, PT, R7, R6, PT ;  /* 0x000000060700720c */ /* 0x000fe40003f26270 */
[----:B------:R-:W-:Y:S02]  /*3440*/  VIADDMNMX R13, R5, UR5, RZ, !PT ;  /* 0x00000005050d7c46 */ /* 0x000fe4000f8001ff */
[----:B------:R-:W-:Y:S02]  /*3450*/  SEL R8, R7, R4, !P1 ;  /* 0x0000000407087207 */ /* 0x000fe40004800000 */
[----:B------:R-:W-:Y:S02]  /*3460*/  VIADDMNMX R7, R5, -UR4, RZ, !PT ;  /* 0x8000000405077c46 */ /* 0x000fe4000f8001ff */
[-C--:B------:R-:W-:Y:S01]  /*3470*/  ISETP.GE.AND P1, PT, R9, R6.reuse, PT ;  /* 0x000000060900720c */ /* 0x080fe20003f26270 */
[----:B------:R-:W-:-:S02]  /*3480*/  IMAD R11, R3, R6, R8 ;  /* 0x00000006030b7224 */ /* 0x000fc400078e0208 */
[----:B------:R-:W-:Y:S01]  /*3490*/  IMAD R7, R3, R6, R7 ;  /* 0x0000000603077224 */ /* 0x000fe200078e0207 */
[----:B------:R-:W-:Y:S01]  /*34a0*/  SEL R12, R9, R4, !P1 ;  /* 0x00000004090c7207 */ /* 0x000fe20004800000 */
[----:B------:R-:W-:-:S04]  /*34b0*/  IMAD.WIDE R10, R11, 0x4, R14 ;  /* 0x000000040b0a7825 */ /* 0x000fc800078e020e */
[----:B------:R-:W-:Y:S02]  /*34c0*/  IMAD.WIDE R8, R7, 0x4, R14 ;  /* 0x0000000407087825 */ /* 0x000fe400078e020e */
[----:B------:R-:W2:Y:S02]  /*34d0*/  LDG.E.CONSTANT R11, desc[UR8][R10.64] ;  /* 0x000000080a0b7981 */ /* 0x000ea4000c1e9900 */
[CC--:B------:R-:W-:Y:S02]  /*34e0*/  IMAD R7, R3.reuse, R6.reuse, R12 ;  /* 0x0000000603077224 */ /* 0x0c0fe400078e020c */
        /* <DEDUP_REMOVED lines=11> */
.L_x_40:
[----:B------:R-:W-:Y:S05]  /*35a0*/  BRA.U UP1, `(.L_x_26) ;  /* 0x0000000101307547 */ /* 0x000fea000b800000 */
[C---:B------:R-:W-:Y:S01]  /*35b0*/  VIADD R7, R5.reuse, UR4 ;  /* 0x0000000405077c36 */ /* 0x040fe20008000000 */
[----:B------:R-:W-:-:S04]  /*35c0*/  VIADDMNMX R5, R5, -UR4, RZ, !PT ;  /* 0x8000000405057c46 */ /* 0x000fc8000f8001ff */
[----:B------:R-:W-:-:S04]  /*35d0*/  ISETP.GE.AND P1, PT, R7, R6, PT ;  /* 0x000000060700720c */ /* 0x000fc80003f26270 */
[----:B------:R-:W-:-:S05]  /*35e0*/  SEL R4, R7, R4, !P1 ;  /* 0x0000000407047207 */ /* 0x000fca0004800000 */
[CC--:B------:R-:W-:Y:S02]  /*35f0*/  IMAD R7, R3.reuse, R6.reuse, R4 ;  /* 0x0000000603077224 */ /* 0x0c0fe400078e0204 */
[----:B------:R-:W-:Y:S02]  /*3600*/  IMAD R3, R3, R6, R5 ;  /* 0x0000000603037224 */ /* 0x000fe400078e0205 */
[----:B------:R-:W-:-:S04]  /*3610*/  IMAD.WIDE R4, R7, 0x4, R14 ;  /* 0x0000000407047825 */ /* 0x000fc800078e020e */
[----:B------:R-:W-:Y:S02]  /*3620*/  IMAD.WIDE R14, R3, 0x4, R14 ;  /* 0x00000004030e7825 */ /* 0x000fe400078e020e */
[----:B------:R-:W2:Y:S04]  /*3630*/  LDG.E.CONSTANT R5, desc[UR8][R4.64] ;  /* 0x0000000804057981 */ /* 0x000ea8000c1e9900 */
[----:B------:R-:W3:Y:S01]  /*3640*/  LDG.E.CONSTANT R15, desc[UR8][R14.64] ;  /* 0x000000080e0f7981 */ /* 0x000ee2000c1e9900 */
[----:B--2--5:R-:W-:-:S04]  /*3650*/  FSETP.GT.AND P0, PT, R2, R5, P0 ;  /* 0x000000050200720b */ /* 0x024fc80000704000 */
[----:B---3--:R-:W-:-:S13]  /*3660*/  FSETP.GE.AND P0, PT, R2, R15, P0 ;  /* 0x0000000f0200720b */ /* 0x008fda0000706000 */
.L_x_26:
[----:B------:R-:W-:-:S07]  /*3670*/  SEL R4, RZ, 0x1, !P0 ;  /* 0x00000001ff047807 */ /* 0x000fce0004000000 */
.L_x_21:
[----:B------:R-:W0:Y:S02]  /*3680*/  LDCU.64 UR4, c[0x0][0x3a0] ;  /* 0x00007400ff0477ac */ /* 0x000e240008000a00 */
[----:B0----5:R-:W-:-:S04]  /*3690*/  IADD3 R2, P0, PT, R0, UR4, RZ ;  /* 0x0000000400027c10 */ /* 0x021fc8000ff1e0ff */
[----:B------:R-:W-:-:S05]  /*36a0*/  LEA.HI.X.SX32 R3, R0, UR5, 0x1, P0 ;  /* 0x0000000500037c11 */ /* 0x000fca00080f0eff */
[----:B------:R-:W-:Y:S01]  /*36b0*/  STG.E.U8 desc[UR8][R2.64], R4 ;  /* 0x0000000402007986 */ /* 0x000fe2000c101108 */
[----:B------:R-:W-:Y:S05]  /*36c0*/  EXIT ;  /* 0x000000000000794d */ /* 0x000fea0003800000 */
.L_x_41:
        /* <DEDUP_REMOVED lines=11> */
.L_x_149:


//--------------------- .text._Z13relextrema_2DIlEviiibiPKT_Pb --------------------------
	.section	.text._Z13relextrema_2DIlEviiibiPKT_Pb,"ax",@progbits
	.align	128
        .global         _Z13relextrema_2DIlEviiibiPKT_Pb
        .type           _Z13relextrema_2DIlEviiibiPKT_Pb,@function
        .size           _Z13relextrema_2DIlEviiibiPKT_Pb,(.L_x_150 - _Z13relextrema_2DIlEviiibiPKT_Pb)
        .other          _Z13relextrema_2DIlEviiibiPKT_Pb,@"STO_CUDA_ENTRY STV_DEFAULT"
_Z13relextrema_2DIlEviiibiPKT_Pb:
.text._Z13relextrema_2DIlEviiibiPKT_Pb:
        /* <DEDUP_REMOVED lines=38> */
.L_x_46:
[C---:B------:R-:W-:Y:S01]  /*0260*/  VIADD R20, R5.reuse, UR7 ;  /* 0x0000000705147c36 */ /* 0x040fe20008000000 */
[----:B------:R-:W-:Y:S02]  /*0270*/  ULOP3.LUT UR10, URZ, UR7, URZ, 0x33, !UPT ;  /* 0x00000007ff0a7292 */ /* 0x000fe4000f8e33ff */
[C---:B------:R-:W-:Y:S02]  /*0280*/  VIADD R2, R5.reuse, -UR7 ;  /* 0x8000000705027c36 */ /* 0x040fe40008000000 */
[C---:B------:R-:W-:Y:S02]  /*0290*/  VIADD R16, R20.reuse, 0x1 ;  /* 0x0000000114107836 */ /* 0x040fe40000000000 */
[----:B------:R-:W-:Y:S01]  /*02a0*/  VIADD R12, R20, 0x2 ;  /* 0x00000002140c7836 */ /* 0x000fe20000000000 */
[----:B------:R-:W-:Y:S01]  /*02b0*/  SHF.R.S32.HI R4, RZ, 0x1f, R2 ;  /* 0x0000001fff047819 */ /* 0x000fe20000011402 */
[----:B------:R-:W-:Y:S01]  /*02c0*/  VIADD R18, R5, UR10 ;  /* 0x0000000a05127c36 */ /* 0x000fe20008000000 */
[-C--:B------:R-:W-:Y:S01]  /*02d0*/  ISETP.GE.AND P1, PT, R16, R7.reuse, PT ;  /* 0x000000071000720c */ /* 0x080fe20003f26270 */
[----:B------:R-:W-:Y:S01]  /*02e0*/  UIADD3 UR10, UPT, UPT, UR7, 0x3, URZ ;  /* 0x00000003070a7890 */ /* 0x000fe2000fffe0ff */
[----:B------:R-:W-:-:S02]  /*02f0*/  LOP3.LUT R15, R4, R7, RZ, 0xc0, !PT ;  /* 0x00000007040f7212 */ /* 0x000fc400078ec0ff */
[C---:B------:R-:W-:Y:S02]  /*0300*/  SEL R13, R7.reuse, RZ, P1 ;  /* 0x000000ff070d7207 */ /* 0x040fe40000800000 */
[-C--:B------:R-:W-:Y:S01]  /*0310*/  ISETP.GE.AND P1, PT, R20, R7.reuse, PT ;  /* 0x000000071400720c */ /* 0x080fe20003f26270 */
[----:B------:R-:W-:Y:S01]  /*0320*/  IMAD.IADD R15, R2, 0x1, R15 ;  /* 0x00000001020f7824 */ /* 0x000fe200078e020f */
[----:B------:R-:W-:Y:S01]  /*0330*/  SHF.R.S32.HI R4, RZ, 0x1f, R18 ;  /* 0x0000001fff047819 */ /* 0x000fe20000011412 */
[----:B------:R-:W-:Y:S01]  /*0340*/  IMAD.IADD R16, R16, 0x1, -R13 ;  /* 0x0000000110107824 */ /* 0x000fe200078e0a0d */
[----:B------:R-:W-:Y:S01]  /*0350*/  SEL R13, R7, RZ, P1 ;  /* 0x000000ff070d7207 */ /* 0x000fe20000800000 */
[----:B------:R-:W-:Y:S01]  /*0360*/  VIADD R2, R2, 0xfffffffe ;  /* 0xfffffffe02027836 */ /* 0x000fe20000000000 */
[-C--:B------:R-:W-:Y:S01]  /*0370*/  LOP3.LUT R17, R4, R7.reuse, RZ, 0xc0, !PT ;  /* 0x0000000704117212 */ /* 0x080fe200078ec0ff */
[-C--:B------:R-:W-:Y:S01]  /*0380*/  IMAD R15, R15, R6.reuse, R3 ;  /* 0x000000060f0f7224 */ /* 0x080fe200078e0203 */
[-C--:B------:R-:W-:Y:S01]  /*0390*/  ISETP.GE.AND P1, PT, R12, R7.reuse, PT ;  /* 0x000000070c00720c */ /* 0x080fe20003f26270 */
[----:B------:R-:W-:Y:S01]  /*03a0*/  IMAD.IADD R13, R20, 0x1, -R13 ;  /* 0x00000001140d7824 */ /* 0x000fe200078e0a0d */
[----:B------:R-:W-:Y:S01]  /*03b0*/  SHF.R.S32.HI R4, RZ, 0x1f, R2 ;  /* 0x0000001fff047819 */ /* 0x000fe20000011402 */
[----:B------:R-:W-:Y:S01]  /*03c0*/  IMAD.IADD R18, R18, 0x1, R17 ;  /* 0x0000000112127824 */ /* 0x000fe200078e0211 */
[----:B------:R-:W-:Y:S01]  /*03d0*/  SEL R17, R7, RZ, P1 ;  /* 0x000000ff07117207 */ /* 0x000fe20000800000 */
[----:B------:R-:W-:Y:S01]  /*03e0*/  IMAD R13, R13, R6, R3 ;  /* 0x000000060d0d7224 */ /* 0x000fe200078e0203 */
[----:B------:R-:W-:Y:S01]  /*03f0*/  LOP3.LUT R19, R4, R7, RZ, 0xc0, !PT ;  /* 0x0000000704137212 */ /* 0x000fe200078ec0ff */
[----:B------:R-:W-:-:S02]  /*0400*/  VIADD R20, R20, 0x3 ;  /* 0x0000000314147836 */ /* 0x000fc40000000000 */
[----:B------:R-:W-:Y:S02]  /*0410*/  IMAD.IADD R17, R12, 0x1, -R17 ;  /* 0x000000010c117824 */ /* 0x000fe400078e0a11 */
[----:B------:R-:W-:-:S04]  /*0420*/  IMAD.WIDE R12, R13, 0x8, R8 ;  /* 0x000000080d0c7825 */ /* 0x000fc800078e0208 */
[----:B------:R-:W-:Y:S02]  /*0430*/  IMAD.WIDE R14, R15, 0x8, R8 ;  /* 0x000000080f0e7825 */ /* 0x000fe400078e0208 */
[----:B------:R-:W2:Y:S02]  /*0440*/  LDG.E.64.CONSTANT R12, desc[UR8][R12.64] ;  /* 0x000000080c0c7981 */ /* 0x000ea4000c1e9b00 */
[-C--:B------:R-:W-:Y:S02]  /*0450*/  IMAD R25, R16, R6.reuse, R3 ;  /* 0x0000000610197224 */ /* 0x080fe400078e0203 */
[----:B------:R-:W-:Y:S01]  /*0460*/  IMAD.IADD R4, R2, 0x1, R19 ;  /* 0x0000000102047824 */ /* 0x000fe200078e0213 */
[----:B------:R-:W-:Y:S01]  /*0470*/  ISETP.GE.AND P1, PT, R20, R7, PT ;  /* 0x000000071400720c */ /* 0x000fe20003f26270 */
[----:B------:R-:W-:Y:S01]  /*0480*/  VIADD R2, R5, -UR10 ;  /* 0x8000000a05027c36 */ /* 0x000fe20008000000 */
[----:B------:R-:W3:Y:S01]  /*0490*/  LDG.E.64.CONSTANT R14, desc[UR8][R14.64] ;  /* 0x000000080e0e7981 */ /* 0x000ee2000c1e9b00 */
[----:B------:R-:W-:-:S02]  /*04a0*/  IMAD R19, R18, R6, R3 ;  /* 0x0000000612137224 */ /* 0x000fc400078e0203 */
[----:B------:R-:W-:Y:S01]  /*04b0*/  IMAD.WIDE R24, R25, 0x8, R8 ;  /* 0x0000000819187825 */ /* 0x000fe200078e0208 */
[----:B------:R-:W-:Y:S02]  /*04c0*/  SHF.R.S32.HI R22, RZ, 0x1f, R2 ;  /* 0x0000001fff167819 */ /* 0x000fe40000011402 */
[----:B------:R-:W-:Y:S01]  /*04d0*/  SEL R21, R7, RZ, P1 ;  /* 0x000000ff07157207 */ /* 0x000fe20000800000 */
[----:B------:R-:W-:Y:S02]  /*04e0*/  IMAD R23, R17, R6, R3 ;  /* 0x0000000611177224 */ /* 0x000fe400078e0203 */
[----:B------:R-:W-:Y:S01]  /*04f0*/  IMAD.WIDE R18, R19, 0x8, R8 ;  /* 0x0000000813127825 */ /* 0x000fe200078e0208 */
[----:B------:R0:W4:Y:S01]  /*0500*/  LDG.E.64.CONSTANT R16, desc[UR8][R24.64] ;  /* 0x0000000818107981 */ /* 0x000122000c1e9b00 */
[----:B------:R-:W-:Y:S02]  /*0510*/  LOP3.LUT R27, R22, R7, RZ, 0xc0, !PT ;  /* 0x00000007161b7212 */ /* 0x000fe400078ec0ff */
[----:B------:R-:W-:-:S02]  /*0520*/  IMAD.IADD R20, R20, 0x1, -R21 ;  /* 0x0000000114147824 */ /* 0x000fc400078e0a15 */
[----:B------:R-:W-:Y:S01]  /*0530*/  IMAD R21, R4, R6, R3 ;  /* 0x0000000604157224 */ /* 0x000fe200078e0203 */
[----:B------:R-:W4:Y:S01]  /*0540*/  LDG.E.64.CONSTANT R18, desc[UR8][R18.64] ;  /* 0x0000000812127981 */ /* 0x000f22000c1e9b00 */
[----:B------:R-:W-:-:S04]  /*0550*/  IMAD.WIDE R22, R23, 0x8, R8 ;  /* 0x0000000817167825 */ /* 0x000fc800078e0208 */
[----:B------:R-:W-:Y:S02]  /*0560*/  IMAD.IADD R27, R2, 0x1, R27 ;  /* 0x00000001021b7824 */ /* 0x000fe400078e021b */
[----:B------:R-:W-:Y:S01]  /*0570*/  IMAD R29, R20, R6, R3 ;  /* 0x00000006141d7224 */ /* 0x000fe200078e0203 */
[----:B------:R-:W4:Y:S01]  /*0580*/  LDG.E.64.CONSTANT R22, desc[UR8][R22.64] ;  /* 0x0000000816167981 */ /* 0x000f22000c1e9b00 */
[----:B------:R-:W-:-:S04]  /*0590*/  IMAD.WIDE R20, R21, 0x8, R8 ;  /* 0x0000000815147825 */ /* 0x000fc800078e0208 */
[----:B------:R-:W-:Y:S02]  /*05a0*/  IMAD R2, R27, R6, R3 ;  /* 0x000000061b027224 */ /* 0x000fe400078e0203 */
[--C-:B------:R-:W-:Y:S01]  /*05b0*/  IMAD.WIDE R26, R29, 0x8, R8.reuse ;  /* 0x000000081d1a7825 */ /* 0x100fe200078e0208 */
[----:B------:R-:W4:Y:S03]  /*05c0*/  LDG.E.64.CONSTANT R20, desc[UR8][R20.64] ;  /* 0x0000000814147981 */ /* 0x000f26000c1e9b00 */
[----:B0-----:R-:W-:Y:S02]  /*05d0*/  IMAD.WIDE R24, R2, 0x8, R8 ;  /* 0x0000000802187825 */ /* 0x001fe400078e0208 */
[----:B------:R-:W4:Y:S04]  /*05e0*/  LDG.E.64.CONSTANT R26, desc[UR8][R26.64] ;  /* 0x000000081a1a7981 */ /* 0x000f28000c1e9b00 */
[----:B------:R-:W4:Y:S01]  /*05f0*/  LDG.E.64.CONSTANT R24, desc[UR8][R24.64] ;  /* 0x0000000818187981 */ /* 0x000f22000c1e9b00 */
[----:B------:R-:W-:-:S02]  /*0600*/  UISETP.NE.AND UP1, UPT, UR10, UR4, UPT ;  /* 0x000000040a00728c */ /* 0x000fc4000bf25270 */
[----:B------:R-:W-:Y:S01]  /*0610*/  UIADD3 UR7, UPT, UPT, UR7, 0x4, URZ ;  /* 0x0000000407077890 */ /* 0x000fe2000fffe0ff */
[----:B--2--5:R-:W-:-:S04]  /*0620*/  ISETP.GT.U32.AND P1, PT, R10, R12, PT ;  /* 0x0000000c0a00720c */ /* 0x024fc80003f24070 */
[----:B------:R-:W-:Y:S02]  /*0630*/  ISETP.GT.AND.EX P0, PT, R11, R13, P0, P1 ;  /* 0x0000000d0b00720c */ /* 0x000fe40000704310 */
[----:B---3--:R-:W-:-:S04]  /*0640*/  ISETP.GE.U32.AND P1, PT, R10, R14, PT ;  /* 0x0000000e0a00720c */ /* 0x008fc80003f26070 */
[----:B------:R-:W-:Y:S02]  /*0650*/  ISETP.GE.AND.EX P0, PT, R11, R15, P0, P1 ;  /* 0x0000000f0b00720c */ /* 0x000fe40000706310 */
[----:B----4-:R-:W-:-:S04]  /*0660*/  ISETP.GT.U32.AND P1, PT, R10, R16, PT ;  /* 0x000000100a00720c */ /* 0x010fc80003f24070 */
[----:B------:R-:W-:Y:S02]  /*0670*/  ISETP.GT.AND.EX P0, PT, R11, R17, P0, P1 ;  /* 0x000000110b00720c */ /* 0x000fe40000704310 */
[----:B------:R-:W-:-:S04]  /*0680*/  ISETP.GE.U32.AND P1, PT, R10, R18, PT ;  /* 0x000000120a00720c */ /* 0x000fc80003f26070 */
[----:B------:R-:W-:Y:S02]  /*0690*/  ISETP.GE.AND.EX P0, PT, R11, R19, P0, P1 ;  /* 0x000000130b00720c */ /* 0x000fe40000706310 */
[----:B------:R-:W-:-:S04]  /*06a0*/  ISETP.GT.U32.AND P1, PT, R10, R22, PT ;  /* 0x000000160a00720c */ /* 0x000fc80003f24070 */
[----:B------:R-:W-:Y:S02]  /*06b0*/  ISETP.GT.AND.EX P1, PT, R11, R23, P0, P1 ;  /* 0x000000170b00720c */ /* 0x000fe40000724310 */
[----:B------:R-:W-:-:S04]  /*06c0*/  ISETP.GE.U32.AND P2, PT, R10, R20, PT ;  /* 0x000000140a00720c */ /* 0x000fc80003f46070 */
[C---:B------:R-:W-:Y:S02]  /*06d0*/  ISETP.GE.AND.EX P2, PT, R11.reuse, R21, P1, P2 ;  /* 0x000000150b00720c */ /* 0x040fe40000f46320 */
[C---:B------:R-:W-:Y:S02]  /*06e0*/  ISETP.GT.U32.AND P0, PT, R10.reuse, R26, PT ;  /* 0x0000001a0a00720c */ /* 0x040fe40003f04070 */
[----:B------:R-:W-:Y:S02]  /*06f0*/  ISETP.GE.U32.AND P1, PT, R10, R24, PT ;  /* 0x000000180a00720c */ /* 0x000fe40003f26070 */
[----:B------:R-:W-:-:S04]  /*0700*/  ISETP.GT.AND.EX P0, PT, R11, R27, P2, P0 ;  /* 0x0000001b0b00720c */ /* 0x000fc80001704300 */
[----:B------:R-:W-:Y:S01]  /*0710*/  ISETP.GE.AND.EX P0, PT, R11, R25, P0, P1 ;  /* 0x000000190b00720c */ /* 0x000fe20000706310 */
[----:B------:R-:W-:-:S12]  /*0720*/  BRA.U UP1, `(.L_x_46) ;  /* 0xfffffff901cc7547 */ /* 0x000fd8000b83ffff */
.L_x_45:
[----:B------:R-:W-:Y:S05]  /*0730*/  BRA.U !UP0, `(.L_x_47) ;  /* 0x00000035086c7547 */ /* 0x000fea000b800000 */
[----:B------:R-:W-:Y:S02]  /*0740*/  UISETP.NE.AND UP0, UPT, UR5, 0x1, UPT ;  /* 0x000000010500788c */ /* 0x000fe4000bf05270 */
[----:B------:R-:W-:-:S04]  /*0750*/  ULOP3.LUT UR4, UR6, 0x1, URZ, 0xc0, !UPT ;  /* 0x0000000106047892 */ /* 0x000fc8000f8ec0ff */
[----:B------:R-:W-:-:S03]  /*0760*/  UISETP.NE.U32.AND UP1, UPT, UR4, 0x1, UPT ;  /* 0x000000010400788c */ /* 0x000fc6000bf25070 */
[----:B------:R-:W-:Y:S08]  /*0770*/  BRA.U !UP0, `(.L_x_48) ;  /* 0x0000000108987547 */ /* 0x000ff0000b800000 */
[C---:B------:R-:W-:Y:S01]  /*0780*/  VIADD R2, R5.reuse, UR7 ;  /* 0x0000000705027c36 */ /* 0x040fe20008000000 */
[----:B------:R-:W-:Y:S02]  /*0790*/  ULOP3.LUT UR4, URZ, UR7, URZ, 0x33, !UPT ;  /* 0x00000007ff047292 */ /* 0x000fe4000f8e33ff */
[C---:B------:R-:W-:Y:S02]  /*07a0*/  VIADD R4, R5.reuse, -UR7 ;  /* 0x8000000705047c36 */ /* 0x040fe40008000000 */
[C---:B------:R-:W-:Y:S01]  /*07b0*/  VIADD R14, R2.reuse, 0x1 ;  /* 0x00000001020e7836 */ /* 0x040fe20000000000 */
[----:B------:R-:W-:Y:S02]  /*07c0*/  ISETP.GE.AND P1, PT, R2, R7, PT ;  /* 0x000000070200720c */ /* 0x000fe40003f26270 */
[----:B------:R-:W-:Y:S01]  /*07d0*/  SHF.R.S32.HI R12, RZ, 0x1f, R4 ;  /* 0x0000001fff0c7819 */ /* 0x000fe20000011404 */
[----:B------:R-:W-:Y:S01]  /*07e0*/  VIADD R16, R5, UR4 ;  /* 0x0000000405107c36 */ /* 0x000fe20008000000 */
[----:B------:R-:W-:-:S02]  /*07f0*/  SEL R13, R7, RZ, P1 ;  /* 0x000000ff070d7207 */ /* 0x000fc40000800000 */
[-C--:B------:R-:W-:Y:S02]  /*0800*/  LOP3.LUT R15, R12, R7.reuse, RZ, 0xc0, !PT ;  /* 0x000000070c0f7212 */ /* 0x080fe400078ec0ff */
[-C--:B------:R-:W-:Y:S01]  /*0810*/  ISETP.GE.AND P1, PT, R14, R7.reuse, PT ;  /* 0x000000070e00720c */ /* 0x080fe20003f26270 */
[----:B------:R-:W-:Y:S01]  /*0820*/  IMAD.IADD R13, R2, 0x1, -R13 ;  /* 0x00000001020d7824 */ /* 0x000fe200078e0a0d */
[----:B------:R-:W-:Y:S01]  /*0830*/  SHF.R.S32.HI R2, RZ, 0x1f, R16 ;  /* 0x0000001fff027819 */ /* 0x000fe20000011410 */
[----:B------:R-:W-:Y:S01]  /*0840*/  IMAD.IADD R15, R4, 0x1, R15 ;  /* 0x00000001040f7824 */ /* 0x000fe200078e020f */
[----:B------:R-:W-:Y:S01]  /*0850*/  SEL R17, R7, RZ, P1 ;  /* 0x000000ff07117207 */ /* 0x000fe20000800000 */
[-CC-:B------:R-:W-:Y:S01]  /*0860*/  IMAD R13, R13, R6.reuse, R3.reuse ;  /* 0x000000060d0d7224 */ /* 0x180fe200078e0203 */
[----:B------:R-:W-:Y:S01]  /*0870*/  LOP3.LUT R19, R2, R7, RZ, 0xc0, !PT ;  /* 0x0000000702137212 */ /* 0x000fe200078ec0ff */
[----:B------:R-:W-:Y:S02]  /*0880*/  IMAD R15, R15, R6, R3 ;  /* 0x000000060f0f7224 */ /* 0x000fe400078e0203 */
[----:B------:R-:W-:-:S02]  /*0890*/  IMAD.IADD R17, R14, 0x1, -R17 ;  /* 0x000000010e117824 */ /* 0x000fc400078e0a11 */
[----:B------:R-:W-:-:S04]  /*08a0*/  IMAD.WIDE R12, R13, 0x8, R8 ;  /* 0x000000080d0c7825 */ /* 0x000fc800078e0208 */
[----:B------:R-:W-:Y:S02]  /*08b0*/  IMAD.IADD R19, R16, 0x1, R19 ;  /* 0x0000000110137824 */ /* 0x000fe400078e0213 */
[----:B------:R-:W-:Y:S01]  /*08c0*/  IMAD R17, R17, R6, R3 ;  /* 0x0000000611117224 */ /* 0x000fe200078e0203 */
[----:B------:R-:W2:Y:S01]  /*08d0*/  LDG.E.64.CONSTANT R12, desc[UR8][R12.64] ;  /* 0x000000080c0c7981 */ /* 0x000ea2000c1e9b00 */
[----:B------:R-:W-:-:S04]  /*08e0*/  IMAD.WIDE R14, R15, 0x8, R8 ;  /* 0x000000080f0e7825 */ /* 0x000fc800078e0208 */
[----:B------:R-:W-:Y:S02]  /*08f0*/  IMAD R19, R19, R6, R3 ;  /* 0x0000000613137224 */ /* 0x000fe400078e0203 */
[--C-:B------:R-:W-:Y:S01]  /*0900*/  IMAD.WIDE R16, R17, 0x8, R8.reuse ;  /* 0x0000000811107825 */ /* 0x100fe200078e0208 */
[----:B------:R-:W3:Y:S03]  /*0910*/  LDG.E.64.CONSTANT R14, desc[UR8][R14.64] ;  /* 0x000000080e0e7981 */ /* 0x000ee6000c1e9b00 */
[----:B------:R-:W-:Y:S02]  /*0920*/  IMAD.WIDE R18, R19, 0x8, R8 ;  /* 0x0000000813127825 */ /* 0x000fe400078e0208 */
[----:B------:R-:W4:Y:S04]  /*0930*/  LDG.E.64.CONSTANT R16, desc[UR8][R16.64] ;  /* 0x0000000810107981 */ /* 0x000f28000c1e9b00 */
[----:B------:R-:W4:Y:S01]  /*0940*/  LDG.E.64.CONSTANT R18, desc[UR8][R18.64] ;  /* 0x0000000812127981 */ /* 0x000f22000c1e9b00 */
[----:B------:R-:W-:Y:S01]  /*0950*/  UIADD3 UR7, UPT, UPT, UR7, 0x2, URZ ;  /* 0x0000000207077890 */ /* 0x000fe2000fffe0ff */
[----:B--2--5:R-:W-:-:S04]  /*0960*/  ISETP.GT.U32.AND P1, PT, R10, R12, PT ;  /* 0x0000000c0a00720c */ /* 0x024fc80003f24070 */
[----:B------:R-:W-:Y:S02]  /*0970*/  ISETP.GT.AND.EX P1, PT, R11, R13, P0, P1 ;  /* 0x0000000d0b00720c */ /* 0x000fe40000724310 */
[----:B---3--:R-:W-:-:S04]  /*0980*/  ISETP.GE.U32.AND P2, PT, R10, R14, PT ;  /* 0x0000000e0a00720c */ /* 0x008fc80003f46070 */
[C---:B------:R-:W-:Y:S02]  /*0990*/  ISETP.GE.AND.EX P2, PT, R11.reuse, R15, P1, P2 ;  /* 0x0000000f0b00720c */ /* 0x040fe40000f46320 */
[C---:B----4-:R-:W-:Y:S02]  /*09a0*/  ISETP.GT.U32.AND P0, PT, R10.reuse, R16, PT ;  /* 0x000000100a00720c */ /* 0x050fe40003f04070 */
[----:B------:R-:W-:Y:S02]  /*09b0*/  ISETP.GE.U32.AND P1, PT, R10, R18, PT ;  /* 0x000000120a00720c */ /* 0x000fe40003f26070 */
[----:B------:R-:W-:-:S04]  /*09c0*/  ISETP.GT.AND.EX P0, PT, R11, R17, P2, P0 ;  /* 0x000000110b00720c */ /* 0x000fc80001704300 */
[----:B------:R-:W-:-:S13]  /*09d0*/  ISETP.GE.AND.EX P0, PT, R11, R19, P0, P1 ;  /* 0x000000130b00720c */ /* 0x000fda0000706310 */
.L_x_48:
[----:B------:R-:W-:Y:S05]  /*09e0*/  BRA.U UP1, `(.L_x_47) ;  /* 0x0000003101c07547 */ /* 0x000fea000b800000 */
[C---:B------:R-:W-:Y:S02]  /*09f0*/  VIADD R2, R5.reuse, UR7 ;  /* 0x0000000705027c36 */ /* 0x040fe40008000000 */
[----:B------:R-:W-:-:S03]  /*0a00*/  VIADD R5, R5, -UR7 ;  /* 0x8000000705057c36 */ /* 0x000fc60008000000 */
[-C--:B------:R-:W-:Y:S02]  /*0a10*/  ISETP.GE.AND P1, PT, R2, R7.reuse, PT ;  /* 0x000000070200720c */ /* 0x080fe40003f26270 */
[----:B------:R-:W-:Y:S02]  /*0a20*/  SHF.R.S32.HI R4, RZ, 0x1f, R5 ;  /* 0x0000001fff047819 */ /* 0x000fe40000011405 */
[----:B------:R-:W-:Y:S02]  /*0a30*/  SEL R13, R7, RZ, P1 ;  /* 0x000000ff070d7207 */ /* 0x000fe40000800000 */
[----:B------:R-:W-:-:S03]  /*0a40*/  LOP3.LUT R4, R4, R7, RZ, 0xc0, !PT ;  /* 0x0000000704047212 */ /* 0x000fc600078ec0ff */
[----:B------:R-:W-:Y:S02]  /*0a50*/  IMAD.IADD R13, R2, 0x1, -R13 ;  /* 0x00000001020d7824 */ /* 0x000fe400078e0a0d */
[----:B------:R-:W-:Y:S02]  /*0a60*/  IMAD.IADD R4, R5, 0x1, R4 ;  /* 0x0000000105047824 */ /* 0x000fe400078e0204 */
[-CC-:B------:R-:W-:Y:S02]  /*0a70*/  IMAD R13, R13, R6.reuse, R3.reuse ;  /* 0x000000060d0d7224 */ /* 0x180fe400078e0203 */
[----:B------:R-:W-:Y:S02]  /*0a80*/  IMAD R5, R4, R6, R3 ;  /* 0x0000000604057224 */ /* 0x000fe400078e0203 */
[----:B------:R-:W-:-:S04]  /*0a90*/  IMAD.WIDE R2, R13, 0x8, R8 ;  /* 0x000000080d027825 */ /* 0x000fc800078e0208 */
[----:B------:R-:W-:Y:S02]  /*0aa0*/  IMAD.WIDE R8, R5, 0x8, R8 ;  /* 0x0000000805087825 */ /* 0x000fe400078e0208 */
[----:B------:R-:W2:Y:S04]  /*0ab0*/  LDG.E.64.CONSTANT R2, desc[UR8][R2.64] ;  /* 0x0000000802027981 */ /* 0x000ea8000c1e9b00 */
[----:B------:R-:W3:Y:S01]  /*0ac0*/  LDG.E.64.CONSTANT R8, desc[UR8][R8.64] ;  /* 0x0000000808087981 */ /* 0x000ee2000c1e9b00 */
[C---:B--2--5:R-:W-:Y:S02]  /*0ad0*/  ISETP.GT.U32.AND P2, PT, R10.reuse, R2, PT ;  /* 0x000000020a00720c */ /* 0x064fe40003f44070 */
[----:B---3--:R-:W-:Y:S02]  /*0ae0*/  ISETP.GE.U32.AND P1, PT, R10, R8, PT ;  /* 0x000000080a00720c */ /* 0x008fe40003f26070 */
[----:B------:R-:W-:-:S04]  /*0af0*/  ISETP.GT.AND.EX P0, PT, R11, R3, P0, P2 ;  /* 0x000000030b00720c */ /* 0x000fc80000704320 */
[----:B------:R-:W-:Y:S01]  /*0b00*/  ISETP.GE.AND.EX P0, PT, R11, R9, P0, P1 ;  /* 0x000000090b00720c */ /* 0x000fe20000706310 */
[----:B------:R-:W-:-:S12]  /*0b10*/  BRA `(.L_x_47) ;  /* 0x0000003000747947 */ /* 0x000fd80003800000 */
.L_x_44:
        /* <DEDUP_REMOVED lines=12> */
.L_x_50:
[----:B------:R-:W-:Y:S01]  /*0be0*/  VIADD R12, R26, 0x1 ;  /* 0x000000011a0c7836 */ /* 0x000fe20000000000 */
[----:B------:R-:W-:-:S04]  /*0bf0*/  VIADDMNMX R13, R4, 0x3, RZ, !PT ;  /* 0x00000003040d7846 */ /* 0x000fc800078001ff */
[----:B------:R-:W-:Y:S01]  /*0c00*/  ISETP.GE.AND P1, PT, R12, R7, PT ;  /* 0x000000070c00720c */ /* 0x000fe20003f26270 */
[----:B------:R-:W-:-:S03]  /*0c10*/  IMAD R13, R13, R6, R3 ;  /* 0x000000060d0d7224 */ /* 0x000fc600078e0203 */
[----:B------:R-:W-:-:S05]  /*0c20*/  SEL R12, R12, R2, !P1 ;  /* 0x000000020c0c7207 */ /* 0x000fca0004800000 */
[----:B------:R-:W-:Y:S02]  /*0c30*/  IMAD R15, R12, R6, R3 ;  /* 0x000000060c0f7224 */ /* 0x000fe400078e0203 */
[----:B------:R-:W-:-:S04]  /*0c40*/  IMAD.WIDE R12, R13, 0x8, R8 ;  /* 0x000000080d0c7825 */ /* 0x000fc800078e0208 */
[----:B------:R-:W-:Y:S02]  /*0c50*/  IMAD.WIDE R14, R15, 0x8, R8 ;  /* 0x000000080f0e7825 */ /* 0x000fe400078e0208 */
[----:B------:R-:W2:Y:S04]  /*0c60*/  LDG.E.64.CONSTANT R12, desc[UR8][R12.64] ;  /* 0x000000080c0c7981 */ /* 0x000ea8000c1e9b00 */
[----:B------:R-:W3:Y:S01]  /*0c70*/  LDG.E.64.CONSTANT R14, desc[UR8][R14.64] ;  /* 0x000000080e0e7981 */ /* 0x000ee2000c1e9b00 */
[----:B------:R-:W-:-:S05]  /*0c80*/  VIADD R16, R26, 0x2 ;  /* 0x000000021a107836 */ /* 0x000fca0000000000 */
[----:B------:R-:W-:Y:S01]  /*0c90*/  ISETP.GE.AND P1, PT, R16, R7, PT ;  /* 0x000000071000720c */ /* 0x000fe20003f26270 */
[----:B------:R-:W-:-:S03]  /*0ca0*/  VIADD R18, R26, 0x3 ;  /* 0x000000031a127836 */ /* 0x000fc60000000000 */
[----:B------:R-:W-:Y:S02]  /*0cb0*/  SEL R16, R16, R2, !P1 ;  /* 0x0000000210107207 */ /* 0x000fe40004800000 */
[----:B------:R-:W-:-:S03]  /*0cc0*/  VIADDMNMX R17, R4, 0x2, RZ, !PT ;  /* 0x0000000204117846 */ /* 0x000fc600078001ff */
[-CC-:B------:R-:W-:Y:S02]  /*0cd0*/  IMAD R25, R16, R6.reuse, R3.reuse ;  /* 0x0000000610197224 */ /* 0x180fe400078e0203 */
[----:B------:R-:W-:Y:S02]  /*0ce0*/  IMAD R17, R17, R6, R3 ;  /* 0x0000000611117224 */ /* 0x000fe400078e0203 */
[----:B------:R-:W-:-:S04]  /*0cf0*/  IMAD.WIDE R24, R25, 0x8, R8 ;  /* 0x0000000819187825 */ /* 0x000fc800078e0208 */
[----:B------:R-:W-:Y:S02]  /*0d00*/  IMAD.WIDE R22, R17, 0x8, R8 ;  /* 0x0000000811167825 */ /* 0x000fe400078e0208 */
[----:B------:R-:W4:Y:S02]  /*0d10*/  LDG.E.64.CONSTANT R24, desc[UR8][R24.64] ;  /* 0x0000000818187981 */ /* 0x000f24000c1e9b00 */
[----:B------:R-:W-:Y:S02]  /*0d20*/  VIADD R16, R26, 0x5 ;  /* 0x000000051a107836 */ /* 0x000fe40000000000 */
[----:B------:R-:W4:Y:S01]  /*0d30*/  LDG.E.64.CONSTANT R22, desc[UR8][R22.64] ;  /* 0x0000000816167981 */ /* 0x000f22000c1e9b00 */
[----:B---3-5:R-:W-:-:S04]  /*0d40*/  ISETP.GT.U32.AND P2, PT, R10, R14, PT ;  /* 0x0000000e0a00720c */ /* 0x028fc80003f44070 */
[C---:B------:R-:W-:Y:S02]  /*0d50*/  ISETP.GT.AND.EX P2, PT, R11.reuse, R15, P0, P2 ;  /* 0x0000000f0b00720c */ /* 0x040fe40000744320 */
[----:B------:R-:W-:Y:S01]  /*0d60*/  ISETP.GE.AND P0, PT, R18, R7, PT ;  /* 0x000000071200720c */ /* 0x000fe20003f06270 */
[----:B------:R-:W-:Y:S01]  /*0d70*/  VIADD R14, R26, 0x4 ;  /* 0x000000041a0e7836 */ /* 0x000fe20000000000 */
[----:B--2---:R-:W-:Y:S02]  /*0d80*/  ISETP.GE.U32.AND P1, PT, R10, R12, PT ;  /* 0x0000000c0a00720c */ /* 0x004fe40003f26070 */
[----:B------:R-:W-:Y:S02]  /*0d90*/  SEL R18, R18, R2, !P0 ;  /* 0x0000000212127207 */ /* 0x000fe40004000000 */
[----:B------:R-:W-:Y:S02]  /*0da0*/  VIADDMNMX R12, R4, 0x1, RZ, !PT ;  /* 0x00000001040c7846 */ /* 0x000fe400078001ff */
[----:B------:R-:W-:Y:S01]  /*0db0*/  ISETP.GE.AND.EX P1, PT, R11, R13, P2, P1 ;  /* 0x0000000d0b00720c */ /* 0x000fe20001726310 */
[-CC-:B------:R-:W-:Y:S01]  /*0dc0*/  IMAD R13, R18, R6.reuse, R3.reuse ;  /* 0x00000006120d7224 */ /* 0x180fe200078e0203 */
[----:B------:R-:W-:Y:S01]  /*0dd0*/  ISETP.GE.AND P0, PT, R14, R7, PT ;  /* 0x000000070e00720c */ /* 0x000fe20003f06270 */
[----:B------:R-:W-:-:S02]  /*0de0*/  IMAD R15, R12, R6, R3 ;  /* 0x000000060c0f7224 */ /* 0x000fc400078e0203 */
[--C-:B------:R-:W-:Y:S01]  /*0df0*/  IMAD.WIDE R12, R13, 0x8, R8.reuse ;  /* 0x000000080d0c7825 */ /* 0x100fe200078e0208 */
[----:B------:R-:W-:Y:S02]  /*0e00*/  SEL R17, R14, R2, !P0 ;  /* 0x000000020e117207 */ /* 0x000fe40004000000 */
[----:B------:R-:W-:Y:S01]  /*0e10*/  VIMNMX R18, PT, PT, RZ, R4, !PT ;  /* 0x00000004ff127248 */ /* 0x000fe20007fe0100 */
[----:B------:R-:W-:Y:S01]  /*0e20*/  IMAD.WIDE R14, R15, 0x8, R8 ;  /* 0x000000080f0e7825 */ /* 0x000fe200078e0208 */
[C---:B------:R-:W-:Y:S01]  /*0e30*/  ISETP.GE.AND P0, PT, R16.reuse, R7, PT ;  /* 0x000000071000720c */ /* 0x040fe20003f06270 */
[----:B------:R-:W2:Y:S02]  /*0e40*/  LDG.E.64.CONSTANT R12, desc[UR8][R12.64] ;  /* 0x000000080c0c7981 */ /* 0x000ea4000c1e9b00 */
[--C-:B------:R-:W-:Y:S01]  /*0e50*/  IMAD R17, R17, R6, R3.reuse ;  /* 0x0000000611117224 */ /* 0x100fe200078e0203 */
[----:B------:R-:W-:Y:S01]  /*0e60*/  SEL R20, R16, R2, !P0 ;  /* 0x0000000210147207 */ /* 0x000fe20004000000 */
[----:B------:R-:W-:Y:S01]  /*0e70*/  IMAD R19, R18, R6, R3 ;  /* 0x0000000612137224 */ /* 0x000fe200078e0203 */
[----:B------:R-:W3:Y:S01]  /*0e80*/  LDG.E.64.CONSTANT R14, desc[UR8][R14.64] ;  /* 0x000000080e0e7981 */ /* 0x000ee2000c1e9b00 */
[----:B------:R-:W-:-:S04]  /*0e90*/  IMAD.WIDE R16, R17, 0x8, R8 ;  /* 0x0000000811107825 */ /* 0x000fc800078e0208 */
[----:B------:R-:W-:Y:S02]  /*0ea0*/  IMAD.WIDE R18, R19, 0x8, R8 ;  /* 0x0000000813127825 */ /* 0x000fe400078e0208 */
[----:B------:R-:W3:Y:S04]  /*0eb0*/  LDG.E.64.CONSTANT R16, desc[UR8][R16.64] ;  /* 0x0000000810107981 */ /* 0x000ee8000c1e9b00 */
[----:B------:R-:W3:Y:S01]  /*0ec0*/  LDG.E.64.CONSTANT R18, desc[UR8][R18.64] ;  /* 0x0000000812127981 */ /* 0x000ee2000c1e9b00 */
[----:B------:R-:W-:-:S04]  /*0ed0*/  IMAD R21, R20, R6, R3 ;  /* 0x0000000614157224 */ /* 0x000fc800078e0203 */
[----:B------:R-:W-:-:S06]  /*0ee0*/  IMAD.WIDE R20, R21, 0x8, R8 ;  /* 0x0000000815147825 */ /* 0x000fcc00078e0208 */
[----:B------:R-:W3:Y:S01]  /*0ef0*/  LDG.E.64.CONSTANT R20, desc[UR8][R20.64] ;  /* 0x0000000814147981 */ /* 0x000ee2000c1e9b00 */
[----:B----4-:R-:W-:-:S04]  /*0f00*/  ISETP.GT.U32.AND P0, PT, R10, R24, PT ;  /* 0x000000180a00720c */ /* 0x010fc80003f04070 */
[----:B------:R-:W-:Y:S02]  /*0f10*/  ISETP.GT.AND.EX P1, PT, R11, R25, P1, P0 ;  /* 0x000000190b00720c */ /* 0x000fe40000f24300 */
[----:B------:R-:W-:-:S04]  /*0f20*/  ISETP.GE.U32.AND P0, PT, R10, R22, PT ;  /* 0x000000160a00720c */ /* 0x000fc80003f06070 */
[----:B------:R-:W-:Y:S02]  /*0f30*/  ISETP.GE.AND.EX P1, PT, R11, R23, P1, P0 ;  /* 0x000000170b00720c */ /* 0x000fe40000f26300 */
[----:B--2---:R-:W-:-:S04]  /*0f40*/  ISETP.GT.U32.AND P0, PT, R10, R12, PT ;  /* 0x0000000c0a00720c */ /* 0x004fc80003f04070 */
[----:B------:R-:W-:Y:S02]  /*0f50*/  ISETP.GT.AND.EX P1, PT, R11, R13, P1, P0 ;  /* 0x0000000d0b00720c */ /* 0x000fe40000f24300 */
[----:B---3--:R-:W-:-:S04]  /*0f60*/  ISETP.GE.U32.AND P0, PT, R10, R14, PT ;  /* 0x0000000e0a00720c */ /* 0x008fc80003f06070 */
[C---:B------:R-:W-:Y:S02]  /*0f70*/  ISETP.GE.AND.EX P1, PT, R11.reuse, R15, P1, P0 ;  /* 0x0000000f0b00720c */ /* 0x040fe40000f26300 */
[----:B------:R-:W-:Y:S01]  /*0f80*/  ISETP.GT.U32.AND P2, PT, R10, R16, PT ;  /* 0x000000100a00720c */ /* 0x000fe20003f44070 */
[----:B------:R-:W-:Y:S01]  /*0f90*/  VIADD R13, R26, 0x6 ;  /* 0x000000061a0d7836 */ /* 0x000fe20000000000 */
[----:B------:R-:W-:Y:S02]  /*0fa0*/  ISETP.GE.U32.AND P0, PT, R10, R18, PT ;  /* 0x000000120a00720c */ /* 0x000fe40003f06070 */
[C---:B------:R-:W-:Y:S02]  /*0fb0*/  ISETP.GT.AND.EX P2, PT, R11.reuse, R17, P1, P2 ;  /* 0x000000110b00720c */ /* 0x040fe40000f44320 */
[----:B------:R-:W-:Y:S02]  /*0fc0*/  VIADDMNMX R12, R4, 0xffffffff, RZ, !PT ;  /* 0xffffffff040c7846 */ /* 0x000fe400078001ff */
[----:B------:R-:W-:-:S02]  /*0fd0*/  ISETP.GE.AND.EX P2, PT, R11, R19, P2, P0 ;  /* 0x000000130b00720c */ /* 0x000fc40001746300 */
[CC--:B------:R-:W-:Y:S01]  /*0fe0*/  ISETP.GE.AND P0, PT, R13.reuse, R7.reuse, PT ;  /* 0x000000070d00720c */ /* 0x0c0fe20003f06270 */
[----:B------:R-:W-:Y:S02]  /*0ff0*/  IMAD R23, R12, R6, R3 ;  /* 0x000000060c177224 */ /* 0x000fe400078e0203 */
[----:B------:R-:W-:Y:S01]  /*1000*/  VIADD R15, R26, 0x7 ;  /* 0x000000071a0f7836 */ /* 0x000fe20000000000 */
[----:B------:R-:W-:Y:S01]  /*1010*/  SEL R13, R13, R2, !P0 ;  /* 0x000000020d0d7207 */ /* 0x000fe20004000000 */
[----:B------:R-:W-:Y:S01]  /*1020*/  IMAD.WIDE R22, R23, 0x8, R8 ;  /* 0x0000000817167825 */ /* 0x000fe200078e0208 */
[----:B------:R-:W-:Y:S02]  /*1030*/  ISETP.GT.U32.AND P1, PT, R10, R20, PT ;  /* 0x000000140a00720c */ /* 0x000fe40003f24070 */
[----:B------:R-:W-:Y:S01]  /*1040*/  VIADDMNMX R14, R4, 0xfffffffe, RZ, !PT ;  /* 0xfffffffe040e7846 */ /* 0x000fe200078001ff */
[----:B------:R-:W-:Y:S01]  /*1050*/  IMAD R13, R13, R6, R3 ;  /* 0x000000060d0d7224 */ /* 0x000fe200078e0203 */
[----:B------:R-:W-:Y:S01]  /*1060*/  ISETP.GE.AND P0, PT, R15, R7, PT ;  /* 0x000000070f00720c */ /* 0x000fe20003f06270 */
[----:B------:R-:W-:Y:S01]  /*1070*/  VIADD R26, R26, 0x8 ;  /* 0x000000081a1a7836 */ /* 0x000fe20000000000 */
[----:B------:R-:W-:Y:S01]  /*1080*/  ISETP.GT.AND.EX P1, PT, R11, R21, P2, P1 ;  /* 0x000000150b00720c */ /* 0x000fe20001724310 */
[----:B------:R-:W-:Y:S01]  /*1090*/  IMAD.WIDE R20, R13, 0x8, R8 ;  /* 0x000000080d147825 */ /* 0x000fe200078e0208 */
[----:B------:R-:W2:Y:S01]  /*10a0*/  LDG.E.64.CONSTANT R22, desc[UR8][R22.64] ;  /* 0x0000000816167981 */ /* 0x000ea2000c1e9b00 */
[----:B------:R-:W-:-:S02]  /*10b0*/  SEL R15, R15, R2, !P0 ;  /* 0x000000020f0f7207 */ /* 0x000fc40004000000 */
[----:B------:R-:W-:Y:S01]  /*10c0*/  IMAD R19, R14, R6, R3 ;  /* 0x000000060e137224 */ /* 0x000fe200078e0203 */
[----:B------:R-:W-:Y:S01]  /*10d0*/  ISETP.GE.AND P0, PT, R26, R7, PT ;  /* 0x000000071a00720c */ /* 0x000fe20003f06270 */
[----:B------:R-:W3:Y:S01]  /*10e0*/  LDG.E.64.CONSTANT R20, desc[UR8][R20.64] ;  /* 0x0000000814147981 */ /* 0x000ee2000c1e9b00 */
[----:B------:R-:W-:Y:S01]  /*10f0*/  VIADDMNMX R12, R4, 0xfffffffd, RZ, !PT ;  /* 0xfffffffd040c7846 */ /* 0x000fe200078001ff */
[----:B------:R-:W-:Y:S01]  /*1100*/  IMAD.WIDE R18, R19, 0x8, R8 ;  /* 0x0000000813127825 */ /* 0x000fe200078e0208 */
[----:B------:R-:W-:-:S03]  /*1110*/  SEL R14, R26, R2, !P0 ;  /* 0x000000021a0e7207 */ /* 0x000fc60004000000 */
[-CC-:B------:R-:W-:Y:S02]  /*1120*/  IMAD R15, R15, R6.reuse, R3.reuse ;  /* 0x000000060f0f7224 */ /* 0x180fe400078e0203 */
[----:B------:R-:W-:Y:S01]  /*1130*/  VIADD R13, R4, 0xfffffffc ;  /* 0xfffffffc040d7836 */ /* 0x000fe20000000000 */
[----:B------:R-:W4:Y:S01]  /*1140*/  LDG.E.64.CONSTANT R18, desc[UR8][R18.64] ;  /* 0x0000000812127981 */ /* 0x000f22000c1e9b00 */
[----:B------:R-:W-:Y:S02]  /*1150*/  IMAD R25, R12, R6, R3 ;  /* 0x000000060c197224 */ /* 0x000fe400078e0203 */
[----:B------:R-:W-:Y:S01]  /*1160*/  IMAD.WIDE R16, R15, 0x8, R8 ;  /* 0x000000080f107825 */ /* 0x000fe200078e0208 */
[----:B------:R-:W-:-:S03]  /*1170*/  VIMNMX R24, PT, PT, RZ, R13, !PT ;  /* 0x0000000dff187248 */ /* 0x000fc60007fe0100 */
[-C--:B------:R-:W-:Y:S02]  /*1180*/  IMAD R27, R14, R6.reuse, R3 ;  /* 0x000000060e1b7224 */ /* 0x080fe400078e0203 */
[--C-:B------:R-:W-:Y:S01]  /*1190*/  IMAD.WIDE R14, R25, 0x8, R8.reuse ;  /* 0x00000008190e7825 */ /* 0x100fe200078e0208 */
[----:B------:R-:W4:Y:S03]  /*11a0*/  LDG.E.64.CONSTANT R16, desc[UR8][R16.64] ;  /* 0x0000000810107981 */ /* 0x000f26000c1e9b00 */
[----:B------:R-:W-:Y:S02]  /*11b0*/  IMAD.WIDE R12, R27, 0x8, R8 ;  /* 0x000000081b0c7825 */ /* 0x000fe400078e0208 */
[----:B------:R-:W4:Y:S02]  /*11c0*/  LDG.E.64.CONSTANT R14, desc[UR8][R14.64] ;  /* 0x000000080e0e7981 */ /* 0x000f24000c1e9b00 */
[----:B------:R-:W-:-:S02]  /*11d0*/  IMAD R25, R24, R6, R3 ;  /* 0x0000000618197224 */ /* 0x000fc400078e0203 */
[----:B------:R-:W4:Y:S02]  /*11e0*/  LDG.E.64.CONSTANT R12, desc[UR8][R12.64] ;  /* 0x000000080c0c7981 */ /* 0x000f24000c1e9b00 */
[----:B------:R-:W-:-:S06]  /*11f0*/  IMAD.WIDE R24, R25, 0x8, R8 ;  /* 0x0000000819187825 */ /* 0x000fcc00078e0208 */
[----:B------:R-:W4:Y:S01]  /*1200*/  LDG.E.64.CONSTANT R24, desc[UR8][R24.64] ;  /* 0x0000000818187981 */ /* 0x000f22000c1e9b00 */
[----:B------:R-:W-:-:S04]  /*1210*/  UIADD3 UR4, UPT, UPT, UR4, 0x8, URZ ;  /* 0x0000000804047890 */ /* 0x000fc8000fffe0ff */
[----:B------:R-:W-:Y:S01]  /*1220*/  UISETP.NE.AND UP0, UPT, UR4, URZ, UPT ;  /* 0x000000ff0400728c */ /* 0x000fe2000bf05270 */
[----:B------:R-:W-:Y:S01]  /*1230*/  VIADD R4, R4, 0xfffffff8 ;  /* 0xfffffff804047836 */ /* 0x000fe20000000000 */
[----:B------:R-:W-:Y:S01]  /*1240*/  UIADD3 UR5, UPT, UPT, UR5, 0x8, URZ ;  /* 0x0000000805057890 */ /* 0x000fe2000fffe0ff */
[----:B--2---:R-:W-:-:S04]  /*1250*/  ISETP.GE.U32.AND P0, PT, R10, R22, PT ;  /* 0x000000160a00720c */ /* 0x004fc80003f06070 */
[----:B------:R-:W-:Y:S02]  /*1260*/  ISETP.GE.AND.EX P1, PT, R11, R23, P1, P0 ;  /* 0x000000170b00720c */ /* 0x000fe40000f26300 */
[----:B---3--:R-:W-:-:S04]  /*1270*/  ISETP.GT.U32.AND P0, PT, R10, R20, PT ;  /* 0x000000140a00720c */ /* 0x008fc80003f04070 */
[----:B------:R-:W-:Y:S02]  /*1280*/  ISETP.GT.AND.EX P1, PT, R11, R21, P1, P0 ;  /* 0x000000150b00720c */ /* 0x000fe40000f24300 */
[----:B----4-:R-:W-:-:S04]  /*1290*/  ISETP.GE.U32.AND P0, PT, R10, R18, PT ;  /* 0x000000120a00720c */ /* 0x010fc80003f06070 */
[----:B------:R-:W-:Y:S02]  /*12a0*/  ISETP.GE.AND.EX P1, PT, R11, R19, P1, P0 ;  /* 0x000000130b00720c */ /* 0x000fe40000f26300 */
[----:B------:R-:W-:-:S04]  /*12b0*/  ISETP.GT.U32.AND P0, PT, R10, R16, PT ;  /* 0x000000100a00720c */ /* 0x000fc80003f04070 */
[C---:B------:R-:W-:Y:S02]  /*12c0*/  ISETP.GT.AND.EX P1, PT, R11.reuse, R17, P1, P0 ;  /* 0x000000110b00720c */ /* 0x040fe40000f24300 */
[C---:B------:R-:W-:Y:S02]  /*12d0*/  ISETP.GE.U32.AND P2, PT, R10.reuse, R14, PT ;  /* 0x0000000e0a00720c */ /* 0x040fe40003f46070 */
[----:B------:R-:W-:Y:S02]  /*12e0*/  ISETP.GT.U32.AND P0, PT, R10, R12, PT ;  /* 0x0000000c0a00720c */ /* 0x000fe40003f04070 */
[----:B------:R-:W-:-:S04]  /*12f0*/  ISETP.GE.AND.EX P2, PT, R11, R15, P1, P2 ;  /* 0x0000000f0b00720c */ /* 0x000fc80000f46320 */
[----:B------:R-:W-:Y:S02]  /*1300*/  ISETP.GT.AND.EX P0, PT, R11, R13, P2, P0 ;  /* 0x0000000d0b00720c */ /* 0x000fe40001704300 */
[----:B------:R-:W-:-:S04]  /*1310*/  ISETP.GE.U32.AND P1, PT, R10, R24, PT ;  /* 0x000000180a00720c */ /* 0x000fc80003f26070 */
[----:B------:R-:W-:Y:S01]  /*1320*/  ISETP.GE.AND.EX P0, PT, R11, R25, P0, P1 ;  /* 0x000000190b00720c */ /* 0x000fe20000706310 */
[----:B------:R-:W-:-:S12]  /*1330*/  BRA.U UP0, `(.L_x_50) ;  /* 0xfffffff900287547 */ /* 0x000fd8000b83ffff */
[----:B------:R-:W-:-:S12]  /*1340*/  UIADD3 UR4, UPT, UPT, UR5, -0x3, URZ ;  /* 0xfffffffd05047890 */ /* 0x000fd8000fffe0ff */
.L_x_49:
        /* <DEDUP_REMOVED lines=10> */
[CC--:B------:R-:W-:Y:S01]  /*13f0*/  ISETP.GE.AND P1, PT, R16.reuse, R7.reuse, PT ;  /* 0x000000071000720c */ /* 0x0c0fe20003f26270 */
[C---:B------:R-:W-:Y:S01]  /*1400*/  VIADD R14, R16.reuse, 0x2 ;  /* 0x00000002100e7836 */ /* 0x040fe20000000000 */
[----:B------:R-:W-:Y:S02]  /*1410*/  VIMNMX R13, PT, PT, RZ, R4, !PT ;  /* 0x00000004ff0d7248 */ /* 0x000fe40007fe0100 */
[C---:B------:R-:W-:Y:S01]  /*1420*/  SEL R12, R16.reuse, R2, !P1 ;  /* 0x00000002100c7207 */ /* 0x040fe20004800000 */
[----:B------:R-:W-:Y:S01]  /*1430*/  VIADD R16, R16, 0x3 ;  /* 0x0000000310107836 */ /* 0x000fe20000000000 */
[----:B------:R-:W-:Y:S01]  /*1440*/  ISETP.GE.AND P1, PT, R15, R7, PT ;  /* 0x000000070f00720c */ /* 0x000fe20003f26270 */
[-CC-:B------:R-:W-:Y:S01]  /*1450*/  IMAD R13, R13, R6.reuse, R3.reuse ;  /* 0x000000060d0d7224 */ /* 0x180fe200078e0203 */
[----:B------:R-:W-:Y:S01]  /*1460*/  VIADDMNMX R17, R5, UR5, RZ, !PT ;  /* 0x0000000505117c46 */ /* 0x000fe2000f8001ff */
[----:B------:R-:W-:Y:S01]  /*1470*/  IMAD R27, R12, R6, R3 ;  /* 0x000000060c1b7224 */ /* 0x000fe200078e0203 */
[----:B------:R-:W-:Y:S01]  /*1480*/  SEL R15, R15, R2, !P1 ;  /* 0x000000020f0f7207 */ /* 0x000fe20004800000 */
[----:B------:R-:W-:-:S04]  /*1490*/  IMAD.WIDE R12, R13, 0x8, R8 ;  /* 0x000000080d0c7825 */ /* 0x000fc800078e0208 */
[----:B------:R-:W-:Y:S01]  /*14a0*/  IMAD.WIDE R26, R27, 0x8, R8 ;  /* 0x000000081b1a7825 */ /* 0x000fe200078e0208 */
[C---:B------:R-:W-:Y:S01]  /*14b0*/  ISETP.GE.AND P1, PT, R14.reuse, R7, PT ;  /* 0x000000070e00720c */ /* 0x040fe20003f26270 */
[----:B------:R-:W2:Y:S02]  /*14c0*/  LDG.E.64.CONSTANT R12, desc[UR8][R12.64] ;  /* 0x000000080c0c7981 */ /* 0x000ea4000c1e9b00 */
[----:B------:R-:W-:Y:S02]  /*14d0*/  IMAD R15, R15, R6, R3 ;  /* 0x000000060f0f7224 */ /* 0x000fe400078e0203 */
[----:B------:R-:W3:Y:S01]  /*14e0*/  LDG.E.64.CONSTANT R26, desc[UR8][R26.64] ;  /* 0x000000081a1a7981 */ /* 0x000ee2000c1e9b00 */
[----:B------:R-:W-:Y:S01]  /*14f0*/  SEL R18, R14, R2, !P1 ;  /* 0x000000020e127207 */ /* 0x000fe20004800000 */
[----:B------:R-:W-:Y:S01]  /*1500*/  IMAD.WIDE R24, R15, 0x8, R8 ;  /* 0x000000080f187825 */ /* 0x000fe200078e0208 */
[----:B------:R-:W-:-:S03]  /*1510*/  VIADDMNMX R19, R4, 0xfffffffe, RZ, !PT ;  /* 0xfffffffe04137846 */ /* 0x000fc600078001ff */
[-CC-:B------:R-:W-:Y:S01]  /*1520*/  IMAD R17, R17, R6.reuse, R3.reuse ;  /* 0x0000000611117224 */ /* 0x180fe200078e0203 */
[----:B------:R-:W-:Y:S01]  /*1530*/  ISETP.GE.AND P1, PT, R16, R7, PT ;  /* 0x000000071000720c */ /* 0x000fe20003f26270 */
[----:B------:R0:W4:Y:S01]  /*1540*/  LDG.E.64.CONSTANT R14, desc[UR8][R24.64] ;  /* 0x00000008180e7981 */ /* 0x000122000c1e9b00 */
[----:B------:R-:W-:Y:S02]  /*1550*/  IMAD R21, R18, R6, R3 ;  /* 0x0000000612157224 */ /* 0x000fe400078e0203 */
[----:B------:R-:W-:Y:S01]  /*1560*/  IMAD.WIDE R28, R17, 0x8, R8 ;  /* 0x00000008111c7825 */ /* 0x000fe200078e0208 */
[----:B------:R-:W-:-:S03]  /*1570*/  SEL R20, R16, R2, !P1 ;  /* 0x0000000210147207 */ /* 0x000fc60004800000 */
[----:B------:R-:W-:Y:S01]  /*1580*/  IMAD R23, R19, R6, R3 ;  /* 0x0000000613177224 */ /* 0x000fe200078e0203 */
[----:B------:R-:W4:Y:S01]  /*1590*/  LDG.E.64.CONSTANT R16, desc[UR8][R28.64] ;  /* 0x000000081c107981 */ /* 0x000f22000c1e9b00 */
[----:B------:R-:W-:Y:S01]  /*15a0*/  IMAD.WIDE R18, R21, 0x8, R8 ;  /* 0x0000000815127825 */ /* 0x000fe200078e0208 */
[----:B------:R-:W-:-:S03]  /*15b0*/  VIADDMNMX R4, R4, 0xfffffffd, RZ, !PT ;  /* 0xfffffffd04047846 */ /* 0x000fc600078001ff */
[-C--:B------:R-:W-:Y:S02]  /*15c0*/  IMAD R22, R20, R6.reuse, R3 ;  /* 0x0000000614167224 */ /* 0x080fe400078e0203 */
[--C-:B------:R-:W-:Y:S01]  /*15d0*/  IMAD.WIDE R20, R23, 0x8, R8.reuse ;  /* 0x0000000817147825 */ /* 0x100fe200078e0208 */
[----:B------:R-:W4:Y:S03]  /*15e0*/  LDG.E.64.CONSTANT R18, desc[UR8][R18.64] ;  /* 0x0000000812127981 */ /* 0x000f26000c1e9b00 */
[----:B------:R-:W-:Y:S02]  /*15f0*/  IMAD.WIDE R22, R22, 0x8, R8 ;  /* 0x0000000816167825 */ /* 0x000fe400078e0208 */
[----:B------:R-:W4:Y:S02]  /*1600*/  LDG.E.64.CONSTANT R20, desc[UR8][R20.64] ;  /* 0x0000000814147981 */ /* 0x000f24000c1e9b00 */
[----:B0-----:R-:W-:-:S02]  /*1610*/  IMAD R25, R4, R6, R3 ;  /* 0x0000000604197224 */ /* 0x001fc400078e0203 */
[----:B------:R-:W4:Y:S02]  /*1620*/  LDG.E.64.CONSTANT R22, desc[UR8][R22.64] ;  /* 0x0000000816167981 */ /* 0x000f24000c1e9b00 */
[----:B------:R-:W-:-:S06]  /*1630*/  IMAD.WIDE R24, R25, 0x8, R8 ;  /* 0x0000000819187825 */ /* 0x000fcc00078e0208 */
[----:B------:R-:W4:Y:S01]  /*1640*/  LDG.E.64.CONSTANT R24, desc[UR8][R24.64] ;  /* 0x0000000818187981 */ /* 0x000f22000c1e9b00 */
[----:B------:R-:W-:Y:S01]  /*1650*/  UIADD3 UR4, UPT, UPT, UR4, 0x4, URZ ;  /* 0x0000000404047890 */ /* 0x000fe2000fffe0ff */
[----:B---3-5:R-:W-:-:S04]  /*1660*/  ISETP.GT.U32.AND P1, PT, R10, R26, PT ;  /* 0x0000001a0a00720c */ /* 0x028fc80003f24070 */
[----:B------:R-:W-:Y:S02]  /*1670*/  ISETP.GT.AND.EX P0, PT, R11, R27, P0, P1 ;  /* 0x0000001b0b00720c */ /* 0x000fe40000704310 */
[----:B--2---:R-:W-:-:S04]  /*1680*/  ISETP.GE.U32.AND P1, PT, R10, R12, PT ;  /* 0x0000000c0a00720c */ /* 0x004fc80003f26070 */
[----:B------:R-:W-:Y:S02]  /*1690*/  ISETP.GE.AND.EX P0, PT, R11, R13, P0, P1 ;  /* 0x0000000d0b00720c */ /* 0x000fe40000706310 */
[----:B----4-:R-:W-:-:S04]  /*16a0*/  ISETP.GT.U32.AND P1, PT, R10, R14, PT ;  /* 0x0000000e0a00720c */ /* 0x010fc80003f24070 */
[----:B------:R-:W-:Y:S02]  /*16b0*/  ISETP.GT.AND.EX P0, PT, R11, R15, P0, P1 ;  /* 0x0000000f0b00720c */ /* 0x000fe40000704310 */
[----:B------:R-:W-:-:S04]  /*16c0*/  ISETP.GE.U32.AND P1, PT, R10, R16, PT ;  /* 0x000000100a00720c */ /* 0x000fc80003f26070 */
        /* <DEDUP_REMOVED lines=8> */
[----:B------:R-:W-:-:S13]  /*1750*/  ISETP.GE.AND.EX P0, PT, R11, R25, P0, P1 ;  /* 0x000000190b00720c */ /* 0x000fda0000706310 */
.L_x_51:
        /* <DEDUP_REMOVED lines=8> */
[CC--:B------:R-:W-:Y:S02]  /*17e0*/  ISETP.GE.AND P1, PT, R4.reuse, R7.reuse, PT ;  /* 0x000000070400720c */ /* 0x0c0fe40003f26270 */
        /* <DEDUP_REMOVED lines=9> */
[----:B------:R-:W2:Y:S02]  /*1880*/  LDG.E.64.CONSTANT R12, desc[UR8][R12.64] ;  /* 0x000000080c0c7981 */ /* 0x000ea4000c1e9b00 */
[-CC-:B------:R-:W-:Y:S02]  /*1890*/  IMAD R17, R4, R6.reuse, R3.reuse ;  /* 0x0000000604117224 */ /* 0x180fe400078e0203 */
[----:B------:R-:W-:Y:S01]  /*18a0*/  IMAD R19, R16, R6, R3 ;  /* 0x0000000610137224 */ /* 0x000fe200078e0203 */
[----:B------:R-:W3:Y:S01]  /*18b0*/  LDG.E.64.CONSTANT R14, desc[UR8][R14.64] ;  /* 0x000000080e0e7981 */ /* 0x000ee2000c1e9b00 */
[----:B------:R-:W-:-:S04]  /*18c0*/  IMAD.WIDE R16, R17, 0x8, R8 ;  /* 0x0000000811107825 */ /* 0x000fc800078e0208 */
        /* <DEDUP_REMOVED lines=12> */
.L_x_52:
        /* <DEDUP_REMOVED lines=16> */
.L_x_43:
        /* <DEDUP_REMOVED lines=13> */
.L_x_55:
[C---:B------:R-:W-:Y:S01]  /*1b60*/  VIADD R7, R3.reuse, UR4 ;  /* 0x0000000403077c36 */ /* 0x040fe20008000000 */
[----:B------:R-:W-:Y:S02]  /*1b70*/  ULOP3.LUT UR5, URZ, UR4, URZ, 0x33, !UPT ;  /* 0x00000004ff057292 */ /* 0x000fe4000f8e33ff */
[----:B------:R-:W-:Y:S02]  /*1b80*/  VIADD R2, R3, -UR4 ;  /* 0x8000000403027c36 */ /* 0x000fe40008000000 */
[C---:B------:R-:W-:Y:S01]  /*1b90*/  VIADD R15, R7.reuse, 0x1 ;  /* 0x00000001070f7836 */ /* 0x040fe20000000000 */
[----:B------:R-:W-:Y:S02]  /*1ba0*/  ISETP.GE.AND P1, PT, R7, R6, PT ;  /* 0x000000060700720c */ /* 0x000fe40003f26270 */
[----:B------:R-:W-:Y:S02]  /*1bb0*/  SHF.R.S32.HI R13, RZ, 0x1f, R2 ;  /* 0x0000001fff0d7819 */ /* 0x000fe40000011402 */
[----:B------:R-:W-:-:S02]  /*1bc0*/  SEL R4, R6, RZ, P1 ;  /* 0x000000ff06047207 */ /* 0x000fc40000800000 */
[-C--:B------:R-:W-:Y:S02]  /*1bd0*/  ISETP.GE.AND P1, PT, R15, R6.reuse, PT ;  /* 0x000000060f00720c */ /* 0x080fe40003f26270 */
[----:B------:R-:W-:Y:S01]  /*1be0*/  LOP3.LUT R13, R13, R6, RZ, 0xc0, !PT ;  /* 0x000000060d0d7212 */ /* 0x000fe200078ec0ff */
[----:B------:R-:W-:-:S04]  /*1bf0*/  IMAD.IADD R4, R7, 0x1, -R4 ;  /* 0x0000000107047824 */ /* 0x000fc800078e0a04 */
[----:B------:R-:W-:Y:S01]  /*1c00*/  IMAD R17, R5, R6, R4 ;  /* 0x0000000605117224 */ /* 0x000fe200078e0204 */
[----:B------:R-:W-:Y:S01]  /*1c10*/  SEL R4, R6, RZ, P1 ;  /* 0x000000ff06047207 */ /* 0x000fe20000800000 */
[----:B------:R-:W-:Y:S02]  /*1c20*/  IMAD.IADD R13, R2, 0x1, R13 ;  /* 0x00000001020d7824 */ /* 0x000fe400078e020d */
[----:B------:R-:W-:-:S04]  /*1c30*/  IMAD.WIDE R16, R17, 0x8, R8 ;  /* 0x0000000811107825 */ /* 0x000fc800078e0208 */
[----:B------:R-:W-:Y:S02]  /*1c40*/  IMAD.IADD R15, R15, 0x1, -R4 ;  /* 0x000000010f0f7824 */ /* 0x000fe400078e0a04 */
[----:B------:R-:W-:Y:S01]  /*1c50*/  VIADD R4, R3, UR5 ;  /* 0x0000000503047c36 */ /* 0x000fe20008000000 */
[----:B------:R-:W2:Y:S01]  /*1c60*/  LDG.E.64.CONSTANT R16, desc[UR8][R16.64] ;  /* 0x0000000810107981 */ /* 0x000ea2000c1e9b00 */
[----:B------:R-:W-:-:S03]  /*1c70*/  IMAD R13, R5, R6, R13 ;  /* 0x00000006050d7224 */ /* 0x000fc600078e020d */
[----:B------:R-:W-:Y:S01]  /*1c80*/  SHF.R.S32.HI R19, RZ, 0x1f, R4 ;  /* 0x0000001fff137819 */ /* 0x000fe20000011404 */
[----:B------:R-:W-:-:S04]  /*1c90*/  IMAD.WIDE R24, R13, 0x8, R8 ;  /* 0x000000080d187825 */ /* 0x000fc800078e0208 */
[----:B------:R-:W-:Y:S01]  /*1ca0*/  VIADD R13, R7, 0x2 ;  /* 0x00000002070d7836 */ /* 0x000fe20000000000 */
[-C--:B------:R-:W-:Y:S01]  /*1cb0*/  LOP3.LUT R19, R19, R6.reuse, RZ, 0xc0, !PT ;  /* 0x0000000613137212 */ /* 0x080fe200078ec0ff */
[-C--:B------:R-:W-:Y:S01]  /*1cc0*/  IMAD R15, R5, R6.reuse, R15 ;  /* 0x00000006050f7224 */ /* 0x080fe200078e020f */
[----:B------:R-:W3:Y:S02]  /*1cd0*/  LDG.E.64.CONSTANT R24, desc[UR8][R24.64] ;  /* 0x0000000818187981 */ /* 0x000ee4000c1e9b00 */
[----:B------:R-:W-:Y:S01]  /*1ce0*/  ISETP.GE.AND P1, PT, R13, R6, PT ;  /* 0x000000060d00720c */ /* 0x000fe20003f26270 */
[----:B------:R-:W-:Y:S02]  /*1cf0*/  IMAD.IADD R19, R4, 0x1, R19 ;  /* 0x0000000104137824 */ /* 0x000fe400078e0213 */
[----:B------:R-:W-:Y:S01]  /*1d00*/  VIADD R4, R2, 0xfffffffe ;  /* 0xfffffffe02047836 */ /* 0x000fe20000000000 */
[----:B------:R-:W-:Y:S01]  /*1d10*/  SEL R12, R6, RZ, P1 ;  /* 0x000000ff060c7207 */ /* 0x000fe20000800000 */
[----:B------:R-:W-:-:S03]  /*1d20*/  IMAD.WIDE R22, R15, 0x8, R8 ;  /* 0x000000080f167825 */ /* 0x000fc600078e0208 */
[----:B------:R-:W-:Y:S01]  /*1d30*/  SHF.R.S32.HI R15, RZ, 0x1f, R4 ;  /* 0x0000001fff0f7819 */ /* 0x000fe20000011404 */
[----:B------:R-:W-:Y:S02]  /*1d40*/  IMAD.IADD R12, R13, 0x1, -R12 ;  /* 0x000000010d0c7824 */ /* 0x000fe400078e0a0c */
[----:B------:R-:W-:Y:S01]  /*1d50*/  VIADD R13, R7, 0x3 ;  /* 0x00000003070d7836 */ /* 0x000fe20000000000 */
[-C--:B------:R-:W-:Y:S01]  /*1d60*/  LOP3.LUT R15, R15, R6.reuse, RZ, 0xc0, !PT ;  /* 0x000000060f0f7212 */ /* 0x080fe200078ec0ff */
[-C--:B------:R-:W-:Y:S01]  /*1d70*/  IMAD R19, R5, R6.reuse, R19 ;  /* 0x0000000605137224 */ /* 0x080fe200078e0213 */
[----:B------:R-:W4:Y:S02]  /*1d80*/  LDG.E.64.CONSTANT R22, desc[UR8][R22.64] ;  /* 0x0000000816167981 */ /* 0x000f24000c1e9b00 */
[----:B------:R-:W-:Y:S01]  /*1d90*/  ISETP.GE.AND P1, PT, R13, R6, PT ;  /* 0x000000060d00720c */ /* 0x000fe20003f26270 */
[----:B------:R-:W-:-:S04]  /*1da0*/  IMAD.WIDE R18, R19, 0x8, R8 ;  /* 0x0000000813127825 */ /* 0x000fc800078e0208 */
[-C--:B------:R-:W-:Y:S02]  /*1db0*/  IMAD R21, R5, R6.reuse, R12 ;  /* 0x0000000605157224 */ /* 0x080fe400078e020c */
[----:B------:R-:W-:Y:S01]  /*1dc0*/  IMAD.IADD R15, R4, 0x1, R15 ;  /* 0x00000001040f7824 */ /* 0x000fe200078e020f */
[----:B------:R-:W-:Y:S01]  /*1dd0*/  SEL R4, R6, RZ, P1 ;  /* 0x000000ff06047207 */ /* 0x000fe20000800000 */
[----:B------:R-:W-:Y:S01]  /*1de0*/  IMAD.WIDE R20, R21, 0x8, R8 ;  /* 0x0000000815147825 */ /* 0x000fe200078e0208 */
[----:B------:R-:W4:Y:S03]  /*1df0*/  LDG.E.64.CONSTANT R18, desc[UR8][R18.64] ;  /* 0x0000000812127981 */ /* 0x000f26000c1e9b00 */
        /* <DEDUP_REMOVED lines=8> */
[----:B------:R-:W-:Y:S02]  /*1e80*/  VIADD R4, R2, 0xfffffffd ;  /* 0xfffffffd02047836 */ /* 0x000fe40000000000 */
[----:B------:R-:W-:Y:S01]  /*1e90*/  VIADD R27, R7, 0x4 ;  /* 0x00000004071b7836 */ /* 0x000fe20000000000 */
[----:B------:R-:W-:Y:S01]  /*1ea0*/  UIADD3 UR5, UPT, UPT, UR4, 0x7, URZ ;  /* 0x0000000704057890 */ /* 0x000fe2000fffe0ff */
[----:B--2--5:R-:W-:-:S04]  /*1eb0*/  ISETP.GT.U32.AND P1, PT, R10, R16, PT ;  /* 0x000000100a00720c */ /* 0x024fc80003f24070 */
[----:B------:R-:W-:Y:S02]  /*1ec0*/  ISETP.GT.AND.EX P0, PT, R11, R17, P0, P1 ;  /* 0x000000110b00720c */ /* 0x000fe40000704310 */
[----:B------:R-:W-:Y:S02]  /*1ed0*/  SHF.R.S32.HI R17, RZ, 0x1f, R4 ;  /* 0x0000001fff117819 */ /* 0x000fe40000011404 */
[----:B---3--:R-:W-:-:S04]  /*1ee0*/  ISETP.GE.U32.AND P1, PT, R10, R24, PT ;  /* 0x000000180a00720c */ /* 0x008fc80003f26070 */
[----:B------:R-:W-:Y:S02]  /*1ef0*/  ISETP.GE.AND.EX P0, PT, R11, R25, P0, P1 ;  /* 0x000000190b00720c */ /* 0x000fe40000706310 */
[-C--:B------:R-:W-:Y:S01]  /*1f00*/  LOP3.LUT R25, R17, R6.reuse, RZ, 0xc0, !PT ;  /* 0x0000000611197212 */ /* 0x080fe200078ec0ff */
[----:B------:R-:W-:Y:S01]  /*1f10*/  VIADD R17, R2, 0xfffffffc ;  /* 0xfffffffc02117836 */ /* 0x000fe20000000000 */
[----:B------:R-:W-:-:S04]  /*1f20*/  ISETP.GE.AND P1, PT, R27, R6, PT ;  /* 0x000000061b00720c */ /* 0x000fc80003f26270 */
[----:B------:R-:W-:Y:S02]  /*1f30*/  SHF.R.S32.HI R29, RZ, 0x1f, R17 ;  /* 0x0000001fff1d7819 */ /* 0x000fe40000011411 */
[----:B----4-:R-:W-:Y:S01]  /*1f40*/  ISETP.GT.U32.AND P2, PT, R10, R22, PT ;  /* 0x000000160a00720c */ /* 0x010fe20003f44070 */
[----:B------:R-:W-:Y:S01]  /*1f50*/  IMAD.IADD R22, R4, 0x1, R25 ;  /* 0x0000000104167824 */ /* 0x000fe200078e0219 */
[----:B------:R-:W-:Y:S02]  /*1f60*/  SEL R4, R6, RZ, P1 ;  /* 0x000000ff06047207 */ /* 0x000fe40000800000 */
[----:B------:R-:W-:Y:S01]  /*1f70*/  ISETP.GT.AND.EX P0, PT, R11, R23, P0, P2 ;  /* 0x000000170b00720c */ /* 0x000fe20000704320 */
[----:B------:R-:W-:Y:S02]  /*1f80*/  VIADD R25, R7, 0x5 ;  /* 0x0000000507197836 */ /* 0x000fe40000000000 */
[----:B------:R-:W-:Y:S01]  /*1f90*/  IMAD.IADD R23, R27, 0x1, -R4 ;  /* 0x000000011b177824 */ /* 0x000fe200078e0a04 */
[----:B------:R-:W-:-:S02]  /*1fa0*/  LOP3.LUT R4, R29, R6, RZ, 0xc0, !PT ;  /* 0x000000061d047212 */ /* 0x000fc400078ec0ff */
[----:B------:R-:W-:Y:S01]  /*1fb0*/  ISETP.GE.U32.AND P1, PT, R10, R18, PT ;  /* 0x000000120a00720c */ /* 0x000fe20003f26070 */
[----:B------:R-:W-:Y:S02]  /*1fc0*/  VIADD R16, R2, 0xfffffffb ;  /* 0xfffffffb02107836 */ /* 0x000fe40000000000 */
[----:B------:R-:W-:Y:S01]  /*1fd0*/  IMAD R29, R5, R6, R22 ;  /* 0x00000006051d7224 */ /* 0x000fe200078e0216 */
[----:B------:R-:W-:Y:S02]  /*1fe0*/  ISETP.GE.AND.EX P0, PT, R11, R19, P0, P1 ;  /* 0x000000130b00720c */ /* 0x000fe40000706310 */
[----:B------:R-:W-:Y:S01]  /*1ff0*/  ISETP.GT.U32.AND P1, PT, R10, R20, PT ;  /* 0x000000140a00720c */ /* 0x000fe20003f24070 */
[----:B------:R-:W-:Y:S01]  /*2000*/  VIADD R19, R7, 0x6 ;  /* 0x0000000607137836 */ /* 0x000fe20000000000 */
[----:B------:R-:W-:Y:S01]  /*2010*/  ISETP.GE.AND P2, PT, R25, R6, PT ;  /* 0x000000061900720c */ /* 0x000fe20003f46270 */
[----:B------:R-:W-:Y:S01]  /*2020*/  IMAD.WIDE R28, R29, 0x8, R8 ;  /* 0x000000081d1c7825 */ /* 0x000fe200078e0208 */
[----:B------:R-:W-:-:S02]  /*2030*/  ISETP.GT.AND.EX P0, PT, R11, R21, P0, P1 ;  /* 0x000000150b00720c */ /* 0x000fc40000704310 */
[----:B------:R-:W-:Y:S01]  /*2040*/  SHF.R.S32.HI R27, RZ, 0x1f, R16 ;  /* 0x0000001fff1b7819 */ /* 0x000fe20000011410 */
[----:B------:R-:W-:Y:S01]  /*2050*/  IMAD.IADD R17, R17, 0x1, R4 ;  /* 0x0000000111117824 */ /* 0x000fe200078e0204 */
[----:B------:R-:W-:Y:S01]  /*2060*/  ISETP.GE.U32.AND P1, PT, R10, R14, PT ;  /* 0x0000000e0a00720c */ /* 0x000fe20003f26070 */
[-C--:B------:R-:W-:Y:S01]  /*2070*/  IMAD R21, R5, R6.reuse, R23 ;  /* 0x0000000605157224 */ /* 0x080fe200078e0217 */
[----:B------:R-:W-:Y:S01]  /*2080*/  SEL R4, R6, RZ, P2 ;  /* 0x000000ff06047207 */ /* 0x000fe20001000000 */
[----:B------:R-:W-:Y:S01]  /*2090*/  VIADD R2, R2, 0xfffffffa ;  /* 0xfffffffa02027836 */ /* 0x000fe20000000000 */
[-C--:B------:R-:W-:Y:S01]  /*20a0*/  ISETP.GE.AND P2, PT, R19, R6.reuse, PT ;  /* 0x000000061300720c */ /* 0x080fe20003f46270 */
[----:B------:R-:W-:Y:S01]  /*20b0*/  IMAD.WIDE R20, R21, 0x8, R8 ;  /* 0x0000000815147825 */ /* 0x000fe200078e0208 */
[-C--:B------:R-:W-:Y:S01]  /*20c0*/  LOP3.LUT R27, R27, R6.reuse, RZ, 0xc0, !PT ;  /* 0x000000061b1b7212 */ /* 0x080fe200078ec0ff */
[----:B------:R-:W2:Y:S01]  /*20d0*/  LDG.E.64.CONSTANT R28, desc[UR8][R28.64] ;  /* 0x000000081c1c7981 */ /* 0x000ea2000c1e9b00 */
[----:B------:R-:W-:Y:S01]  /*20e0*/  ISETP.GE.AND.EX P0, PT, R11, R15, P0, P1 ;  /* 0x0000000f0b00720c */ /* 0x000fe20000706310 */
[----:B------:R-:W-:Y:S01]  /*20f0*/  IMAD R15, R5, R6, R17 ;  /* 0x00000006050f7224 */ /* 0x000fe200078e0211 */
[----:B------:R-:W-:Y:S01]  /*2100*/  ISETP.GT.U32.AND P1, PT, R10, R12, PT ;  /* 0x0000000c0a00720c */ /* 0x000fe20003f24070 */
[----:B------:R-:W-:Y:S01]  /*2110*/  IMAD.IADD R4, R25, 0x1, -R4 ;  /* 0x0000000119047824 */ /* 0x000fe200078e0a04 */
[----:B------:R-:W-:Y:S01]  /*2120*/  SEL R18, R6, RZ, P2 ;  /* 0x000000ff06127207 */ /* 0x000fe20001000000 */
[----:B------:R-:W-:Y:S01]  /*2130*/  IMAD.IADD R16, R16, 0x1, R27 ;  /* 0x0000000110107824 */ /* 0x000fe200078e021b */
[----:B------:R-:W-:Y:S01]  /*2140*/  SHF.R.S32.HI R25, RZ, 0x1f, R2 ;  /* 0x0000001fff197819 */ /* 0x000fe20000011402 */
[----:B------:R-:W-:Y:S01]  /*2150*/  VIADD R7, R7, 0x7 ;  /* 0x0000000707077836 */ /* 0x000fe20000000000 */
[----:B------:R-:W-:Y:S01]  /*2160*/  ISETP.GT.AND.EX P0, PT, R11, R13, P0, P1 ;  /* 0x0000000d0b00720c */ /* 0x000fe20000704310 */
[----:B------:R-:W-:Y:S01]  /*2170*/  IMAD.WIDE R14, R15, 0x8, R8 ;  /* 0x000000080f0e7825 */ /* 0x000fe200078e0208 */
[----:B------:R0:W3:Y:S03]  /*2180*/  LDG.E.64.CONSTANT R12, desc[UR8][R20.64] ;  /* 0x00000008140c7981 */ /* 0x0000e6000c1e9b00 */
[-C--:B------:R-:W-:Y:S01]  /*2190*/  IMAD R17, R5, R6.reuse, R4 ;  /* 0x0000000605117224 */ /* 0x080fe200078e0204 */
[-C--:B------:R-:W-:Y:S01]  /*21a0*/  LOP3.LUT R25, R25, R6.reuse, RZ, 0xc0, !PT ;  /* 0x0000000619197212 */ /* 0x080fe200078ec0ff */
[----:B------:R-:W-:Y:S01]  /*21b0*/  IMAD.IADD R18, R19, 0x1, -R18 ;  /* 0x0000000113127824 */ /* 0x000fe200078e0a12 */
[-C--:B------:R-:W-:Y:S01]  /*21c0*/  ISETP.GE.AND P1, PT, R7, R6.reuse, PT ;  /* 0x000000060700720c */ /* 0x080fe20003f26270 */
[----:B------:R-:W-:Y:S01]  /*21d0*/  IMAD R19, R5, R6, R16 ;  /* 0x0000000605137224 */ /* 0x000fe200078e0210 */
[----:B------:R-:W4:Y:S01]  /*21e0*/  LDG.E.64.CONSTANT R14, desc[UR8][R14.64] ;  /* 0x000000080e0e7981 */ /* 0x000f22000c1e9b00 */
[----:B------:R-:W-:-:S02]  /*21f0*/  VIADD R4, R3, -UR5 ;  /* 0x8000000503047c36 */ /* 0x000fc40008000000 */
[----:B------:R-:W-:Y:S01]  /*2200*/  IMAD.WIDE R16, R17, 0x8, R8 ;  /* 0x0000000811107825 */ /* 0x000fe200078e0208 */
[----:B------:R-:W-:-:S03]  /*2210*/  SEL R22, R6, RZ, P1 ;  /* 0x000000ff06167207 */ /* 0x000fc60000800000 */
[----:B------:R-:W-:Y:S01]  /*2220*/  IMAD.IADD R2, R2, 0x1, R25 ;  /* 0x0000000102027824 */ /* 0x000fe200078e0219 */
[----:B------:R-:W-:Y:S01]  /*2230*/  SHF.R.S32.HI R25, RZ, 0x1f, R4 ;  /* 0x0000001fff197819 */ /* 0x000fe20000011404 */
[-C--:B------:R-:W-:Y:S01]  /*2240*/  IMAD R23, R5, R6.reuse, R18 ;  /* 0x0000000605177224 */ /* 0x080fe200078e0212 */
[----:B------:R-:W4:Y:S01]  /*2250*/  LDG.E.64.CONSTANT R16, desc[UR8][R16.64] ;  /* 0x0000000810107981 */ /* 0x000f22000c1e9b00 */
[----:B------:R-:W-:Y:S01]  /*2260*/  IMAD.WIDE R18, R19, 0x8, R8 ;  /* 0x0000000813127825 */ /* 0x000fe200078e0208 */
[----:B------:R-:W-:-:S03]  /*2270*/  LOP3.LUT R25, R25, R6, RZ, 0xc0, !PT ;  /* 0x0000000619197212 */ /* 0x000fc600078ec0ff */
[----:B------:R-:W-:Y:S02]  /*2280*/  IMAD.IADD R22, R7, 0x1, -R22 ;  /* 0x0000000107167824 */ /* 0x000fe400078e0a16 */
[----:B------:R-:W-:Y:S01]  /*2290*/  IMAD R7, R5, R6, R2 ;  /* 0x0000000605077224 */ /* 0x000fe200078e0202 */
[----:B------:R-:W4:Y:S01]  /*22a0*/  LDG.E.64.CONSTANT R18, desc[UR8][R18.64] ;  /* 0x0000000812127981 */ /* 0x000f22000c1e9b00 */
[----:B0-----:R-:W-:-:S04]  /*22b0*/  IMAD.WIDE R20, R23, 0x8, R8 ;  /* 0x0000000817147825 */ /* 0x001fc800078e0208 */
[----:B------:R-:W-:Y:S02]  /*22c0*/  IMAD R27, R5, R6, R22 ;  /* 0x00000006051b7224 */ /* 0x000fe400078e0216 */
[----:B------:R-:W-:Y:S01]  /*22d0*/  IMAD.IADD R4, R4, 0x1, R25 ;  /* 0x0000000104047824 */ /* 0x000fe200078e0219 */
[----:B------:R-:W4:Y:S01]  /*22e0*/  LDG.E.64.CONSTANT R20, desc[UR8][R20.64] ;  /* 0x0000000814147981 */ /* 0x000f22000c1e9b00 */
[----:B------:R-:W-:-:S04]  /*22f0*/  IMAD.WIDE R22, R7, 0x8, R8 ;  /* 0x0000000807167825 */ /* 0x000fc800078e0208 */
[----:B------:R-:W-:Y:S02]  /*2300*/  IMAD.WIDE R24, R27, 0x8, R8 ;  /* 0x000000081b187825 */ /* 0x000fe400078e0208 */
[----:B------:R-:W4:Y:S02]  /*2310*/  LDG.E.64.CONSTANT R22, desc[UR8][R22.64] ;  /* 0x0000000816167981 */ /* 0x000f24000c1e9b00 */
[----:B------:R-:W-:Y:S02]  /*2320*/  IMAD R27, R5, R6, R4 ;  /* 0x00000006051b7224 */ /* 0x000fe400078e0204 */
[----:B------:R-:W4:Y:S02]  /*2330*/  LDG.E.64.CONSTANT R24, desc[UR8][R24.64] ;  /* 0x0000000818187981 */ /* 0x000f24000c1e9b00 */
[----:B------:R-:W-:-:S06]  /*2340*/  IMAD.WIDE R26, R27, 0x8, R8 ;  /* 0x000000081b1a7825 */ /* 0x000fcc00078e0208 */
[----:B------:R-:W4:Y:S01]  /*2350*/  LDG.E.64.CONSTANT R26, desc[UR8][R26.64] ;  /* 0x000000081a1a7981 */ /* 0x000f22000c1e9b00 */
[----:B------:R-:W-:Y:S02]  /*2360*/  UISETP.NE.AND UP1, UPT, UR5, UR10, UPT ;  /* 0x0000000a0500728c */ /* 0x000fe4000bf25270 */
        /* <DEDUP_REMOVED lines=20> */
.L_x_54:
        /* <DEDUP_REMOVED lines=8> */
[C---:B------:R-:W-:Y:S02]  /*2530*/  VIADD R7, R21.reuse, 0x1 ;  /* 0x0000000115077836 */ /* 0x040fe40000000000 */
[----:B------:R-:W-:Y:S01]  /*2540*/  VIADD R19, R21, 0x2 ;  /* 0x0000000215137836 */ /* 0x000fe20000000000 */
[----:B------:R-:W-:Y:S01]  /*2550*/  SHF.R.S32.HI R13, RZ, 0x1f, R4 ;  /* 0x0000001fff0d7819 */ /* 0x000fe20000011404 */
[----:B------:R-:W-:Y:S01]  /*2560*/  VIADD R17, R3, UR5 ;  /* 0x0000000503117c36 */ /* 0x000fe20008000000 */
[----:B------:R-:W-:-:S02]  /*2570*/  ISETP.GE.AND P1, PT, R7, R6, PT ;  /* 0x000000060700720c */ /* 0x000fc40003f26270 */
[-C--:B------:R-:W-:Y:S02]  /*2580*/  LOP3.LUT R13, R13, R6.reuse, RZ, 0xc0, !PT ;  /* 0x000000060d0d7212 */ /* 0x080fe400078ec0ff */
[----:B------:R-:W-:Y:S02]  /*2590*/  SEL R2, R6, RZ, P1 ;  /* 0x000000ff06027207 */ /* 0x000fe40000800000 */
[-C--:B------:R-:W-:Y:S01]  /*25a0*/  ISETP.GE.AND P1, PT, R21, R6.reuse, PT ;  /* 0x000000061500720c */ /* 0x080fe20003f26270 */
[----:B------:R-:W-:Y:S01]  /*25b0*/  IMAD.IADD R13, R4, 0x1, R13 ;  /* 0x00000001040d7824 */ /* 0x000fe200078e020d */
[----:B------:R-:W-:Y:S01]  /*25c0*/  SHF.R.S32.HI R15, RZ, 0x1f, R17 ;  /* 0x0000001fff0f7819 */ /* 0x000fe20000011411 */
[----:B------:R-:W-:Y:S01]  /*25d0*/  IMAD.IADD R7, R7, 0x1, -R2 ;  /* 0x0000000107077824 */ /* 0x000fe200078e0a02 */
[----:B------:R-:W-:Y:S01]  /*25e0*/  SEL R12, R6, RZ, P1 ;  /* 0x000000ff060c7207 */ /* 0x000fe20000800000 */
[----:B------:R-:W-:Y:S01]  /*25f0*/  VIADD R2, R4, 0xfffffffe ;  /* 0xfffffffe04027836 */ /* 0x000fe20000000000 */
[----:B------:R-:W-:-:S02]  /*2600*/  ISETP.GE.AND P1, PT, R19, R6, PT ;  /* 0x000000061300720c */ /* 0x000fc40003f26270 */
[-C--:B------:R-:W-:Y:S01]  /*2610*/  LOP3.LUT R14, R15, R6.reuse, RZ, 0xc0, !PT ;  /* 0x000000060f0e7212 */ /* 0x080fe200078ec0ff */
[C---:B------:R-:W-:Y:S01]  /*2620*/  IMAD.IADD R12, R21.reuse, 0x1, -R12 ;  /* 0x00000001150c7824 */ /* 0x040fe200078e0a0c */
[----:B------:R-:W-:Y:S01]  /*2630*/  SEL R16, R6, RZ, P1 ;  /* 0x000000ff06107207 */ /* 0x000fe20000800000 */
[----:B------:R-:W-:Y:S01]  /*2640*/  VIADD R21, R21, 0x3 ;  /* 0x0000000315157836 */ /* 0x000fe20000000000 */
[----:B------:R-:W-:Y:S01]  /*2650*/  SHF.R.S32.HI R23, RZ, 0x1f, R2 ;  /* 0x0000001fff177819 */ /* 0x000fe20000011402 */
[-C--:B------:R-:W-:Y:S02]  /*2660*/  IMAD R15, R5, R6.reuse, R12 ;  /* 0x00000006050f7224 */ /* 0x080fe400078e020c */
[----:B------:R-:W-:Y:S01]  /*2670*/  IMAD.IADD R16, R19, 0x1, -R16 ;  /* 0x0000000113107824 */ /* 0x000fe200078e0a10 */
[-C--:B------:R-:W-:Y:S01]  /*2680*/  LOP3.LUT R23, R23, R6.reuse, RZ, 0xc0, !PT ;  /* 0x0000000617177212 */ /* 0x080fe200078ec0ff */
[----:B------:R-:W-:Y:S02]  /*2690*/  IMAD R19, R5, R6, R13 ;  /* 0x0000000605137224 */ /* 0x000fe400078e020d */
[----:B------:R-:W-:-:S04]  /*26a0*/  IMAD.WIDE R12, R15, 0x8, R8 ;  /* 0x000000080f0c7825 */ /* 0x000fc800078e0208 */
[----:B------:R-:W-:Y:S02]  /*26b0*/  IMAD.IADD R17, R17, 0x1, R14 ;  /* 0x0000000111117824 */ /* 0x000fe400078e020e */
[----:B------:R-:W-:Y:S01]  /*26c0*/  IMAD.WIDE R14, R19, 0x8, R8 ;  /* 0x00000008130e7825 */ /* 0x000fe200078e0208 */
[----:B------:R-:W2:Y:S03]  /*26d0*/  LDG.E.64.CONSTANT R12, desc[UR8][R12.64] ;  /* 0x000000080c0c7981 */ /* 0x000ea6000c1e9b00 */
[-C--:B------:R-:W-:Y:S01]  /*26e0*/  IMAD R7, R5, R6.reuse, R7 ;  /* 0x0000000605077224 */ /* 0x080fe200078e0207 */
[-C--:B------:R-:W-:Y:S01]  /*26f0*/  ISETP.GE.AND P1, PT, R21, R6.reuse, PT ;  /* 0x000000061500720c */ /* 0x080fe20003f26270 */
[----:B------:R-:W-:Y:S01]  /*2700*/  VIADD R4, R4, 0xfffffffd ;  /* 0xfffffffd04047836 */ /* 0x000fe20000000000 */
[----:B------:R-:W3:Y:S01]  /*2710*/  LDG.E.64.CONSTANT R14, desc[UR8][R14.64] ;  /* 0x000000080e0e7981 */ /* 0x000ee2000c1e9b00 */
[----:B------:R-:W-:-:S02]  /*2720*/  IMAD R17, R5, R6, R17 ;  /* 0x0000000605117224 */ /* 0x000fc400078e0211 */
[----:B------:R-:W-:Y:S01]  /*2730*/  IMAD.WIDE R24, R7, 0x8, R8 ;  /* 0x0000000807187825 */ /* 0x000fe200078e0208 */
[----:B------:R-:W-:Y:S02]  /*2740*/  SEL R20, R6, RZ, P1 ;  /* 0x000000ff06147207 */ /* 0x000fe40000800000 */
[----:B------:R-:W-:Y:S01]  /*2750*/  SHF.R.S32.HI R7, RZ, 0x1f, R4 ;  /* 0x0000001fff077819 */ /* 0x000fe20000011404 */
[----:B------:R-:W-:Y:S02]  /*2760*/  IMAD.IADD R2, R2, 0x1, R23 ;  /* 0x0000000102027824 */ /* 0x000fe400078e0217 */
[-C--:B------:R-:W-:Y:S02]  /*2770*/  IMAD R23, R5, R6.reuse, R16 ;  /* 0x0000000605177224 */ /* 0x080fe400078e0210 */
[----:B------:R-:W-:Y:S02]  /*2780*/  IMAD.WIDE R18, R17, 0x8, R8 ;  /* 0x0000000811127825 */ /* 0x000fe400078e0208 */
[----:B------:R0:W4:Y:S01]  /*2790*/  LDG.E.64.CONSTANT R16, desc[UR8][R24.64] ;  /* 0x0000000818107981 */ /* 0x000122000c1e9b00 */
[----:B------:R-:W-:Y:S01]  /*27a0*/  LOP3.LUT R7, R7, R6, RZ, 0xc0, !PT ;  /* 0x0000000607077212 */ /* 0x000fe200078ec0ff */
[----:B------:R-:W-:-:S02]  /*27b0*/  IMAD.IADD R20, R21, 0x1, -R20 ;  /* 0x0000000115147824 */ /* 0x000fc400078e0a14 */
[----:B------:R-:W-:Y:S01]  /*27c0*/  IMAD R21, R5, R6, R2 ;  /* 0x0000000605157224 */ /* 0x000fe200078e0202 */
[----:B------:R-:W4:Y:S01]  /*27d0*/  LDG.E.64.CONSTANT R18, desc[UR8][R18.64] ;  /* 0x0000000812127981 */ /* 0x000f22000c1e9b00 */
[----:B------:R-:W-:-:S04]  /*27e0*/  IMAD.WIDE R22, R23, 0x8, R8 ;  /* 0x0000000817167825 */ /* 0x000fc800078e0208 */
[----:B------:R-:W-:Y:S02]  /*27f0*/  IMAD R27, R5, R6, R20 ;  /* 0x00000006051b7224 */ /* 0x000fe400078e0214 */
[----:B------:R-:W-:Y:S01]  /*2800*/  IMAD.IADD R7, R4, 0x1, R7 ;  /* 0x0000000104077824 */ /* 0x000fe200078e0207 */
        /* <DEDUP_REMOVED lines=24> */
[----:B------:R-:W-:-:S13]  /*2990*/  ISETP.GE.AND.EX P0, PT, R11, R25, P0, P1 ;  /* 0x000000190b00720c */ /* 0x000fda0000706310 */
.L_x_56:
        /* <DEDUP_REMOVED lines=19> */
[-C--:B------:R-:W-:Y:S01]  /*2ad0*/  IMAD R7, R5, R6.reuse, R4 ;  /* 0x0000000605077224 */ /* 0x080fe200078e0204 */
[----:B------:R-:W-:-:S03]  /*2ae0*/  LOP3.LUT R17, R17, R6, RZ, 0xc0, !PT ;  /* 0x0000000611117212 */ /* 0x000fc600078ec0ff */
[----:B------:R-:W-:Y:S02]  /*2af0*/  IMAD.IADD R2, R15, 0x1, -R2 ;  /* 0x000000010f027824 */ /* 0x000fe400078e0a02 */
[----:B------:R-:W-:Y:S02]  /*2b00*/  IMAD R15, R5, R6, R13 ;  /* 0x00000006050f7224 */ /* 0x000fe400078e020d */
        /* <DEDUP_REMOVED lines=20> */
.L_x_57:
        /* <DEDUP_REMOVED lines=20> */
.L_x_53:
        /* <DEDUP_REMOVED lines=12> */
.L_x_59:
[----:B------:R-:W-:-:S05]  /*2e50*/  VIADD R13, R7, 0x1 ;  /* 0x00000001070d7836 */ /* 0x000fca0000000000 */
[----:B------:R-:W-:-:S04]  /*2e60*/  ISETP.GE.AND P1, PT, R13, R6, PT ;  /* 0x000000060d00720c */ /* 0x000fc80003f26270 */
[----:B------:R-:W-:-:S05]  /*2e70*/  SEL R13, R13, R2, !P1 ;  /* 0x000000020d0d7207 */ /* 0x000fca0004800000 */
[----:B------:R-:W-:-:S04]  /*2e80*/  IMAD R13, R5, R6, R13 ;  /* 0x00000006050d7224 */ /* 0x000fc800078e020d */
[----:B------:R-:W-:-:S06]  /*2e90*/  IMAD.WIDE R16, R13, 0x8, R8 ;  /* 0x000000080d107825 */ /* 0x000fcc00078e0208 */
[----:B------:R-:W2:Y:S01]  /*2ea0*/  LDG.E.64.CONSTANT R16, desc[UR8][R16.64] ;  /* 0x0000000810107981 */ /* 0x000ea2000c1e9b00 */
[----:B------:R-:W-:-:S05]  /*2eb0*/  VIADDMNMX R12, R4, 0x3, RZ, !PT ;  /* 0x00000003040c7846 */ /* 0x000fca00078001ff */
[----:B------:R-:W-:-:S04]  /*2ec0*/  IMAD R15, R5, R6, R12 ;  /* 0x00000006050f7224 */ /* 0x000fc800078e020c */
[----:B------:R-:W-:-:S06]  /*2ed0*/  IMAD.WIDE R14, R15, 0x8, R8 ;  /* 0x000000080f0e7825 */ /* 0x000fcc00078e0208 */
[----:B------:R-:W3:Y:S01]  /*2ee0*/  LDG.E.64.CONSTANT R14, desc[UR8][R14.64] ;  /* 0x000000080e0e7981 */ /* 0x000ee2000c1e9b00 */
[C---:B------:R-:W-:Y:S01]  /*2ef0*/  VIADD R13, R7.reuse, 0x2 ;  /* 0x00000002070d7836 */ /* 0x040fe20000000000 */
[C---:B------:R-:W-:Y:S01]  /*2f00*/  VIADDMNMX R12, R4.reuse, 0x2, RZ, !PT ;  /* 0x00000002040c7846 */ /* 0x040fe200078001ff */
[----:B------:R-:W-:Y:S01]  /*2f10*/  VIADD R19, R7, 0x3 ;  /* 0x0000000307137836 */ /* 0x000fe20000000000 */
[----:B------:R-:W-:Y:S02]  /*2f20*/  VIADDMNMX R21, R4, 0x1, RZ, !PT ;  /* 0x0000000104157846 */ /* 0x000fe400078001ff */
[-C--:B------:R-:W-:Y:S01]  /*2f30*/  ISETP.GE.AND P1, PT, R13, R6.reuse, PT ;  /* 0x000000060d00720c */ /* 0x080fe20003f26270 */
[CC--:B------:R-:W-:Y:S02]  /*2f40*/  IMAD R23, R5.reuse, R6.reuse, R12 ;  /* 0x0000000605177224 */ /* 0x0c0fe400078e020c */
[----:B------:R-:W-:Y:S01]  /*2f50*/  IMAD R21, R5, R6, R21 ;  /* 0x0000000605157224 */ /* 0x000fe200078e0215 */
[----:B------:R-:W-:Y:S01]  /*2f60*/  SEL R13, R13, R2, !P1 ;  /* 0x000000020d0d7207 */ /* 0x000fe20004800000 */
[----:B------:R-:W-:Y:S01]  /*2f70*/  IMAD.WIDE R22, R23, 0x8, R8 ;  /* 0x0000000817167825 */ /* 0x000fe200078e0208 */
[----:B------:R-:W-:-:S03]  /*2f80*/  ISETP.GE.AND P1, PT, R19, R6, PT ;  /* 0x000000061300720c */ /* 0x000fc60003f26270 */
[----:B------:R-:W-:Y:S01]  /*2f90*/  IMAD R13, R5, R6, R13 ;  /* 0x00000006050d7224 */ /* 0x000fe200078e020d */
[----:B------:R-:W-:Y:S01]  /*2fa0*/  SEL R12, R19, R2, !P1 ;  /* 0x00000002130c7207 */ /* 0x000fe20004800000 */
[----:B------:R-:W-:Y:S01]  /*2fb0*/  VIADD R19, R7, 0x4 ;  /* 0x0000000407137836 */ /* 0x000fe20000000000 */
[----:B------:R-:W4:Y:S01]  /*2fc0*/  LDG.E.64.CONSTANT R22, desc[UR8][R22.64] ;  /* 0x0000000816167981 */ /* 0x000f22000c1e9b00 */
[----:B------:R-:W-:-:S03]  /*2fd0*/  IMAD.WIDE R24, R13, 0x8, R8 ;  /* 0x000000080d187825 */ /* 0x000fc600078e0208 */
[-C--:B------:R-:W-:Y:S01]  /*2fe0*/  ISETP.GE.AND P2, PT, R19, R6.reuse, PT ;  /* 0x000000061300720c */ /* 0x080fe20003f46270 */
[----:B------:R-:W-:Y:S02]  /*2ff0*/  IMAD R13, R5, R6, R12 ;  /* 0x00000006050d7224 */ /* 0x000fe400078e020c */
[----:B------:R-:W4:Y:S01]  /*3000*/  LDG.E.64.CONSTANT R24, desc[UR8][R24.64] ;  /* 0x0000000818187981 */ /* 0x000f22000c1e9b00 */
[----:B------:R-:W-:Y:S01]  /*3010*/  SEL R19, R19, R2, !P2 ;  /* 0x0000000213137207 */ /* 0x000fe20005000000 */
[----:B------:R-:W-:Y:S01]  /*3020*/  IMAD.WIDE R12, R13, 0x8, R8 ;  /* 0x000000080d0c7825 */ /* 0x000fe200078e0208 */
[----:B------:R-:W-:-:S03]  /*3030*/  VIMNMX R18, PT, PT, RZ, R4, !PT ;  /* 0x00000004ff127248 */ /* 0x000fc60007fe0100 */
[----:B------:R-:W-:Y:S02]  /*3040*/  IMAD R19, R5, R6, R19 ;  /* 0x0000000605137224 */ /* 0x000fe400078e0213 */
[----:B------:R-:W4:Y:S01]  /*3050*/  LDG.E.64.CONSTANT R12, desc[UR8][R12.64] ;  /* 0x000000080c0c7981 */ /* 0x000f22000c1e9b00 */
[----:B------:R-:W-:Y:S01]  /*3060*/  VIADD R27, R7, 0x5 ;  /* 0x00000005071b7836 */ /* 0x000fe20000000000 */
[----:B--2--5:R-:W-:-:S04]  /*3070*/  ISETP.GT.U32.AND P1, PT, R10, R16, PT ;  /* 0x000000100a00720c */ /* 0x024fc80003f24070 */
[----:B------:R-:W-:Y:S01]  /*3080*/  ISETP.GT.AND.EX P0, PT, R11, R17, P0, P1 ;  /* 0x000000110b00720c */ /* 0x000fe20000704310 */
[----:B------:R-:W-:-:S04]  /*3090*/  IMAD.WIDE R16, R21, 0x8, R8 ;  /* 0x0000000815107825 */ /* 0x000fc800078e0208 */
[-C--:B------:R-:W-:Y:S02]  /*30a0*/  IMAD R21, R5, R6.reuse, R18 ;  /* 0x0000000605157224 */ /* 0x080fe400078e0212 */
[--C-:B------:R-:W-:Y:S01]  /*30b0*/  IMAD.WIDE R18, R19, 0x8, R8.reuse ;  /* 0x0000000813127825 */ /* 0x100fe200078e0208 */
[----:B------:R-:W2:Y:S03]  /*30c0*/  LDG.E.64.CONSTANT R16, desc[UR8][R16.64] ;  /* 0x0000000810107981 */ /* 0x000ea6000c1e9b00 */
[----:B------:R-:W-:Y:S02]  /*30d0*/  IMAD.WIDE R20, R21, 0x8, R8 ;  /* 0x0000000815147825 */ /* 0x000fe400078e0208 */
[----:B------:R-:W2:Y:S04]  /*30e0*/  LDG.E.64.CONSTANT R18, desc[UR8][R18.64] ;  /* 0x0000000812127981 */ /* 0x000ea8000c1e9b00 */
[----:B------:R-:W2:Y:S01]  /*30f0*/  LDG.E.64.CONSTANT R20, desc[UR8][R20.64] ;  /* 0x0000000814147981 */ /* 0x000ea2000c1e9b00 */
[----:B------:R-:W-:-:S04]  /*3100*/  ISETP.GE.AND P1, PT, R27, R6, PT ;  /* 0x000000061b00720c */ /* 0x000fc80003f26270 */
[----:B------:R-:W-:Y:S02]  /*3110*/  SEL R27, R27, R2, !P1 ;  /* 0x000000021b1b7207 */ /* 0x000fe40004800000 */
[----:B---3--:R-:W-:-:S04]  /*3120*/  ISETP.GE.U32.AND P1, PT, R10, R14, PT ;  /* 0x0000000e0a00720c */ /* 0x008fc80003f26070 */
[----:B------:R-:W-:Y:S01]  /*3130*/  ISETP.GE.AND.EX P0, PT, R11, R15, P0, P1 ;  /* 0x0000000f0b00720c */ /* 0x000fe20000706310 */
[----:B------:R-:W-:-:S04]  /*3140*/  IMAD R15, R5, R6, R27 ;  /* 0x00000006050f7224 */ /* 0x000fc800078e021b */
[----:B------:R-:W-:-:S06]  /*3150*/  IMAD.WIDE R14, R15, 0x8, R8 ;  /* 0x000000080f0e7825 */ /* 0x000fcc00078e0208 */
[----:B------:R-:W3:Y:S01]  /*3160*/  LDG.E.64.CONSTANT R14, desc[UR8][R14.64] ;  /* 0x000000080e0e7981 */ /* 0x000ee2000c1e9b00 */
[----:B----4-:R-:W-:-:S04]  /*3170*/  ISETP.GT.U32.AND P1, PT, R10, R24, PT ;  /* 0x000000180a00720c */ /* 0x010fc80003f24070 */
[----:B------:R-:W-:Y:S02]  /*3180*/  ISETP.GT.AND.EX P0, PT, R11, R25, P0, P1 ;  /* 0x000000190b00720c */ /* 0x000fe40000704310 */
[----:B------:R-:W-:-:S04]  /*3190*/  ISETP.GE.U32.AND P1, PT, R10, R22, PT ;  /* 0x000000160a00720c */ /* 0x000fc80003f26070 */
[----:B------:R-:W-:Y:S02]  /*31a0*/  ISETP.GE.AND.EX P0, PT, R11, R23, P0, P1 ;  /* 0x000000170b00720c */ /* 0x000fe40000706310 */
[----:B------:R-:W-:-:S04]  /*31b0*/  ISETP.GT.U32.AND P1, PT, R10, R12, PT ;  /* 0x0000000c0a00720c */ /* 0x000fc80003f24070 */
[----:B------:R-:W-:Y:S02]  /*31c0*/  ISETP.GT.AND.EX P0, PT, R11, R13, P0, P1 ;  /* 0x0000000d0b00720c */ /* 0x000fe40000704310 */
[----:B------:R-:W-:-:S05]  /*31d0*/  VIADDMNMX R12, R4, 0xffffffff, RZ, !PT ;  /* 0xffffffff040c7846 */ /* 0x000fca00078001ff */
[----:B------:R-:W-:-:S04]  /*31e0*/  IMAD R13, R5, R6, R12 ;  /* 0x00000006050d7224 */ /* 0x000fc800078e020c */
[----:B------:R-:W-:Y:S01]  /*31f0*/  IMAD.WIDE R12, R13, 0x8, R8 ;  /* 0x000000080d0c7825 */ /* 0x000fe200078e0208 */
[----:B------:R-:W-:-:S05]  /*3200*/  VIADDMNMX R24, R4, 0xfffffffd, RZ, !PT ;  /* 0xfffffffd04187846 */ /* 0x000fca00078001ff */
[----:B------:R-:W4:Y:S01]  /*3210*/  LDG.E.64.CONSTANT R12, desc[UR8][R12.64] ;  /* 0x000000080c0c7981 */ /* 0x000f22000c1e9b00 */
[----:B--2---:R-:W-:-:S04]  /*3220*/  ISETP.GE.U32.AND P1, PT, R10, R16, PT ;  /* 0x000000100a00720c */ /* 0x004fc80003f26070 */
[----:B------:R-:W-:Y:S02]  /*3230*/  ISETP.GE.AND.EX P1, PT, R11, R17, P0, P1 ;  /* 0x000000110b00720c */ /* 0x000fe40000726310 */
[C---:B------:R-:W-:Y:S01]  /*3240*/  ISETP.GT.U32.AND P2, PT, R10.reuse, R18, PT ;  /* 0x000000120a00720c */ /* 0x040fe20003f44070 */
[----:B------:R-:W-:Y:S01]  /*3250*/  VIADD R17, R7, 0x6 ;  /* 0x0000000607117836 */ /* 0x000fe20000000000 */
[----:B------:R-:W-:Y:S02]  /*3260*/  ISETP.GE.U32.AND P0, PT, R10, R20, PT ;  /* 0x000000140a00720c */ /* 0x000fe40003f06070 */
[----:B------:R-:W-:-:S04]  /*3270*/  ISETP.GT.AND.EX P1, PT, R11, R19, P1, P2 ;  /* 0x000000130b00720c */ /* 0x000fc80000f24320 */
[----:B------:R-:W-:Y:S02]  /*3280*/  ISETP.GE.AND.EX P0, PT, R11, R21, P1, P0 ;  /* 0x000000150b00720c */ /* 0x000fe40000f06300 */
[----:B------:R-:W-:Y:S01]  /*3290*/  ISETP.GE.AND P1, PT, R17, R6, PT ;  /* 0x000000061100720c */ /* 0x000fe20003f26270 */
[----:B------:R-:W-:-:S03]  /*32a0*/  VIADD R21, R7, 0x7 ;  /* 0x0000000707157836 */ /* 0x000fc60000000000 */
[----:B------:R-:W-:Y:S02]  /*32b0*/  SEL R17, R17, R2, !P1 ;  /* 0x0000000211117207 */ /* 0x000fe40004800000 */
[----:B------:R-:W-:-:S03]  /*32c0*/  VIADDMNMX R16, R4, 0xfffffffe, RZ, !PT ;  /* 0xfffffffe04107846 */ /* 0x000fc600078001ff */
[-C--:B------:R-:W-:Y:S01]  /*32d0*/  IMAD R17, R5, R6.reuse, R17 ;  /* 0x0000000605117224 */ /* 0x080fe200078e0211 */
[----:B------:R-:W-:Y:S01]  /*32e0*/  ISETP.GE.AND P1, PT, R21, R6, PT ;  /* 0x000000061500720c */ /* 0x000fe20003f26270 */
[----:B------:R-:W-:Y:S02]  /*32f0*/  VIADD R7, R7, 0x8 ;  /* 0x0000000807077836 */ /* 0x000fe40000000000 */
[----:B------:R-:W-:Y:S01]  /*3300*/  IMAD.WIDE R18, R17, 0x8, R8 ;  /* 0x0000000811127825 */ /* 0x000fe200078e0208 */
[----:B------:R-:W-:-:S03]  /*3310*/  SEL R22, R21, R2, !P1 ;  /* 0x0000000215167207 */ /* 0x000fc60004800000 */
[-C--:B------:R-:W-:Y:S01]  /*3320*/  IMAD R23, R5, R6.reuse, R16 ;  /* 0x0000000605177224 */ /* 0x080fe200078e0210 */
[----:B------:R-:W-:Y:S01]  /*3330*/  ISETP.GE.AND P2, PT, R7, R6, PT ;  /* 0x000000060700720c */ /* 0x000fe20003f46270 */
[----:B------:R-:W2:Y:S02]  /*3340*/  LDG.E.64.CONSTANT R18, desc[UR8][R18.64] ;  /* 0x0000000812127981 */ /* 0x000ea4000c1e9b00 */
[----:B------:R-:W-:Y:S01]  /*3350*/  IMAD.WIDE R16, R23, 0x8, R8 ;  /* 0x0000000817107825 */ /* 0x000fe200078e0208 */
[----:B---3--:R-:W-:-:S03]  /*3360*/  ISETP.GT.U32.AND P1, PT, R10, R14, PT ;  /* 0x0000000e0a00720c */ /* 0x008fc60003f24070 */
[----:B------:R-:W-:Y:S01]  /*3370*/  IMAD R27, R5, R6, R22 ;  /* 0x00000006051b7224 */ /* 0x000fe200078e0216 */
[----:B------:R-:W-:Y:S01]  /*3380*/  SEL R14, R7, R2, !P2 ;  /* 0x00000002070e7207 */ /* 0x000fe20005000000 */
[----:B------:R-:W-:Y:S01]  /*3390*/  VIADD R20, R4, 0xfffffffc ;  /* 0xfffffffc04147836 */ /* 0x000fe20000000000 */
[----:B------:R-:W3:Y:S01]  /*33a0*/  LDG.E.64.CONSTANT R16, desc[UR8][R16.64] ;  /* 0x0000000810107981 */ /* 0x000ee2000c1e9b00 */
[----:B------:R-:W-:Y:S02]  /*33b0*/  IMAD R21, R5, R6, R24 ;  /* 0x0000000605157224 */ /* 0x000fe400078e0218 */
[--C-:B------:R-:W-:Y:S01]  /*33c0*/  IMAD.WIDE R26, R27, 0x8, R8.reuse ;  /* 0x000000081b1a7825 */ /* 0x100fe200078e0208 */
[----:B------:R-:W-:Y:S02]  /*33d0*/  VIMNMX R22, PT, PT, RZ, R20, !PT ;  /* 0x00000014ff167248 */ /* 0x000fe40007fe0100 */
[----:B------:R-:W-:Y:S01]  /*33e0*/  ISETP.GT.AND.EX P0, PT, R11, R15, P0, P1 ;  /* 0x0000000f0b00720c */ /* 0x000fe20000704310 */
[----:B------:R-:W-:-:S04]  /*33f0*/  IMAD.WIDE R20, R21, 0x8, R8 ;  /* 0x0000000815147825 */ /* 0x000fc800078e0208 */
[CC--:B------:R-:W-:Y:S02]  /*3400*/  IMAD R25, R5.reuse, R6.reuse, R14 ;  /* 0x0000000605197224 */ /* 0x0c0fe400078e020e */
[----:B------:R-:W3:Y:S01]  /*3410*/  LDG.E.64.CONSTANT R14, desc[UR8][R26.64] ;  /* 0x000000081a0e7981 */ /* 0x000ee2000c1e9b00 */
[----:B------:R-:W-:Y:S02]  /*3420*/  IMAD R23, R5, R6, R22 ;  /* 0x0000000605177224 */ /* 0x000fe400078e0216 */
[--C-:B------:R-:W-:Y:S01]  /*3430*/  IMAD.WIDE R24, R25, 0x8, R8.reuse ;  /* 0x0000000819187825 */ /* 0x100fe200078e0208 */
[----:B------:R-:W3:Y:S03]  /*3440*/  LDG.E.64.CONSTANT R20, desc[UR8][R20.64] ;  /* 0x0000000814147981 */ /* 0x000ee6000c1e9b00 */
[----:B------:R-:W-:Y:S02]  /*3450*/  IMAD.WIDE R22, R23, 0x8, R8 ;  /* 0x0000000817167825 */ /* 0x000fe400078e0208 */
[----:B------:R-:W3:Y:S04]  /*3460*/  LDG.E.64.CONSTANT R24, desc[UR8][R24.64] ;  /* 0x0000000818187981 */ /* 0x000ee8000c1e9b00 */
[----:B------:R-:W3:Y:S01]  /*3470*/  LDG.E.64.CONSTANT R22, desc[UR8][R22.64] ;  /* 0x0000000816167981 */ /* 0x000ee2000c1e9b00 */
[----:B----4-:R-:W-:-:S04]  /*3480*/  ISETP.GE.U32.AND P1, PT, R10, R12, PT ;  /* 0x0000000c0a00720c */ /* 0x010fc80003f26070 */
[----:B------:R-:W-:Y:S01]  /*3490*/  ISETP.GE.AND.EX P0, PT, R11, R13, P0, P1 ;  /* 0x0000000d0b00720c */ /* 0x000fe20000706310 */
[----:B------:R-:W-:-:S04]  /*34a0*/  UIADD3 UR4, UPT, UPT, UR4, 0x8, URZ ;  /* 0x0000000804047890 */ /* 0x000fc8000fffe0ff */
[----:B------:R-:W-:Y:S01]  /*34b0*/  UISETP.NE.AND UP0, UPT, UR4, URZ, UPT ;  /* 0x000000ff0400728c */ /* 0x000fe2000bf05270 */
[----:B------:R-:W-:Y:S01]  /*34c0*/  VIADD R4, R4, 0xfffffff8 ;  /* 0xfffffff804047836 */ /* 0x000fe20000000000 */
[----:B------:R-:W-:Y:S01]  /*34d0*/  UIADD3 UR5, UPT, UPT, UR5, 0x8, URZ ;  /* 0x0000000805057890 */ /* 0x000fe2000fffe0ff */
[----:B--2---:R-:W-:-:S04]  /*34e0*/  ISETP.GT.U32.AND P1, PT, R10, R18, PT ;  /* 0x000000120a00720c */ /* 0x004fc80003f24070 */
[----:B------:R-:W-:Y:S02]  /*34f0*/  ISETP.GT.AND.EX P0, PT, R11, R19, P0, P1 ;  /* 0x000000130b00720c */ /* 0x000fe40000704310 */
[----:B---3--:R-:W-:-:S04]  /*3500*/  ISETP.GE.U32.AND P1, PT, R10, R16, PT ;  /* 0x000000100a00720c */ /* 0x008fc80003f26070 */
[----:B------:R-:W-:Y:S02]  /*3510*/  ISETP.GE.AND.EX P0, PT, R11, R17, P0, P1 ;  /* 0x000000110b00720c */ /* 0x000fe40000706310 */
[----:B------:R-:W-:-:S04]  /*3520*/  ISETP.GT.U32.AND P1, PT, R10, R14, PT ;  /* 0x0000000e0a00720c */ /* 0x000fc80003f24070 */
[C---:B------:R-:W-:Y:S02]  /*3530*/  ISETP.GT.AND.EX P1, PT, R11.reuse, R15, P0, P1 ;  /* 0x0000000f0b00720c */ /* 0x040fe40000724310 */
[C---:B------:R-:W-:Y:S02]  /*3540*/  ISETP.GE.U32.AND P2, PT, R10.reuse, R20, PT ;  /* 0x000000140a00720c */ /* 0x040fe40003f46070 */
[C---:B------:R-:W-:Y:S02]  /*3550*/  ISETP.GT.U32.AND P0, PT, R10.reuse, R24, PT ;  /* 0x000000180a00720c */ /* 0x040fe40003f04070 */
[C---:B------:R-:W-:Y:S02]  /*3560*/  ISETP.GE.AND.EX P2, PT, R11.reuse, R21, P1, P2 ;  /* 0x000000150b00720c */ /* 0x040fe40000f46320 */
[----:B------:R-:W-:Y:S02]  /*3570*/  ISETP.GE.U32.AND P1, PT, R10, R22, PT ;  /* 0x000000160a00720c */ /* 0x000fe40003f26070 */
[----:B------:R-:W-:-:S04]  /*3580*/  ISETP.GT.AND.EX P0, PT, R11, R25, P2, P0 ;  /* 0x000000190b00720c */ /* 0x000fc80001704300 */
[----:B------:R-:W-:Y:S01]  /*3590*/  ISETP.GE.AND.EX P0, PT, R11, R23, P0, P1 ;  /* 0x000000170b00720c */ /* 0x000fe20000706310 */
[----:B------:R-:W-:-:S12]  /*35a0*/  BRA.U UP0, `(.L_x_59) ;  /* 0xfffffff900287547 */ /* 0x000fd8000b83ffff */
[----:B------:R-:W-:-:S12]  /*35b0*/  UIADD3 UR4, UPT, UPT, UR5, -0x3, URZ ;  /* 0xfffffffd05047890 */ /* 0x000fd8000fffe0ff */
.L_x_58:
        /* <DEDUP_REMOVED lines=10> */
[C---:B------:R-:W-:Y:S02]  /*3660*/  ISETP.GE.AND P1, PT, R17.reuse, R6, PT ;  /* 0x000000061100720c */ /* 0x040fe40003f26270 */
[----:B------:R-:W-:Y:S02]  /*3670*/  VIMNMX R12, PT, PT, RZ, R4, !PT ;  /* 0x00000004ff0c7248 */ /* 0x000fe40007fe0100 */
[----:B------:R-:W-:-:S02]  /*3680*/  SEL R7, R17, R2, !P1 ;  /* 0x0000000211077207 */ /* 0x000fc40004800000 */
[-C--:B------:R-:W-:Y:S01]  /*3690*/  ISETP.GE.AND P1, PT, R15, R6.reuse, PT ;  /* 0x000000060f00720c */ /* 0x080fe20003f26270 */
[-C--:B------:R-:W-:Y:S01]  /*36a0*/  IMAD R13, R5, R6.reuse, R12 ;  /* 0x00000006050d7224 */ /* 0x080fe200078e020c */
[----:B------:R-:W-:Y:S01]  /*36b0*/  VIADDMNMX R14, R3, UR5, RZ, !PT ;  /* 0x00000005030e7c46 */ /* 0x000fe2000f8001ff */
[----:B------:R-:W-:Y:S01]  /*36c0*/  IMAD R27, R5, R6, R7 ;  /* 0x00000006051b7224 */ /* 0x000fe200078e0207 */
[----:B------:R-:W-:Y:S01]  /*36d0*/  SEL R15, R15, R2, !P1 ;  /* 0x000000020f0f7207 */ /* 0x000fe20004800000 */
[----:B------:R-:W-:Y:S02]  /*36e0*/  VIADD R7, R17, 0x2 ;  /* 0x0000000211077836 */ /* 0x000fe40000000000 */
[----:B------:R-:W-:-:S04]  /*36f0*/  IMAD.WIDE R26, R27, 0x8, R8 ;  /* 0x000000081b1a7825 */ /* 0x000fc800078e0208 */
[----:B------:R-:W-:Y:S01]  /*3700*/  IMAD.WIDE R12, R13, 0x8, R8 ;  /* 0x000000080d0c7825 */ /* 0x000fe200078e0208 */
[-C--:B------:R-:W-:Y:S01]  /*3710*/  ISETP.GE.AND P1, PT, R7, R6.reuse, PT ;  /* 0x000000060700720c */ /* 0x080fe20003f26270 */
[----:B------:R-:W2:Y:S02]  /*3720*/  LDG.E.64.CONSTANT R26, desc[UR8][R26.64] ;  /* 0x000000081a1a7981 */ /* 0x000ea4000c1e9b00 */
[CC--:B------:R-:W-:Y:S02]  /*3730*/  IMAD R15, R5.reuse, R6.reuse, R15 ;  /* 0x00000006050f7224 */ /* 0x0c0fe400078e020f */
[----:B------:R-:W-:Y:S01]  /*3740*/  IMAD R29, R5, R6, R14 ;  /* 0x00000006051d7224 */ /* 0x000fe200078e020e */
[----:B------:R-:W3:Y:S01]  /*3750*/  LDG.E.64.CONSTANT R12, desc[UR8][R12.64] ;  /* 0x000000080c0c7981 */ /* 0x000ee2000c1e9b00 */
[----:B------:R-:W-:Y:S01]  /*3760*/  VIADD R17, R17, 0x3 ;  /* 0x0000000311117836 */ /* 0x000fe20000000000 */
[----:B------:R-:W-:Y:S01]  /*3770*/  SEL R7, R7, R2, !P1 ;  /* 0x0000000207077207 */ /* 0x000fe20004800000 */
[----:B------:R-:W-:Y:S01]  /*3780*/  IMAD.WIDE R14, R15, 0x8, R8 ;  /* 0x000000080f0e7825 */ /* 0x000fe200078e0208 */
[----:B------:R-:W-:-:S02]  /*3790*/  VIADDMNMX R16, R4, 0xfffffffe, RZ, !PT ;  /* 0xfffffffe04107846 */ /* 0x000fc400078001ff */
[-C--:B------:R-:W-:Y:S01]  /*37a0*/  ISETP.GE.AND P1, PT, R17, R6.reuse, PT ;  /* 0x000000061100720c */ /* 0x080fe20003f26270 */
[----:B------:R-:W-:Y:S02]  /*37b0*/  IMAD.WIDE R28, R29, 0x8, R8 ;  /* 0x000000081d1c7825 */ /* 0x000fe400078e0208 */
[----:B------:R-:W4:Y:S02]  /*37c0*/  LDG.E.64.CONSTANT R14, desc[UR8][R14.64] ;  /* 0x000000080e0e7981 */ /* 0x000f24000c1e9b00 */
[----:B------:R-:W-:Y:S01]  /*37d0*/  IMAD R7, R5, R6, R7 ;  /* 0x0000000605077224 */ /* 0x000fe200078e0207 */
[----:B------:R-:W-:Y:S01]  /*37e0*/  SEL R22, R17, R2, !P1 ;  /* 0x0000000211167207 */ /* 0x000fe20004800000 */
[----:B------:R-:W-:Y:S02]  /*37f0*/  IMAD R21, R5, R6, R16 ;  /* 0x0000000605157224 */ /* 0x000fe400078e0210 */
[----:B------:R-:W-:Y:S01]  /*3800*/  IMAD.WIDE R18, R7, 0x8, R8 ;  /* 0x0000000807127825 */ /* 0x000fe200078e0208 */
[----:B------:R-:W4:Y:S01]  /*3810*/  LDG.E.64.CONSTANT R16, desc[UR8][R28.64] ;  /* 0x000000081c107981 */ /* 0x000f22000c1e9b00 */
[----:B------:R-:W-:-:S02]  /*3820*/  VIADDMNMX R4, R4, 0xfffffffd, RZ, !PT ;  /* 0xfffffffd04047846 */ /* 0x000fc400078001ff */
[----:B------:R-:W-:Y:S02]  /*3830*/  IMAD.WIDE R20, R21, 0x8, R8 ;  /* 0x0000000815147825 */ /* 0x000fe400078e0208 */
[----:B------:R-:W4:Y:S02]  /*3840*/  LDG.E.64.CONSTANT R18, desc[UR8][R18.64] ;  /* 0x0000000812127981 */ /* 0x000f24000c1e9b00 */
[CC--:B------:R-:W-:Y:S02]  /*3850*/  IMAD R23, R5.reuse, R6.reuse, R22 ;  /* 0x0000000605177224 */ /* 0x0c0fe400078e0216 */
[----:B------:R-:W-:Y:S01]  /*3860*/  IMAD R25, R5, R6, R4 ;  /* 0x0000000605197224 */ /* 0x000fe200078e0204 */
[----:B------:R-:W4:Y:S01]  /*3870*/  LDG.E.64.CONSTANT R20, desc[UR8][R20.64] ;  /* 0x0000000814147981 */ /* 0x000f22000c1e9b00 */
        /* <DEDUP_REMOVED lines=21> */
.L_x_60:
[----:B------:R-:W-:Y:S05]  /*39d0*/  BRA.U !UP1, `(.L_x_47) ;  /* 0x0000000109c47547 */ /* 0x000fea000b800000 */
[----:B------:R-:W-:Y:S02]  /*39e0*/  UISETP.NE.AND UP0, UPT, UR10, 0x1, UPT ;  /* 0x000000010a00788c */ /* 0x000fe4000bf05270 */
[----:B------:R-:W-:-:S04]  /*39f0*/  ULOP3.LUT UR6, UR6, 0x1, URZ, 0xc0, !UPT ;  /* 0x0000000106067892 */ /* 0x000fc8000f8ec0ff */
[----:B------:R-:W-:-:S03]  /*3a00*/  UISETP.NE.U32.AND UP1, UPT, UR6, 0x1, UPT ;  /* 0x000000010600788c */ /* 0x000fc6000bf25070 */
[----:B------:R-:W-:Y:S08]  /*3a10*/  BRA.U !UP0, `(.L_x_61) ;  /* 0x0000000108787547 */ /* 0x000ff0000b800000 */
[C---:B------:R-:W-:Y:S01]  /*3a20*/  VIADD R7, R3.reuse, UR4 ;  /* 0x0000000403077c36 */ /* 0x040fe20008000000 */
[----:B------:R-:W-:Y:S01]  /*3a30*/  VIADDMNMX R4, R3, -UR4, RZ, !PT ;  /* 0x8000000403047c46 */ /* 0x000fe2000f8001ff */
[----:B------:R-:W-:Y:S02]  /*3a40*/  ULOP3.LUT UR5, URZ, UR4, URZ, 0x33, !UPT ;  /* 0x00000004ff057292 */ /* 0x000fe4000f8e33ff */
[C---:B------:R-:W-:Y:S01]  /*3a50*/  VIADD R13, R7.reuse, 0x1 ;  /* 0x00000001070d7836 */ /* 0x040fe20000000000 */
[-C--:B------:R-:W-:Y:S01]  /*3a60*/  ISETP.GE.AND P1, PT, R7, R6.reuse, PT ;  /* 0x000000060700720c */ /* 0x080fe20003f26270 */
[----:B------:R-:W-:-:S03]  /*3a70*/  IMAD R15, R5, R6, R4 ;  /* 0x00000006050f7224 */ /* 0x000fc600078e0204 */
[----:B------:R-:W-:Y:S01]  /*3a80*/  SEL R7, R7, R2, !P1 ;  /* 0x0000000207077207 */ /* 0x000fe20004800000 */
[----:B------:R-:W-:Y:S01]  /*3a90*/  IMAD.WIDE R14, R15, 0x8, R8 ;  /* 0x000000080f0e7825 */ /* 0x000fe200078e0208 */
[----:B------:R-:W-:-:S03]  /*3aa0*/  ISETP.GE.AND P1, PT, R13, R6, PT ;  /* 0x000000060d00720c */ /* 0x000fc60003f26270 */
[----:B------:R-:W-:Y:S01]  /*3ab0*/  IMAD R7, R5, R6, R7 ;  /* 0x0000000605077224 */ /* 0x000fe200078e0207 */
[----:B------:R-:W-:Y:S01]  /*3ac0*/  SEL R4, R13, R2, !P1 ;  /* 0x000000020d047207 */ /* 0x000fe20004800000 */
[----:B------:R-:W2:Y:S02]  /*3ad0*/  LDG.E.64.CONSTANT R14, desc[UR8][R14.64] ;  /* 0x000000080e0e7981 */ /* 0x000ea4000c1e9b00 */
[----:B------:R-:W-:Y:S01]  /*3ae0*/  IMAD.WIDE R12, R7, 0x8, R8 ;  /* 0x00000008070c7825 */ /* 0x000fe200078e0208 */
[----:B------:R-:W-:-:S03]  /*3af0*/  VIADDMNMX R7, R3, UR5, RZ, !PT ;  /* 0x0000000503077c46 */ /* 0x000fc6000f8001ff */
        /* <DEDUP_REMOVED lines=8> */
[C---:B--2--5:R-:W-:Y:S02]  /*3b80*/  ISETP.GE.U32.AND P2, PT, R10.reuse, R14, PT ;  /* 0x0000000e0a00720c */ /* 0x064fe40003f46070 */
[----:B---3--:R-:W-:-:S04]  /*3b90*/  ISETP.GT.U32.AND P1, PT, R10, R12, PT ;  /* 0x0000000c0a00720c */ /* 0x008fc80003f24070 */
[----:B------:R-:W-:-:S04]  /*3ba0*/  ISETP.GT.AND.EX P0, PT, R11, R13, P0, P1 ;  /* 0x0000000d0b00720c */ /* 0x000fc80000704310 */
[C---:B------:R-:W-:Y:S02]  /*3bb0*/  ISETP.GE.AND.EX P2, PT, R11.reuse, R15, P0, P2 ;  /* 0x0000000f0b00720c */ /* 0x040fe40000746320 */
[C---:B----4-:R-:W-:Y:S02]  /*3bc0*/  ISETP.GT.U32.AND P1, PT, R10.reuse, R16, PT ;  /* 0x000000100a00720c */ /* 0x050fe40003f24070 */
[----:B------:R-:W-:Y:S02]  /*3bd0*/  ISETP.GE.U32.AND P0, PT, R10, R18, PT ;  /* 0x000000120a00720c */ /* 0x000fe40003f06070 */
[----:B------:R-:W-:-:S04]  /*3be0*/  ISETP.GT.AND.EX P1, PT, R11, R17, P2, P1 ;  /* 0x000000110b00720c */ /* 0x000fc80001724310 */
[----:B------:R-:W-:-:S13]  /*3bf0*/  ISETP.GE.AND.EX P0, PT, R11, R19, P1, P0 ;  /* 0x000000130b00720c */ /* 0x000fda0000f06300 */
.L_x_61:
        /* <DEDUP_REMOVED lines=14> */
[----:B------:R-:W-:-:S13]  /*3ce0*/  ISETP.GE.AND.EX P0, PT, R11, R9, P0, P1 ;  /* 0x000000090b00720c */ /* 0x000fda0000706310 */
.L_x_47:
[----:B------:R-:W-:-:S07]  /*3cf0*/  SEL R4, RZ, 0x1, !P0 ;  /* 0x00000001ff047807 */ /* 0x000fce0004000000 */
.L_x_42:
[----:B------:R-:W0:Y:S02]  /*3d00*/  LDCU.64 UR4, c[0x0][0x3a0] ;  /* 0x00007400ff0477ac */ /* 0x000e240008000a00 */
[----:B0-----:R-:W-:-:S04]  /*3d10*/  IADD3 R2, P0, PT, R0, UR4, RZ ;  /* 0x0000000400027c10 */ /* 0x001fc8000ff1e0ff */
[----:B------:R-:W-:-:S05]  /*3d20*/  LEA.HI.X.SX32 R3, R0, UR5, 0x1, P0 ;  /* 0x0000000500037c11 */ /* 0x000fca00080f0eff */
[----:B------:R-:W-:Y:S01]  /*3d30*/  STG.E.U8 desc[UR8][R2.64], R4 ;  /* 0x0000000402007986 */ /* 0x000fe2000c101108 */
[----:B------:R-:W-:Y:S05]  /*3d40*/  EXIT ;  /* 0x000000000000794d */ /* 0x000fea0003800000 */
.L_x_62:
        /* <DEDUP_REMOVED lines=11> */
.L_x_150:


//--------------------- .text._Z13relextrema_2DIiEviiibiPKT_Pb --------------------------
	.section	.text._Z13relextrema_2DIiEviiibiPKT_Pb,"ax",@progbits
	.align	128
        .global         _Z13relextrema_2DIiEviiibiPKT_Pb
        .type           _Z13relextrema_2DIiEviiibiPKT_Pb,@function
        .size           _Z13relextrema_2DIiEviiibiPKT_Pb,(.L_x_151 - _Z13relextrema_2DIiEviiibiPKT_Pb)
        .other          _Z13relextrema_2DIiEviiibiPKT_Pb,@"STO_CUDA_ENTRY STV_DEFAULT"
_Z13relextrema_2DIiEviiibiPKT_Pb:
.text._Z13relextrema_2DIiEviiibiPKT_Pb:
        /* <DEDUP_REMOVED lines=38> */
.L_x_67:
        /* <DEDUP_REMOVED lines=60> */
[----:B--2--5:R-:W-:-:S04]  /*0620*/  ISETP.GT.AND P0, PT, R2, R19, P0 ;  /* 0x000000130200720c */ /* 0x024fc80000704270 */
[----:B---3--:R-:W-:-:S04]  /*0630*/  ISETP.GE.AND P0, PT, R2, R9, P0 ;  /* 0x000000090200720c */ /* 0x008fc80000706270 */
[----:B----4-:R-:W-:-:S04]  /*0640*/  ISETP.GT.AND P0, PT, R2, R11, P0 ;  /* 0x0000000b0200720c */ /* 0x010fc80000704270 */
[----:B------:R-:W-:-:S04]  /*0650*/  ISETP.GE.AND P0, PT, R2, R13, P0 ;  /* 0x0000000d0200720c */ /* 0x000fc80000706270 */
[----:B------:R-:W-:-:S04]  /*0660*/  ISETP.GT.AND P0, PT, R2, R17, P0 ;  /* 0x000000110200720c */ /* 0x000fc80000704270 */
[----:B------:R-:W-:-:S04]  /*0670*/  ISETP.GE.AND P0, PT, R2, R23, P0 ;  /* 0x000000170200720c */ /* 0x000fc80000706270 */
[----:B------:R-:W-:-:S04]  /*0680*/  ISETP.GT.AND P0, PT, R2, R21, P0 ;  /* 0x000000150200720c */ /* 0x000fc80000704270 */
[----:B------:R-:W-:Y:S01]  /*0690*/  ISETP.GE.AND P0, PT, R2, R25, P0 ;  /* 0x000000190200720c */ /* 0x000fe20000706270 */
[----:B------:R-:W-:-:S12]  /*06a0*/  BRA.U UP1, `(.L_x_67) ;  /* 0xfffffff901ec7547 */ /* 0x000fd8000b83ffff */
.L_x_66:
        /* <DEDUP_REMOVED lines=35> */
[----:B--2--5:R-:W-:-:S04]  /*08e0*/  ISETP.GT.AND P0, PT, R2, R9, P0 ;  /* 0x000000090200720c */ /* 0x024fc80000704270 */
[----:B---3--:R-:W-:-:S04]  /*08f0*/  ISETP.GE.AND P0, PT, R2, R11, P0 ;  /* 0x0000000b0200720c */ /* 0x008fc80000706270 */
[----:B----4-:R-:W-:-:S04]  /*0900*/  ISETP.GT.AND P0, PT, R2, R13, P0 ;  /* 0x0000000d0200720c */ /* 0x010fc80000704270 */
[----:B------:R-:W-:-:S13]  /*0910*/  ISETP.GE.AND P0, PT, R2, R17, P0 ;  /* 0x000000110200720c */ /* 0x000fda0000706270 */
.L_x_69:
        /* <DEDUP_REMOVED lines=15> */
[----:B--2--5:R-:W-:-:S04]  /*0a10*/  ISETP.GT.AND P0, PT, R2, R5, P0 ;  /* 0x000000050200720c */ /* 0x024fc80000704270 */
[----:B---3--:R-:W-:Y:S01]  /*0a20*/  ISETP.GE.AND P0, PT, R2, R15, P0 ;  /* 0x0000000f0200720c */ /* 0x008fe20000706270 */
[----:B------:R-:W-:-:S12]  /*0a30*/  BRA `(.L_x_68) ;  /* 0x0000002c000c7947 */ /* 0x000fd80003800000 */
.L_x_65:
        /* <DEDUP_REMOVED lines=12> */
.L_x_71:
        /* <DEDUP_REMOVED lines=66> */
[C---:B--2--5:R-:W-:Y:S02]  /*0f20*/  ISETP.GT.AND P0, PT, R2.reuse, R23, P0 ;  /* 0x000000170200720c */ /* 0x064fe40000704270 */
[----:B------:R0:W2:Y:S02]  /*0f30*/  LDG.E.CONSTANT R23, desc[UR8][R20.64] ;  /* 0x0000000814177981 */ /* 0x0000a4000c1e9900 */
[----:B---3--:R-:W-:Y:S02]  /*0f40*/  ISETP.GE.AND P0, PT, R2, R22, P0 ;  /* 0x000000160200720c */ /* 0x008fe40000706270 */
        /* <DEDUP_REMOVED lines=14> */
[----:B----4-:R-:W-:-:S04]  /*1030*/  ISETP.GT.AND P0, PT, R2, R11, P0 ;  /* 0x0000000b0200720c */ /* 0x010fc80000704270 */
[----:B------:R-:W-:-:S04]  /*1040*/  ISETP.GE.AND P0, PT, R2, R16, P0 ;  /* 0x000000100200720c */ /* 0x000fc80000706270 */
[----:B------:R-:W-:-:S04]  /*1050*/  ISETP.GT.AND P0, PT, R2, R12, P0 ;  /* 0x0000000c0200720c */ /* 0x000fc80000704270 */
[----:B------:R-:W-:-:S04]  /*1060*/  ISETP.GE.AND P0, PT, R2, R10, P0 ;  /* 0x0000000a0200720c */ /* 0x000fc80000706270 */
[----:B------:R-:W-:-:S04]  /*1070*/  ISETP.GT.AND P0, PT, R2, R29, P0 ;  /* 0x0000001d0200720c */ /* 0x000fc80000704270 */
[----:B------:R-:W-:Y:S01]  /*1080*/  ISETP.GE.AND P0, PT, R2, R27, P0 ;  /* 0x0000001b0200720c */ /* 0x000fe20000706270 */
[----:B------:R-:W-:-:S04]  /*1090*/  UIADD3 UR4, UPT, UPT, UR4, 0x8, URZ ;  /* 0x0000000804047890 */ /* 0x000fc8000fffe0ff */
[----:B------:R-:W-:Y:S01]  /*10a0*/  UISETP.NE.AND UP0, UPT, UR4, URZ, UPT ;  /* 0x000000ff0400728c */ /* 0x000fe2000bf05270 */
[----:B------:R-:W-:Y:S01]  /*10b0*/  VIADD R9, R9, 0xfffffff8 ;  /* 0xfffffff809097836 */ /* 0x000fe20000000000 */
[----:B------:R-:W-:Y:S01]  /*10c0*/  UIADD3 UR5, UPT, UPT, UR5, 0x8, URZ ;  /* 0x0000000805057890 */ /* 0x000fe2000fffe0ff */
[----:B--2---:R-:W-:-:S04]  /*10d0*/  ISETP.GT.AND P0, PT, R2, R23, P0 ;  /* 0x000000170200720c */ /* 0x004fc80000704270 */
[----:B------:R-:W-:-:S04]  /*10e0*/  ISETP.GE.AND P0, PT, R2, R17, P0 ;  /* 0x000000110200720c */ /* 0x000fc80000706270 */
[----:B---3--:R-:W-:-:S04]  /*10f0*/  ISETP.GT.AND P0, PT, R2, R22, P0 ;  /* 0x000000160200720c */ /* 0x008fc80000704270 */
[----:B------:R-:W-:-:S04]  /*1100*/  ISETP.GE.AND P0, PT, R2, R13, P0 ;  /* 0x0000000d0200720c */ /* 0x000fc80000706270 */
[----:B------:R-:W-:-:S04]  /*1110*/  ISETP.GT.AND P0, PT, R2, R28, P0 ;  /* 0x0000001c0200720c */ /* 0x000fc80000704270 */
[----:B------:R-:W-:-:S04]  /*1120*/  ISETP.GE.AND P0, PT, R2, R26, P0 ;  /* 0x0000001a0200720c */ /* 0x000fc80000706270 */
[----:B------:R-:W-:-:S04]  /*1130*/  ISETP.GT.AND P0, PT, R2, R25, P0 ;  /* 0x000000190200720c */ /* 0x000fc80000704270 */
[----:B------:R-:W-:Y:S01]  /*1140*/  ISETP.GE.AND P0, PT, R2, R19, P0 ;  /* 0x000000130200720c */ /* 0x000fe20000706270 */
[----:B------:R-:W-:-:S12]  /*1150*/  BRA.U UP0, `(.L_x_71) ;  /* 0xfffffff900687547 */ /* 0x000fd8000b83ffff */
[----:B------:R-:W-:-:S12]  /*1160*/  UIADD3 UR4, UPT, UPT, UR5, -0x3, URZ ;  /* 0xfffffffd05047890 */ /* 0x000fd8000fffe0ff */
.L_x_70:
        /* <DEDUP_REMOVED lines=49> */
[----:B---3-5:R-:W-:-:S04]  /*1480*/  ISETP.GT.AND P0, PT, R2, R13, P0 ;  /* 0x0000000d0200720c */ /* 0x028fc80000704270 */
[----:B--2---:R-:W-:-:S04]  /*1490*/  ISETP.GE.AND P0, PT, R2, R11, P0 ;  /* 0x0000000b0200720c */ /* 0x004fc80000706270 */
[----:B----4-:R-:W-:-:S04]  /*14a0*/  ISETP.GT.AND P0, PT, R2, R25, P0 ;  /* 0x000000190200720c */ /* 0x010fc80000704270 */
[----:B------:R-:W-:-:S04]  /*14b0*/  ISETP.GE.AND P0, PT, R2, R17, P0 ;  /* 0x000000110200720c */ /* 0x000fc80000706270 */
[----:B------:R-:W-:-:S04]  /*14c0*/  ISETP.GT.AND P0, PT, R2, R9, P0 ;  /* 0x000000090200720c */ /* 0x000fc80000704270 */
[----:B------:R-:W-:-:S04]  /*14d0*/  ISETP.GE.AND P0, PT, R2, R21, P0 ;  /* 0x000000150200720c */ /* 0x000fc80000706270 */
[----:B------:R-:W-:-:S04]  /*14e0*/  ISETP.GT.AND P0, PT, R2, R23, P0 ;  /* 0x000000170200720c */ /* 0x000fc80000704270 */
[----:B------:R-:W-:-:S13]  /*14f0*/  ISETP.GE.AND P0, PT, R2, R19, P0 ;  /* 0x000000130200720c */ /* 0x000fda0000706270 */
.L_x_72:
        /* <DEDUP_REMOVED lines=31> */
.L_x_73:
        /* <DEDUP_REMOVED lines=11> */
[----:B--2--5:R-:W-:-:S04]  /*17a0*/  ISETP.GT.AND P0, PT, R2, R5, P0 ;  /* 0x000000050200720c */ /* 0x024fc80000704270 */
[----:B---3--:R-:W-:Y:S01]  /*17b0*/  ISETP.GE.AND P0, PT, R2, R15, P0 ;  /* 0x0000000f0200720c */ /* 0x008fe20000706270 */
[----:B------:R-:W-:-:S12]  /*17c0*/  BRA `(.L_x_68) ;  /* 0x0000001c00a87947 */ /* 0x000fd80003800000 */
.L_x_64:
        /* <DEDUP_REMOVED lines=13> */
.L_x_76:
        /* <DEDUP_REMOVED lines=131> */
[----:B------:R-:W-:Y:S01]  /*20d0*/  ISETP.GE.AND P0, PT, R2, R25, P0 ;  /* 0x000000190200720c */ /* 0x000fe20000706270 */
[----:B------:R-:W-:-:S12]  /*20e0*/  BRA.U UP1, `(.L_x_76) ;  /* 0xfffffff501ec7547 */ /* 0x000fd8000b83ffff */
.L_x_75:
        /* <DEDUP_REMOVED lines=70> */
[----:B------:R-:W-:-:S13]  /*2550*/  ISETP.GE.AND P0, PT, R2, R23, P0 ;  /* 0x000000170200720c */ /* 0x000fda0000706270 */
.L_x_77:
        /* <DEDUP_REMOVED lines=39> */
.L_x_78:
        /* <DEDUP_REMOVED lines=18> */
.L_x_74:
        /* <DEDUP_REMOVED lines=12> */
.L_x_80:
        /* <DEDUP_REMOVED lines=67> */
[----:B--2--5:R-:W-:Y:S01]  /*2de0*/  ISETP.GT.AND P0, PT, R2, R24, P0 ;  /* 0x000000180200720c */ /* 0x024fe20000704270 */
        /* <DEDUP_REMOVED lines=22> */
[----:B------:R-:W-:Y:S01]  /*2f50*/  ISETP.GE.AND P0, PT, R2, R13, P0 ;  /* 0x0000000d0200720c */ /* 0x000fe20000706270 */
[----:B------:R-:W-:-:S04]  /*2f60*/  UIADD3 UR4, UPT, UPT, UR4, 0x8, URZ ;  /* 0x0000000804047890 */ /* 0x000fc8000fffe0ff */
[----:B------:R-:W-:Y:S01]  /*2f70*/  UISETP.NE.AND UP0, UPT, UR4, URZ, UPT ;  /* 0x000000ff0400728c */ /* 0x000fe2000bf05270 */
[----:B------:R-:W-:Y:S01]  /*2f80*/  IADD3 R8, PT, PT, R8, -0x8, RZ ;  /* 0xfffffff808087810 */ /* 0x000fe20007ffe0ff */
[----:B------:R-:W-:Y:S01]  /*2f90*/  UIADD3 UR5, UPT, UPT, UR5, 0x8, URZ ;  /* 0x0000000805057890 */ /* 0x000fe2000fffe0ff */
[----:B--2---:R-:W-:-:S04]  /*2fa0*/  ISETP.GT.AND P0, PT, R2, R24, P0 ;  /* 0x000000180200720c */ /* 0x004fc80000704270 */
[----:B------:R-:W-:-:S04]  /*2fb0*/  ISETP.GE.AND P0, PT, R2, R11, P0 ;  /* 0x0000000b0200720c */ /* 0x000fc80000706270 */
[----:B------:R-:W-:-:S04]  /*2fc0*/  ISETP.GT.AND P0, PT, R2, R28, P0 ;  /* 0x0000001c0200720c */ /* 0x000fc80000704270 */
[----:B------:R-:W-:-:S04]  /*2fd0*/  ISETP.GE.AND P0, PT, R2, R26, P0 ;  /* 0x0000001a0200720c */ /* 0x000fc80000706270 */
[----:B------:R-:W-:-:S04]  /*2fe0*/  ISETP.GT.AND P0, PT, R2, R23, P0 ;  /* 0x000000170200720c */ /* 0x000fc80000704270 */
[----:B------:R-:W-:Y:S01]  /*2ff0*/  ISETP.GE.AND P0, PT, R2, R17, P0 ;  /* 0x000000110200720c */ /* 0x000fe20000706270 */
[----:B------:R-:W-:-:S12]  /*3000*/  BRA.U UP0, `(.L_x_80) ;  /* 0xfffffff900687547 */ /* 0x000fd8000b83ffff */
[----:B------:R-:W-:-:S12]  /*3010*/  UIADD3 UR4, UPT, UPT, UR5, -0x3, URZ ;  /* 0xfffffffd05047890 */ /* 0x000fd8000fffe0ff */
.L_x_79:
        /* <DEDUP_REMOVED lines=57> */
.L_x_81:
        /* <DEDUP_REMOVED lines=31> */
.L_x_82:
        /* <DEDUP_REMOVED lines=11> */
[----:B--2--5:R-:W-:-:S04]  /*3650*/  ISETP.GT.AND P0, PT, R2, R5, P0 ;  /* 0x000000050200720c */ /* 0x024fc80000704270 */
[----:B---3--:R-:W-:-:S13]  /*3660*/  ISETP.GE.AND P0, PT, R2, R15, P0 ;  /* 0x0000000f0200720c */ /* 0x008fda0000706270 */
.L_x_68:
[----:B------:R-:W-:-:S07]  /*3670*/  SEL R4, RZ, 0x1, !P0 ;  /* 0x00000001ff047807 */ /* 0x000fce0004000000 */
.L_x_63:
[----:B------:R-:W0:Y:S02]  /*3680*/  LDCU.64 UR4, c[0x0][0x3a0] ;  /* 0x00007400ff0477ac */ /* 0x000e240008000a00 */
[----:B0----5:R-:W-:-:S04]  /*3690*/  IADD3 R2, P0, PT, R0, UR4, RZ ;  /* 0x0000000400027c10 */ /* 0x021fc8000ff1e0ff */
[----:B------:R-:W-:-:S05]  /*36a0*/  LEA.HI.X.SX32 R3, R0, UR5, 0x1, P0 ;  /* 0x0000000500037c11 */ /* 0x000fca00080f0eff */
[----:B------:R-:W-:Y:S01]  /*36b0*/  STG.E.U8 desc[UR8][R2.64], R4 ;  /* 0x0000000402007986 */ /* 0x000fe2000c101108 */
[----:B------:R-:W-:Y:S05]  /*36c0*/  EXIT ;  /* 0x000000000000794d */ /* 0x000fea0003800000 */
.L_x_83:
        /* <DEDUP_REMOVED lines=11> */
.L_x_151:


//--------------------- .text._Z13relextrema_1DIdEviibPKT_Pb --------------------------
	.section	.text._Z13relextrema_1DIdEviibPKT_Pb,"ax",@progbits
	.align	128
        .global         _Z13relextrema_1DIdEviibPKT_Pb
        .type           _Z13relextrema_1DIdEviibPKT_Pb,@function
        .size           _Z13relextrema_1DIdEviibPKT_Pb,(.L_x_152 - _Z13relextrema_1DIdEviibPKT_Pb)
        .other          _Z13relextrema_1DIdEviibPKT_Pb,@"STO_CUDA_ENTRY STV_DEFAULT"
_Z13relextrema_1DIdEviibPKT_Pb:
.text._Z13relextrema_1DIdEviibPKT_Pb:
[----:B------:R-:W-:Y:S01]  /*0000*/  LDC R1, c[0x0][0x37c] ;  /* 0x0000df00ff017b82 */ /* 0x000fe20000000800 */
[----:B------:R-:W0:Y:S07]  /*0010*/  S2R R3, SR_TID.X ;  /* 0x0000000000037919 */ /* 0x000e2e0000002100 */
[----:B------:R-:W0:Y:S01]  /*0020*/  S2UR UR4, SR_CTAID.X ;  /* 0x00000000000479c3 */ /* 0x000e220000002500 */
[----:B------:R-:W1:Y:S07]  /*0030*/  LDCU UR5, c[0x0][0x380] ;  /* 0x00007000ff0577ac */ /* 0x000e6e0008000800 */
[----:B------:R-:W0:Y:S01]  /*0040*/  LDC R0, c[0x0][0x360] ;  /* 0x0000d800ff007b82 */ /* 0x000e220000000800 */
[----:B------:R-:W2:Y:S01]  /*0050*/  LDCU UR6, c[0x0][0x370] ;  /* 0x00006e00ff0677ac */ /* 0x000ea20008000800 */
[----:B0-----:R-:W-:-:S02]  /*0060*/  IMAD R3, R0, UR4, R3 ;  /* 0x0000000400037c24 */ /* 0x001fc4000f8e0203 */
[----:B--2---:R-:W-:-:S03]  /*0070*/  IMAD R0, R0, UR6, RZ ;  /* 0x0000000600007c24 */ /* 0x004fc6000f8e02ff */
[----:B-1----:R-:W-:-:S13]  /*0080*/  ISETP.GE.AND P0, PT, R3, UR5, PT ;  /* 0x0000000503007c0c */ /* 0x002fda000bf06270 */
[----:B------:R-:W-:Y:S05]  /*0090*/  @P0 EXIT ;  /* 0x000000000000094d */ /* 0x000fea0003800000 */
[----:B------:R-:W0:Y:S01]  /*00a0*/  LDCU UR6, c[0x0][0x384] ;  /* 0x00007080ff0677ac */ /* 0x000e220008000800 */
[----:B------:R-:W1:Y:S01]  /*00b0*/  LDCU.64 UR8, c[0x0][0x358] ;  /* 0x00006b00ff0877ac */ /* 0x000e620008000a00 */
[----:B0-----:R-:W-:-:S09]  /*00c0*/  UISETP.GT.AND UP0, UPT, UR6, URZ, UPT ;  /* 0x000000ff0600728c */ /* 0x001fd2000bf04270 */
[----:B-1----:R-:W-:Y:S05]  /*00d0*/  BRA.U UP0, `(.L_x_84) ;  /* 0x0000000100247547 */ /* 0x002fea000b800000 */
[----:B------:R-:W-:Y:S01]  /*00e0*/  IMAD.MOV.U32 R2, RZ, RZ, 0x1 ;  /* 0x00000001ff027424 */ /* 0x000fe200078e00ff */
[----:B------:R-:W0:Y:S06]  /*00f0*/  LDCU.64 UR6, c[0x0][0x398] ;  /* 0x00007300ff0677ac */ /* 0x000e2c0008000a00 */
.L_x_85:
[----:B0-----:R-:W-:-:S04]  /*0100*/  IADD3 R4, P0, PT, R3, UR6, RZ ;  /* 0x0000000603047c10 */ /* 0x001fc8000ff1e0ff */
[----:B------:R-:W-:Y:S01]  /*0110*/  LEA.HI.X.SX32 R5, R3, UR7, 0x1, P0 ;  /* 0x0000000703057c11 */ /* 0x000fe200080f0eff */
[----:B------:R-:W-:-:S04]  /*0120*/  IMAD.IADD R3, R0, 0x1, R3 ;  /* 0x0000000100037824 */ /* 0x000fc800078e0203 */
[----:B------:R1:W-:Y:S01]  /*0130*/  STG.E.U8 desc[UR8][R4.64], R2 ;  /* 0x0000000204007986 */ /* 0x0003e2000c101108 */
[----:B------:R-:W-:-:S13]  /*0140*/  ISETP.GE.AND P0, PT, R3, UR5, PT ;  /* 0x0000000503007c0c */ /* 0x000fda000bf06270 */
[----:B-1----:R-:W-:Y:S05]  /*0150*/  @!P0 BRA `(.L_x_85) ;  /* 0xfffffffc00e88947 */ /* 0x002fea000383ffff */
[----:B------:R-:W-:Y:S05]  /*0160*/  EXIT ;  /* 0x000000000000794d */ /* 0x000fea0003800000 */
.L_x_84:
[----:B------:R-:W0:Y:S02]  /*0170*/  LDCU.U8 UR4, c[0x0][0x388] ;  /* 0x00007100ff0477ac */ /* 0x000e240008000000 */
[----:B0-----:R-:W-:-:S04]  /*0180*/  UPRMT UR4, UR4, 0x8880, URZ ;  /* 0x0000888004047896 */ /* 0x001fc800080000ff */
[----:B------:R-:W-:-:S09]  /*0190*/  UISETP.NE.AND UP0, UPT, UR4, URZ, UPT ;  /* 0x000000ff0400728c */ /* 0x000fd2000bf05270 */
[----:B------:R-:W-:Y:S05]  /*01a0*/  BRA.U UP0, `(.L_x_86) ;  /* 0x0000001100cc7547 */ /* 0x000fea000b800000 */
[----:B------:R-:W-:Y:S01]  /*01b0*/  ULOP3.LUT UR4, UR6, 0x7, URZ, 0xc0, !UPT ;  /* 0x0000000706047892 */ /* 0x000fe2000f8ec0ff */
[----:B------:R-:W0:Y:S03]  /*01c0*/  LDCU.64 UR6, c[0x0][0x390] ;  /* 0x00007200ff0677ac */ /* 0x000e260008000a00 */
[----:B------:R-:W-:-:S04]  /*01d0*/  UIADD3 UR5, UPT, UPT, UR4, -0x1, URZ ;  /* 0xffffffff04057890 */ /* 0x000fc8000fffe0ff */
[----:B------:R-:W-:-:S11]  /*01e0*/  UISETP.GE.U32.AND UP1, UPT, UR5, 0x3, UPT ;  /* 0x000000030500788c */ /* 0x000fd6000bf26070 */
.L_x_92:
[----:B------:R-:W1:Y:S08]  /*01f0*/  LDC.64 R14, c[0x0][0x390] ;  /* 0x0000e400ff0e7b82 */ /* 0x000e700000000a00 */
[----:B------:R-:W2:Y:S01]  /*0200*/  LDC R2, c[0x0][0x384] ;  /* 0x0000e100ff027b82 */ /* 0x000ea20000000800 */
[----:B-1---5:R-:W-:-:S06]  /*0210*/  IMAD.WIDE R16, R3, 0x8, R14 ;  /* 0x0000000803107825 */ /* 0x022fcc00078e020e */
[----:B------:R-:W5:Y:S01]  /*0220*/  LDG.E.64.CONSTANT R16, desc[UR8][R16.64] ;  /* 0x0000000810107981 */ /* 0x000f62000c1e9b00 */
[----:B------:R-:W-:Y:S01]  /*0230*/  PLOP3.LUT P0, PT, PT, PT, PT, 0x80, 0x8 ;  /* 0x000000000008781c */ /* 0x000fe20003f0f070 */
[----:B------:R-:W-:Y:S01]  /*0240*/  IMAD.MOV.U32 R30, RZ, RZ, 0x1 ;  /* 0x00000001ff1e7424 */ /* 0x000fe200078e00ff */
[----:B--2---:R-:W-:-:S13]  /*0250*/  ISETP.GE.U32.AND P1, PT, R2, 0x8, PT ;  /* 0x000000080200780c */ /* 0x004fda0003f26070 */
[----:B------:R-:W-:Y:S05]  /*0260*/  @!P1 BRA `(.L_x_87) ;  /* 0x0000000800a89947 */ /* 0x000fea0003800000 */
[----:B------:R-:W-:Y:S01]  /*0270*/  LOP3.LUT R34, R2, 0x7ffffff8, RZ, 0xc0, !PT ;  /* 0x7ffffff802227812 */ /* 0x000fe200078ec0ff */
[C---:B------:R-:W-:Y:S01]  /*0280*/  VIADD R33, R3.reuse, 0xfffffffc ;  /* 0xfffffffc03217836 */ /* 0x040fe20000000000 */
[----:B------:R-:W-:Y:S01]  /*0290*/  PLOP3.LUT P0, PT, PT, PT, PT, 0x80, 0x8 ;  /* 0x000000000008781c */ /* 0x000fe20003f0f070 */
[C---:B------:R-:W-:Y:S01]  /*02a0*/  VIADD R11, R3.reuse, 0xfffffffe ;  /* 0xfffffffe030b7836 */ /* 0x040fe20000000000 */
[C---:B------:R-:W-:Y:S01]  /*02b0*/  IADD3 R7, PT, PT, R3.reuse, -0x8, RZ ;  /* 0xfffffff803077810 */ /* 0x040fe20007ffe0ff */
[C---:B------:R-:W-:Y:S01]  /*02c0*/  VIADD R8, R3.reuse, 0xfffffff9 ;  /* 0xfffffff903087836 */ /* 0x040fe20000000000 */
[C---:B------:R-:W-:Y:S01]  /*02d0*/  IADD3 R31, PT, PT, R3.reuse, 0x2, RZ ;  /* 0x00000002031f7810 */ /* 0x040fe20007ffe0ff */
[C---:B------:R-:W-:Y:S01]  /*02e0*/  VIADD R9, R3.reuse, 0xfffffffa ;  /* 0xfffffffa03097836 */ /* 0x040fe20000000000 */
[C---:B------:R-:W-:Y:S01]  /*02f0*/  IADD3 R29, PT, PT, R3.reuse, 0x8, RZ ;  /* 0x00000008031d7810 */ /* 0x040fe20007ffe0ff */
[C---:B------:R-:W-:Y:S02]  /*0300*/  VIADD R10, R3.reuse, 0xfffffffb ;  /* 0xfffffffb030a7836 */ /* 0x040fe40000000000 */
[----:B------:R-:W-:-:S02]  /*0310*/  VIADD R5, R3, 0xfffffffd ;  /* 0xfffffffd03057836 */ /* 0x000fc40000000000 */
[C---:B------:R-:W-:Y:S02]  /*0320*/  VIADD R4, R3.reuse, 0xffffffff ;  /* 0xffffffff03047836 */ /* 0x040fe40000000000 */
[C---:B------:R-:W-:Y:S02]  /*0330*/  VIADD R12, R3.reuse, 0x3 ;  /* 0x00000003030c7836 */ /* 0x040fe40000000000 */
[C---:B------:R-:W-:Y:S02]  /*0340*/  VIADD R13, R3.reuse, 0x4 ;  /* 0x00000004030d7836 */ /* 0x040fe40000000000 */
[C---:B------:R-:W-:Y:S02]  /*0350*/  VIADD R26, R3.reuse, 0x5 ;  /* 0x00000005031a7836 */ /* 0x040fe40000000000 */
[C---:B------:R-:W-:Y:S02]  /*0360*/  VIADD R27, R3.reuse, 0x6 ;  /* 0x00000006031b7836 */ /* 0x040fe40000000000 */
[----:B------:R-:W-:-:S02]  /*0370*/  VIADD R28, R3, 0x7 ;  /* 0x00000007031c7836 */ /* 0x000fc40000000000 */
[----:B------:R-:W-:Y:S02]  /*0380*/  VIADD R6, R3, 0x1 ;  /* 0x0000000103067836 */ /* 0x000fe40000000000 */
[----:B------:R-:W-:Y:S02]  /*0390*/  IMAD.MOV.U32 R30, RZ, RZ, 0x4 ;  /* 0x00000004ff1e7424 */ /* 0x000fe400078e00ff */
[----:B------:R-:W-:Y:S02]  /*03a0*/  IMAD.MOV.U32 R32, RZ, RZ, R3 ;  /* 0x000000ffff207224 */ /* 0x000fe400078e0003 */
[----:B------:R-:W-:-:S07]  /*03b0*/  IMAD.MOV R34, RZ, RZ, -R34 ;  /* 0x000000ffff227224 */ /* 0x000fce00078e0a22 */
.L_x_88:
[----:B------:R-:W1:Y:S01]  /*03c0*/  LDC R23, c[0x0][0x380] ;  /* 0x0000e000ff177b82 */ /* 0x000e620000000800 */
[C---:B------:R-:W-:Y:S01]  /*03d0*/  VIADD R18, R32.reuse, 0x1 ;  /* 0x0000000120127836 */ /* 0x040fe20000000000 */
[----:B------:R-:W-:Y:S01]  /*03e0*/  IADD3 R22, PT, PT, R32, 0x2, RZ ;  /* 0x0000000220167810 */ /* 0x000fe20007ffe0ff */
[----:B------:R-:W-:-:S05]  /*03f0*/  VIADD R20, R33, 0x3 ;  /* 0x0000000321147836 */ /* 0x000fca0000000000 */
[----:B------:R-:W-:Y:S02]  /*0400*/  SHF.R.S32.HI R20, RZ, 0x1f, R20 ;  /* 0x0000001fff147819 */ /* 0x000fe40000011414 */
[-C--:B-1----:R-:W-:Y:S02]  /*0410*/  ISETP.GE.AND P1, PT, R18, R23.reuse, PT ;  /* 0x000000171200720c */ /* 0x082fe40003f26270 */
[-C--:B------:R-:W-:Y:S02]  /*0420*/  LOP3.LUT R21, R20, R23.reuse, RZ, 0xc0, !PT ;  /* 0x0000001714157212 */ /* 0x080fe400078ec0ff */
[----:B------:R-:W-:Y:S02]  /*0430*/  SEL R18, R23, RZ, P1 ;  /* 0x000000ff17127207 */ /* 0x000fe40000800000 */
[----:B------:R-:W-:Y:S01]  /*0440*/  ISETP.GE.AND P1, PT, R22, R23, PT ;  /* 0x000000171600720c */ /* 0x000fe20003f26270 */
[----:B------:R-:W-:Y:S02]  /*0450*/  IMAD.IADD R21, R21, 0x1, R4 ;  /* 0x0000000115157824 */ /* 0x000fe400078e0204 */
[----:B------:R-:W-:-:S04]  /*0460*/  IMAD.WIDE R18, R18, 0x8, RZ ;  /* 0x0000000812127825 */ /* 0x000fc800078e02ff */
[----:B------:R-:W-:-:S03]  /*0470*/  IMAD.WIDE R18, R6, 0x8, -R18 ;  /* 0x0000000806127825 */ /* 0x000fc600078e0a12 */
[----:B0-----:R-:W-:Y:S02]  /*0480*/  IADD3 R24, P2, PT, R18, UR6, RZ ;  /* 0x0000000612187c10 */ /* 0x001fe4000ff5e0ff */
[----:B------:R-:W-:Y:S02]  /*0490*/  SEL R18, R23, RZ, P1 ;  /* 0x000000ff17127207 */ /* 0x000fe40000800000 */
[----:B------:R-:W-:-:S03]  /*04a0*/  IADD3.X R25, PT, PT, R19, UR7, RZ, P2, !PT ;  /* 0x0000000713197c10 */ /* 0x000fc600097fe4ff */
[----:B------:R-:W-:-:S03]  /*04b0*/  IMAD.WIDE R18, R18, 0x8, RZ ;  /* 0x0000000812127825 */ /* 0x000fc600078e02ff */
[----:B------:R-:W2:Y:S01]  /*04c0*/  LDG.E.64.CONSTANT R24, desc[UR8][R24.64] ;  /* 0x0000000818187981 */ /* 0x000ea2000c1e9b00 */
[----:B------:R-:W-:-:S04]  /*04d0*/  IMAD.WIDE R20, R21, 0x8, R14 ;  /* 0x0000000815147825 */ /* 0x000fc800078e020e */
[----:B------:R-:W-:Y:S02]  /*04e0*/  IMAD.WIDE R18, R31, 0x8, -R18 ;  /* 0x000000081f127825 */ /* 0x000fe400078e0a12 */
[----:B------:R-:W3:Y:S01]  /*04f0*/  LDG.E.64.CONSTANT R20, desc[UR8][R20.64] ;  /* 0x0000000814147981 */ /* 0x000ee2000c1e9b00 */
[----:B------:R-:W-:-:S04]  /*0500*/  IADD3 R18, P1, PT, R18, UR6, RZ ;  /* 0x0000000612127c10 */ /* 0x000fc8000ff3e0ff */
[----:B------:R-:W-:-:S06]  /*0510*/  IADD3.X R19, PT, PT, R19, UR7, RZ, P1, !PT ;  /* 0x0000000713137c10 */ /* 0x000fcc0008ffe4ff */
[----:B------:R-:W4:Y:S01]  /*0520*/  LDG.E.64.CONSTANT R18, desc[UR8][R18.64] ;  /* 0x0000000812127981 */ /* 0x000f22000c1e9b00 */
[----:B------:R-:W-:Y:S02]  /*0530*/  VIADD R36, R32, 0x3 ;  /* 0x0000000320247836 */ /* 0x000fe40000000000 */
[----:B------:R-:W-:-:S03]  /*0540*/  VIADD R22, R33, 0x2 ;  /* 0x0000000221167836 */ /* 0x000fc60000000000 */
[----:B------:R-:W-:Y:S02]  /*0550*/  ISETP.GE.AND P1, PT, R36, R23, PT ;  /* 0x000000172400720c */ /* 0x000fe40003f26270 */
[----:B------:R-:W-:-:S04]  /*0560*/  SHF.R.S32.HI R22, RZ, 0x1f, R22 ;  /* 0x0000001fff167819 */ /* 0x000fc80000011416 */
[----:B------:R-:W-:Y:S01]  /*0570*/  LOP3.LUT R22, R22, R23, RZ, 0xc0, !PT ;  /* 0x0000001716167212 */ /* 0x000fe200078ec0ff */
[----:B--2--5:R-:W-:-:S04]  /*0580*/  DSETP.GT.AND P0, PT, R16, R24, P0 ;  /* 0x000000181000722a */ /* 0x024fc80000704000 */
[----:B------:R-:W-:-:S04]  /*0590*/  IMAD.IADD R25, R22, 0x1, R11 ;  /* 0x0000000116197824 */ /* 0x000fc800078e020b */
[----:B------:R-:W-:Y:S01]  /*05a0*/  IMAD.WIDE R24, R25, 0x8, R14 ;  /* 0x0000000819187825 */ /* 0x000fe200078e020e */
[----:B---3--:R-:W-:Y:S01]  /*05b0*/  DSETP.GE.AND P0, PT, R16, R20, P0 ;  /* 0x000000141000722a */ /* 0x008fe20000706000 */
[----:B------:R-:W-:-:S04]  /*05c0*/  SEL R20, R23, RZ, P1 ;  /* 0x000000ff17147207 */ /* 0x000fc80000800000 */
[----:B------:R-:W2:Y:S01]  /*05d0*/  LDG.E.64.CONSTANT R24, desc[UR8][R24.64] ;  /* 0x0000000818187981 */ /* 0x000ea2000c1e9b00 */
[----:B------:R-:W-:Y:S01]  /*05e0*/  IMAD.WIDE R20, R20, 0x8, RZ ;  /* 0x0000000814147825 */ /* 0x000fe200078e02ff */
[----:B----4-:R-:W-:-:S03]  /*05f0*/  DSETP.GT.AND P0, PT, R16, R18, P0 ;  /* 0x000000121000722a */ /* 0x010fc60000704000 */
[----:B------:R-:W-:Y:S01]  /*0600*/  IMAD.WIDE R18, R12, 0x8, -R20 ;  /* 0x000000080c127825 */ /* 0x000fe200078e0a14 */
[----:B------:R-:W-:-:S04]  /*0610*/  IADD3 R20, PT, PT, R33, 0x1, RZ ;  /* 0x0000000121147810 */ /* 0x000fc80007ffe0ff */
[----:B------:R-:W-:Y:S02]  /*0620*/  SHF.R.S32.HI R22, RZ, 0x1f, R20 ;  /* 0x0000001fff167819 */ /* 0x000fe40000011414 */
[----:B------:R-:W-:Y:S02]  /*0630*/  IADD3 R20, P1, PT, R18, UR6, RZ ;  /* 0x0000000612147c10 */ /* 0x000fe4000ff3e0ff */
[----:B------:R-:W-:Y:S02]  /*0640*/  LOP3.LUT R22, R22, R23, RZ, 0xc0, !PT ;  /* 0x0000001716167212 */ /* 0x000fe400078ec0ff */
[----:B------:R-:W-:-:S03]  /*0650*/  IADD3.X R21, PT, PT, R19, UR7, RZ, P1, !PT ;  /* 0x0000000713157c10 */ /* 0x000fc60008ffe4ff */
[----:B------:R-:W-:-:S03]  /*0660*/  IMAD.IADD R19, R22, 0x1, R5 ;  /* 0x0000000116137824 */ /* 0x000fc600078e0205 */
[----:B------:R-:W3:Y:S01]  /*0670*/  LDG.E.64.CONSTANT R20, desc[UR8][R20.64] ;  /* 0x0000000814147981 */ /* 0x000ee2000c1e9b00 */
[----:B------:R-:W-:-:S06]  /*0680*/  IMAD.WIDE R18, R19, 0x8, R14 ;  /* 0x0000000813127825 */ /* 0x000fcc00078e020e */
[----:B------:R-:W4:Y:S01]  /*0690*/  LDG.E.64.CONSTANT R18, desc[UR8][R18.64] ;  /* 0x0000000812127981 */ /* 0x000f22000c1e9b00 */
[----:B------:R-:W-:-:S05]  /*06a0*/  VIADD R22, R32, 0x4 ;  /* 0x0000000420167836 */ /* 0x000fca0000000000 */
[-C--:B------:R-:W-:Y:S01]  /*06b0*/  ISETP.GE.AND P1, PT, R22, R23.reuse, PT ;  /* 0x000000171600720c */ /* 0x080fe20003f26270 */
[----:B------:R-:W-:Y:S01]  /*06c0*/  VIADD R22, R32, 0x5 ;  /* 0x0000000520167836 */ /* 0x000fe20000000000 */
[----:B--2---:R-:W-:Y:S02]  /*06d0*/  DSETP.GE.AND P0, PT, R16, R24, P0 ;  /* 0x000000181000722a */ /* 0x004fe40000706000 */
[----:B------:R-:W-:Y:S02]  /*06e0*/  SEL R24, R23, RZ, P1 ;  /* 0x000000ff17187207 */ /* 0x000fe40000800000 */
[----:B------:R-:W-:-:S03]  /*06f0*/  ISETP.GE.AND P1, PT, R22, R23, PT ;  /* 0x000000171600720c */ /* 0x000fc60003f26270 */
[----:B------:R-:W-:-:S04]  /*0700*/  IMAD.WIDE R24, R24, 0x8, RZ ;  /* 0x0000000818187825 */ /* 0x000fc800078e02ff */
[----:B------:R-:W-:Y:S01]  /*0710*/  IMAD.WIDE R24, R13, 0x8, -R24 ;  /* 0x000000080d187825 */ /* 0x000fe200078e0a18 */
[----:B---3--:R-:W-:Y:S02]  /*0720*/  DSETP.GT.AND P0, PT, R16, R20, P0 ;  /* 0x000000141000722a */ /* 0x008fe40000704000 */
[----:B------:R-:W-:-:S04]  /*0730*/  IADD3 R24, P2, PT, R24, UR6, RZ ;  /* 0x0000000618187c10 */ /* 0x000fc8000ff5e0ff */
[----:B----4-:R-:W-:Y:S01]  /*0740*/  DSETP.GE.AND P0, PT, R16, R18, P0 ;  /* 0x000000121000722a */ /* 0x010fe20000706000 */
[----:B------:R-:W-:Y:S02]  /*0750*/  SHF.R.S32.HI R18, RZ, 0x1f, R33 ;  /* 0x0000001fff127819 */ /* 0x000fe40000011421 */
[----:B------:R-:W-:Y:S02]  /*0760*/  SEL R19, R23, RZ, P1 ;  /* 0x000000ff17137207 */ /* 0x000fe40000800000 */
[----:B------:R-:W-:-:S03]  /*0770*/  LOP3.LUT R20, R18, R23, RZ, 0xc0, !PT ;  /* 0x0000001712147212 */ /* 0x000fc600078ec0ff */
[----:B------:R-:W-:Y:S01]  /*0780*/  IMAD.WIDE R18, R19, 0x8, RZ ;  /* 0x0000000813127825 */ /* 0x000fe200078e02ff */
[----:B------:R-:W-:-:S03]  /*0790*/  IADD3.X R25, PT, PT, R25, UR7, RZ, P2, !PT ;  /* 0x0000000719197c10 */ /* 0x000fc600097fe4ff */
[----:B------:R-:W-:Y:S02]  /*07a0*/  IMAD.IADD R21, R20, 0x1, R33 ;  /* 0x0000000114157824 */ /* 0x000fe400078e0221 */
[----:B------:R-:W-:Y:S01]  /*07b0*/  IMAD.WIDE R18, R26, 0x8, -R18 ;  /* 0x000000081a127825 */ /* 0x000fe200078e0a12 */
[----:B------:R-:W2:Y:S03]  /*07c0*/  LDG.E.64.CONSTANT R24, desc[UR8][R24.64] ;  /* 0x0000000818187981 */ /* 0x000ea6000c1e9b00 */
[----:B------:R-:W-:Y:S01]  /*07d0*/  IMAD.WIDE R20, R21, 0x8, R14 ;  /* 0x0000000815147825 */ /* 0x000fe200078e020e */
[----:B------:R-:W-:-:S04]  /*07e0*/  IADD3 R18, P1, PT, R18, UR6, RZ ;  /* 0x0000000612127c10 */ /* 0x000fc8000ff3e0ff */
[----:B------:R-:W-:Y:S01]  /*07f0*/  IADD3.X R19, PT, PT, R19, UR7, RZ, P1, !PT ;  /* 0x0000000713137c10 */ /* 0x000fe20008ffe4ff */
[----:B------:R-:W3:Y:S05]  /*0800*/  LDG.E.64.CONSTANT R20, desc[UR8][R20.64] ;  /* 0x0000000814147981 */ /* 0x000eea000c1e9b00 */
[----:B------:R-:W4:Y:S01]  /*0810*/  LDG.E.64.CONSTANT R18, desc[UR8][R18.64] ;  /* 0x0000000812127981 */ /* 0x000f22000c1e9b00 */
[----:B------:R-:W-:-:S05]  /*0820*/  VIADD R22, R32, 0x6 ;  /* 0x0000000620167836 */ /* 0x000fca0000000000 */
[----:B------:R-:W-:Y:S02]  /*0830*/  ISETP.GE.AND P1, PT, R22, R23, PT ;  /* 0x000000171600720c */ /* 0x000fe40003f26270 */
[----:B------:R-:W-:-:S04]  /*0840*/  IADD3 R22, PT, PT, R33, -0x1, RZ ;  /* 0xffffffff21167810 */ /* 0x000fc80007ffe0ff */
[----:B------:R-:W-:Y:S01]  /*0850*/  SHF.R.S32.HI R22, RZ, 0x1f, R22 ;  /* 0x0000001fff167819 */ /* 0x000fe20000011416 */
[----:B--2---:R-:W-:Y:S01]  /*0860*/  DSETP.GT.AND P0, PT, R16, R24, P0 ;  /* 0x000000181000722a */ /* 0x004fe20000704000 */
[----:B------:R-:W-:Y:S02]  /*0870*/  SEL R24, R23, RZ, P1 ;  /* 0x000000ff17187207 */ /* 0x000fe40000800000 */
[----:B------:R-:W-:-:S03]  /*0880*/  LOP3.LUT R25, R22, R23, RZ, 0xc0, !PT ;  /* 0x0000001716197212 */ /* 0x000fc600078ec0ff */
[----:B---3--:R-:W-:Y:S01]  /*0890*/  DSETP.GE.AND P0, PT, R16, R20, P0 ;  /* 0x000000141000722a */ /* 0x008fe20000706000 */
[----:B------:R-:W-:-:S04]  /*08a0*/  IMAD.WIDE R20, R24, 0x8, RZ ;  /* 0x0000000818147825 */ /* 0x000fc800078e02ff */
[----:B------:R-:W-:Y:S01]  /*08b0*/  VIADD R22, R33, 0xfffffffe ;  /* 0xfffffffe21167836 */ /* 0x000fe20000000000 */
[----:B----4-:R-:W-:Y:S01]  /*08c0*/  DSETP.GT.AND P0, PT, R16, R18, P0 ;  /* 0x000000121000722a */ /* 0x010fe20000704000 */
[----:B------:R-:W-:Y:S02]  /*08d0*/  IMAD.IADD R25, R25, 0x1, R10 ;  /* 0x0000000119197824 */ /* 0x000fe400078e020a */
[----:B------:R-:W-:Y:S01]  /*08e0*/  IMAD.WIDE R18, R27, 0x8, -R20 ;  /* 0x000000081b127825 */ /* 0x000fe200078e0a14 */
[----:B------:R-:W-:-:S03]  /*08f0*/  SHF.R.S32.HI R22, RZ, 0x1f, R22 ;  /* 0x0000001fff167819 */ /* 0x000fc60000011416 */
[----:B------:R-:W-:Y:S01]  /*0900*/  IMAD.WIDE R24, R25, 0x8, R14 ;  /* 0x0000000819187825 */ /* 0x000fe200078e020e */
[----:B------:R-:W-:Y:S02]  /*0910*/  IADD3 R20, P1, PT, R18, UR6, RZ ;  /* 0x0000000612147c10 */ /* 0x000fe4000ff3e0ff */
[----:B------:R-:W-:Y:S02]  /*0920*/  LOP3.LUT R22, R22, R23, RZ, 0xc0, !PT ;  /* 0x0000001716167212 */ /* 0x000fe400078ec0ff */
[----:B------:R-:W-:Y:S01]  /*0930*/  IADD3.X R21, PT, PT, R19, UR7, RZ, P1, !PT ;  /* 0x0000000713157c10 */ /* 0x000fe20008ffe4ff */
[----:B------:R-:W2:Y:S02]  /*0940*/  LDG.E.64.CONSTANT R24, desc[UR8][R24.64] ;  /* 0x0000000818187981 */ /* 0x000ea4000c1e9b00 */
[----:B------:R-:W-:-:S03]  /*0950*/  IMAD.IADD R19, R22, 0x1, R9 ;  /* 0x0000000116137824 */ /* 0x000fc600078e0209 */
[----:B------:R-:W3:Y:S01]  /*0960*/  LDG.E.64.CONSTANT R20, desc[UR8][R20.64] ;  /* 0x0000000814147981 */ /* 0x000ee2000c1e9b00 */
[----:B------:R-:W-:-:S06]  /*0970*/  IMAD.WIDE R18, R19, 0x8, R14 ;  /* 0x0000000813127825 */ /* 0x000fcc00078e020e */
[----:B------:R-:W4:Y:S01]  /*0980*/  LDG.E.64.CONSTANT R18, desc[UR8][R18.64] ;  /* 0x0000000812127981 */ /* 0x000f22000c1e9b00 */
[----:B------:R-:W-:-:S05]  /*0990*/  VIADD R22, R32, 0x7 ;  /* 0x0000000720167836 */ /* 0x000fca0000000000 */
[----:B------:R-:W-:Y:S01]  /*09a0*/  ISETP.GE.AND P2, PT, R22, R23, PT ;  /* 0x000000171600720c */ /* 0x000fe20003f46270 */
[----:B------:R-:W-:Y:S02]  /*09b0*/  VIADD R32, R32, 0x8 ;  /* 0x0000000820207836 */ /* 0x000fe40000000000 */
[----:B------:R-:W-:-:S03]  /*09c0*/  VIADD R22, R33, 0xfffffffc ;  /* 0xfffffffc21167836 */ /* 0x000fc60000000000 */
[----:B------:R-:W-:Y:S02]  /*09d0*/  ISETP.GE.AND P1, PT, R32, R23, PT ;  /* 0x000000172000720c */ /* 0x000fe40003f26270 */
[----:B------:R-:W-:Y:S01]  /*09e0*/  SHF.R.S32.HI R22, RZ, 0x1f, R22 ;  /* 0x0000001fff167819 */ /* 0x000fe20000011416 */
[----:B--2---:R-:W-:Y:S01]  /*09f0*/  DSETP.GE.AND P0, PT, R16, R24, P0 ;  /* 0x000000181000722a */ /* 0x004fe20000706000 */
[----:B------:R-:W-:Y:S02]  /*0a00*/  SEL R25, R23, RZ, P2 ;  /* 0x000000ff17197207 */ /* 0x000fe40001000000 */
[----:B------:R-:W-:-:S03]  /*0a10*/  IADD3 R24, PT, PT, R33, -0x3, RZ ;  /* 0xfffffffd21187810 */ /* 0x000fc60007ffe0ff */
[----:B---3--:R-:W-:Y:S01]  /*0a20*/  DSETP.GT.AND P0, PT, R16, R20, P0 ;  /* 0x000000141000722a */ /* 0x008fe20000704000 */
[----:B------:R-:W-:Y:S01]  /*0a30*/  IMAD.WIDE R20, R25, 0x8, RZ ;  /* 0x0000000819147825 */ /* 0x000fe200078e02ff */
[----:B------:R-:W-:-:S04]  /*0a40*/  SHF.R.S32.HI R24, RZ, 0x1f, R24 ;  /* 0x0000001fff187819 */ /* 0x000fc80000011418 */
[----:B----4-:R-:W-:Y:S01]  /*0a50*/  DSETP.GE.AND P0, PT, R16, R18, P0 ;  /* 0x000000121000722a */ /* 0x010fe20000706000 */
[----:B------:R-:W-:Y:S01]  /*0a60*/  IMAD.WIDE R20, R28, 0x8, -R20 ;  /* 0x000000081c147825 */ /* 0x000fe200078e0a14 */
[----:B------:R-:W-:Y:S02]  /*0a70*/  SEL R18, R23, RZ, P1 ;  /* 0x000000ff17127207 */ /* 0x000fe40000800000 */
[-C--:B------:R-:W-:Y:S02]  /*0a80*/  LOP3.LUT R25, R24, R23.reuse, RZ, 0xc0, !PT ;  /* 0x0000001718197212 */ /* 0x080fe400078ec0ff */
[----:B------:R-:W-:Y:S01]  /*0a90*/  LOP3.LUT R24, R22, R23, RZ, 0xc0, !PT ;  /* 0x0000001716187212 */ /* 0x000fe200078ec0ff */
[----:B------:R-:W-:Y:S01]  /*0aa0*/  IMAD.WIDE R18, R18, 0x8, RZ ;  /* 0x0000000812127825 */ /* 0x000fe200078e02ff */
[----:B------:R-:W-:-:S04]  /*0ab0*/  IADD3 R22, P1, PT, R20, UR6, RZ ;  /* 0x0000000614167c10 */ /* 0x000fc8000ff3e0ff */
[----:B------:R-:W-:Y:S01]  /*0ac0*/  IADD3.X R23, PT, PT, R21, UR7, RZ, P1, !PT ;  /* 0x0000000715177c10 */ /* 0x000fe20008ffe4ff */
[----:B------:R-:W-:Y:S02]  /*0ad0*/  IMAD.IADD R21, R25, 0x1, R8 ;  /* 0x0000000119157824 */ /* 0x000fe400078e0208 */
[----:B------:R-:W-:-:S03]  /*0ae0*/  IMAD.WIDE R18, R29, 0x8, -R18 ;  /* 0x000000081d127825 */ /* 0x000fc600078e0a12 */
[----:B------:R-:W2:Y:S01]  /*0af0*/  LDG.E.64.CONSTANT R22, desc[UR8][R22.64] ;  /* 0x0000000816167981 */ /* 0x000ea2000c1e9b00 */
[----:B------:R-:W-:Y:S01]  /*0b00*/  IMAD.WIDE R20, R21, 0x8, R14 ;  /* 0x0000000815147825 */ /* 0x000fe200078e020e */
[----:B------:R-:W-:-:S04]  /*0b10*/  IADD3 R18, P1, PT, R18, UR6, RZ ;  /* 0x0000000612127c10 */ /* 0x000fc8000ff3e0ff */
[----:B------:R-:W-:Y:S01]  /*0b20*/  IADD3.X R19, PT, PT, R19, UR7, RZ, P1, !PT ;  /* 0x0000000713137c10 */ /* 0x000fe20008ffe4ff */
[----:B------:R-:W3:Y:S01]  /*0b30*/  LDG.E.64.CONSTANT R20, desc[UR8][R20.64] ;  /* 0x0000000814147981 */ /* 0x000ee2000c1e9b00 */
[----:B------:R-:W-:-:S04]  /*0b40*/  IMAD.IADD R25, R24, 0x1, R7 ;  /* 0x0000000118197824 */ /* 0x000fc800078e0207 */
[----:B------:R-:W4:Y:S01]  /*0b50*/  LDG.E.64.CONSTANT R18, desc[UR8][R18.64] ;  /* 0x0000000812127981 */ /* 0x000f22000c1e9b00 */
[----:B------:R-:W-:-:S06]  /*0b60*/  IMAD.WIDE R24, R25, 0x8, R14 ;  /* 0x0000000819187825 */ /* 0x000fcc00078e020e */
[----:B------:R-:W4:Y:S01]  /*0b70*/  LDG.E.64.CONSTANT R24, desc[UR8][R24.64] ;  /* 0x0000000818187981 */ /* 0x000f22000c1e9b00 */
[----:B------:R-:W-:-:S05]  /*0b80*/  VIADD R34, R34, 0x8 ;  /* 0x0000000822227836 */ /* 0x000fca0000000000 */
[----:B------:R-:W-:Y:S01]  /*0b90*/  ISETP.NE.AND P1, PT, R34, RZ, PT ;  /* 0x000000ff2200720c */ /* 0x000fe20003f25270 */
[----:B------:R-:W-:Y:S01]  /*0ba0*/  VIADD R30, R30, 0x8 ;  /* 0x000000081e1e7836 */ /* 0x000fe20000000000 */
[----:B------:R-:W-:Y:S01]  /*0bb0*/  IADD3 R33, PT, PT, R33, -0x8, RZ ;  /* 0xfffffff821217810 */ /* 0x000fe20007ffe0ff */
[----:B------:R-:W-:Y:S01]  /*0bc0*/  VIADD R4, R4, 0xfffffff8 ;  /* 0xfffffff804047836 */ /* 0x000fe20000000000 */
[----:B------:R-:W-:Y:S01]  /*0bd0*/  IADD3 R8, PT, PT, R8, -0x8, RZ ;  /* 0xfffffff808087810 */ /* 0x000fe20007ffe0ff */
[----:B------:R-:W-:Y:S01]  /*0be0*/  VIADD R11, R11, 0xfffffff8 ;  /* 0xfffffff80b0b7836 */ /* 0x000fe20000000000 */
[----:B------:R-:W-:Y:S01]  /*0bf0*/  IADD3 R26, PT, PT, R26, 0x8, RZ ;  /* 0x000000081a1a7810 */ /* 0x000fe20007ffe0ff */
[----:B------:R-:W-:Y:S02]  /*0c00*/  VIADD R5, R5, 0xfffffff8 ;  /* 0xfffffff805057836 */ /* 0x000fe40000000000 */
[----:B------:R-:W-:Y:S02]  /*0c10*/  VIADD R10, R10, 0xfffffff8 ;  /* 0xfffffff80a0a7836 */ /* 0x000fe40000000000 */
[----:B------:R-:W-:-:S02]  /*0c20*/  VIADD R9, R9, 0xfffffff8 ;  /* 0xfffffff809097836 */ /* 0x000fc40000000000 */
[----:B------:R-:W-:Y:S02]  /*0c30*/  VIADD R7, R7, 0xfffffff8 ;  /* 0xfffffff807077836 */ /* 0x000fe40000000000 */
[----:B------:R-:W-:Y:S02]  /*0c40*/  VIADD R6, R6, 0x8 ;  /* 0x0000000806067836 */ /* 0x000fe40000000000 */
[----:B------:R-:W-:Y:S02]  /*0c50*/  VIADD R31, R31, 0x8 ;  /* 0x000000081f1f7836 */ /* 0x000fe40000000000 */
[----:B------:R-:W-:Y:S02]  /*0c60*/  VIADD R12, R12, 0x8 ;  /* 0x000000080c0c7836 */ /* 0x000fe40000000000 */
[----:B------:R-:W-:Y:S02]  /*0c70*/  VIADD R13, R13, 0x8 ;  /* 0x000000080d0d7836 */ /* 0x000fe40000000000 */
[----:B------:R-:W-:-:S02]  /*0c80*/  VIADD R27, R27, 0x8 ;  /* 0x000000081b1b7836 */ /* 0x000fc40000000000 */
[----:B------:R-:W-:Y:S02]  /*0c90*/  VIADD R28, R28, 0x8 ;  /* 0x000000081c1c7836 */ /* 0x000fe40000000000 */
[----:B------:R-:W-:Y:S01]  /*0ca0*/  VIADD R29, R29, 0x8 ;  /* 0x000000081d1d7836 */ /* 0x000fe20000000000 */
[----:B--2---:R-:W-:-:S06]  /*0cb0*/  DSETP.GT.AND P0, PT, R16, R22, P0 ;  /* 0x000000161000722a */ /* 0x004fcc0000704000 */
[----:B---3--:R-:W-:-:S06]  /*0cc0*/  DSETP.GE.AND P0, PT, R16, R20, P0 ;  /* 0x000000141000722a */ /* 0x008fcc0000706000 */
[----:B----4-:R-:W-:-:S06]  /*0cd0*/  DSETP.GT.AND P0, PT, R16, R18, P0 ;  /* 0x000000121000722a */ /* 0x010fcc0000704000 */
[----:B------:R-:W-:Y:S01]  /*0ce0*/  DSETP.GE.AND P0, PT, R16, R24, P0 ;  /* 0x000000181000722a */ /* 0x000fe20000706000 */
[----:B------:R-:W-:-:S13]  /*0cf0*/  @P1 BRA `(.L_x_88) ;  /* 0xfffffff400b01947 */ /* 0x000fda000383ffff */
[----:B------:R-:W-:-:S07]  /*0d00*/  VIADD R30, R30, 0xfffffffd ;  /* 0xfffffffd1e1e7836 */ /* 0x000fce0000000000 */
.L_x_87:
[----:B------:R-:W-:-:S09]  /*0d10*/  UISETP.NE.AND UP0, UPT, UR4, URZ, UPT ;  /* 0x000000ff0400728c */ /* 0x000fd2000bf05270 */
[----:B------:R-:W-:Y:S05]  /*0d20*/  BRA.U !UP0, `(.L_x_89) ;  /* 0x0000000508c47547 */ /* 0x000fea000b800000 */
[----:B------:R-:W-:Y:S01]  /*0d30*/  LOP3.LUT P1, R23, R2, 0x3, RZ, 0xc0, !PT ;  /* 0x0000000302177812 */ /* 0x000fe2000782c0ff */
[----:B------:R-:W-:-:S12]  /*0d40*/  BRA.U !UP1, `(.L_x_90) ;  /* 0x0000000109ec7547 */ /* 0x000fd8000b800000 */
[----:B------:R-:W1:Y:S01]  /*0d50*/  LDC R18, c[0x0][0x380] ;  /* 0x0000e000ff127b82 */ /* 0x000e620000000800 */
[C-C-:B------:R-:W-:Y:S01]  /*0d60*/  IMAD.IADD R19, R30.reuse, 0x1, R3.reuse ;  /* 0x000000011e137824 */ /* 0x140fe200078e0203 */
[----:B------:R-:W-:Y:S02]  /*0d70*/  IADD3 R10, PT, PT, -R30, R3, RZ ;  /* 0x000000031e0a7210 */ /* 0x000fe40007ffe1ff */
[----:B------:R-:W-:Y:S01]  /*0d80*/  LOP3.LUT R6, RZ, R30, RZ, 0x33, !PT ;  /* 0x0000001eff067212 */ /* 0x000fe200078e33ff */
[C---:B------:R-:W-:Y:S01]  /*0d90*/  VIADD R9, R19.reuse, 0x1 ;  /* 0x0000000113097836 */ /* 0x040fe20000000000 */
[----:B------:R-:W-:Y:S02]  /*0da0*/  SHF.R.S32.HI R7, RZ, 0x1f, R10 ;  /* 0x0000001fff077819 */ /* 0x000fe4000001140a */
[----:B------:R-:W-:Y:S01]  /*0db0*/  IADD3 R11, PT, PT, R19, 0x2, RZ ;  /* 0x00000002130b7810 */ /* 0x000fe20007ffe0ff */
[----:B------:R-:W-:-:S05]  /*0dc0*/  IMAD.IADD R13, R6, 0x1, R3 ;  /* 0x00000001060d7824 */ /* 0x000fca00078e0203 */
[----:B------:R-:W-:Y:S02]  /*0dd0*/  SHF.R.S32.HI R21, RZ, 0x1f, R13 ;  /* 0x0000001fff157819 */ /* 0x000fe4000001140d */
[-C--:B-1----:R-:W-:Y:S02]  /*0de0*/  ISETP.GE.AND P2, PT, R19, R18.reuse, PT ;  /* 0x000000121300720c */ /* 0x082fe40003f46270 */
[-C--:B------:R-:W-:Y:S02]  /*0df0*/  LOP3.LUT R7, R7, R18.reuse, RZ, 0xc0, !PT ;  /* 0x0000001207077212 */ /* 0x080fe400078ec0ff */
[----:B------:R-:W-:Y:S02]  /*0e00*/  SEL R4, R18, RZ, P2 ;  /* 0x000000ff12047207 */ /* 0x000fe40001000000 */
[----:B------:R-:W-:Y:S01]  /*0e10*/  ISETP.GE.AND P2, PT, R9, R18, PT ;  /* 0x000000120900720c */ /* 0x000fe20003f46270 */
[----:B------:R-:W-:Y:S02]  /*0e20*/  IMAD.IADD R7, R10, 0x1, R7 ;  /* 0x000000010a077824 */ /* 0x000fe400078e0207 */
[----:B------:R-:W-:Y:S01]  /*0e30*/  IMAD.IADD R5, R19, 0x1, -R4 ;  /* 0x0000000113057824 */ /* 0x000fe200078e0a04 */
[----:B------:R-:W-:-:S03]  /*0e40*/  SEL R8, R18, RZ, P2 ;  /* 0x000000ff12087207 */ /* 0x000fc60001000000 */
[----:B------:R-:W-:-:S04]  /*0e50*/  IMAD.WIDE R4, R5, 0x8, R14 ;  /* 0x0000000805047825 */ /* 0x000fc800078e020e */
[----:B------:R-:W-:Y:S02]  /*0e60*/  IMAD.WIDE R6, R7, 0x8, R14 ;  /* 0x0000000807067825 */ /* 0x000fe400078e020e */
[----:B------:R-:W2:Y:S01]  /*0e70*/  LDG.E.64.CONSTANT R4, desc[UR8][R4.64] ;  /* 0x0000000804047981 */ /* 0x000ea2000c1e9b00 */
[-C--:B------:R-:W-:Y:S01]  /*0e80*/  LOP3.LUT R20, R21, R18.reuse, RZ, 0xc0, !PT ;  /* 0x0000001215147212 */ /* 0x080fe200078ec0ff */
[----:B------:R-:W-:Y:S01]  /*0e90*/  IMAD.IADD R9, R9, 0x1, -R8 ;  /* 0x0000000109097824 */ /* 0x000fe200078e0a08 */
[----:B------:R-:W-:Y:S01]  /*0ea0*/  ISETP.GE.AND P2, PT, R11, R18, PT ;  /* 0x000000120b00720c */ /* 0x000fe20003f46270 */
[----:B------:R-:W3:Y:S01]  /*0eb0*/  LDG.E.64.CONSTANT R6, desc[UR8][R6.64] ;  /* 0x0000000806067981 */ /* 0x000ee2000c1e9b00 */
[----:B------:R-:W-:Y:S02]  /*0ec0*/  VIADD R12, R10, 0xfffffffe ;  /* 0xfffffffe0a0c7836 */ /* 0x000fe40000000000 */
[----:B------:R-:W-:Y:S01]  /*0ed0*/  IMAD.WIDE R8, R9, 0x8, R14 ;  /* 0x0000000809087825 */ /* 0x000fe200078e020e */
[----:B------:R-:W-:-:S03]  /*0ee0*/  SEL R22, R18, RZ, P2 ;  /* 0x000000ff12167207 */ /* 0x000fc60001000000 */
[----:B------:R-:W-:Y:S01]  /*0ef0*/  IMAD.IADD R21, R13, 0x1, R20 ;  /* 0x000000010d157824 */ /* 0x000fe200078e0214 */
[----:B------:R-:W-:Y:S01]  /*0f00*/  SHF.R.S32.HI R13, RZ, 0x1f, R12 ;  /* 0x0000001fff0d7819 */ /* 0x000fe2000001140c */
[----:B------:R-:W-:Y:S01]  /*0f10*/  VIADD R19, R19, 0x3 ;  /* 0x0000000313137836 */ /* 0x000fe20000000000 */
[----:B------:R-:W4:Y:S01]  /*0f20*/  LDG.E.64.CONSTANT R8, desc[UR8][R8.64] ;  /* 0x0000000808087981 */ /* 0x000f22000c1e9b00 */
[--C-:B------:R-:W-:Y:S01]  /*0f30*/  IMAD.WIDE R20, R21, 0x8, R14.reuse ;  /* 0x0000000815147825 */ /* 0x100fe200078e020e */
[----:B------:R-:W-:Y:S02]  /*0f40*/  IADD3 R25, PT, PT, R11, -R22, RZ ;  /* 0x800000160b197210 */ /* 0x000fe40007ffe0ff */
[-C--:B------:R-:W-:Y:S01]  /*0f50*/  LOP3.LUT R13, R13, R18.reuse, RZ, 0xc0, !PT ;  /* 0x000000120d0d7212 */ /* 0x080fe200078ec0ff */
[----:B------:R-:W-:Y:S01]  /*0f60*/  VIADD R22, R10, 0xfffffffd ;  /* 0xfffffffd0a167836 */ /* 0x000fe20000000000 */
[----:B------:R-:W-:Y:S01]  /*0f70*/  ISETP.GE.AND P2, PT, R19, R18, PT ;  /* 0x000000121300720c */ /* 0x000fe20003f46270 */
[----:B------:R1:W4:Y:S01]  /*0f80*/  LDG.E.64.CONSTANT R10, desc[UR8][R20.64] ;  /* 0x00000008140a7981 */ /* 0x000322000c1e9b00 */
[----:B------:R-:W-:-:S02]  /*0f90*/  IMAD.WIDE R24, R25, 0x8, R14 ;  /* 0x0000000819187825 */ /* 0x000fc400078e020e */
[----:B------:R-:W-:Y:S02]  /*0fa0*/  SEL R28, R18, RZ, P2 ;  /* 0x000000ff121c7207 */ /* 0x000fe40001000000 */
[----:B------:R-:W-:Y:S01]  /*0fb0*/  IMAD.IADD R27, R12, 0x1, R13 ;  /* 0x000000010c1b7824 */ /* 0x000fe200078e020d */
[----:B------:R-:W-:Y:S01]  /*0fc0*/  SHF.R.S32.HI R31, RZ, 0x1f, R22 ;  /* 0x0000001fff1f7819 */ /* 0x000fe20000011416 */
[----:B------:R-:W4:Y:S01]  /*0fd0*/  LDG.E.64.CONSTANT R12, desc[UR8][R24.64] ;  /* 0x00000008180c7981 */ /* 0x000f22000c1e9b00 */
[----:B------:R-:W-:Y:S02]  /*0fe0*/  IMAD.IADD R29, R19, 0x1, -R28 ;  /* 0x00000001131d7824 */ /* 0x000fe400078e0a1c */
[----:B------:R-:W-:Y:S01]  /*0ff0*/  IMAD.WIDE R26, R27, 0x8, R14 ;  /* 0x000000081b1a7825 */ /* 0x000fe200078e020e */
[----:B------:R-:W-:-:S03]  /*1000*/  LOP3.LUT R31, R31, R18, RZ, 0xc0, !PT ;  /* 0x000000121f1f7212 */ /* 0x000fc600078ec0ff */
[----:B------:R-:W-:Y:S01]  /*1010*/  IMAD.WIDE R28, R29, 0x8, R14 ;  /* 0x000000081d1c7825 */ /* 0x000fe200078e020e */
[----:B------:R-:W4:Y:S03]  /*1020*/  LDG.E.64.CONSTANT R18, desc[UR8][R26.64] ;  /* 0x000000081a127981 */ /* 0x000f26000c1e9b00 */
[----:B-1----:R-:W-:Y:S02]  /*1030*/  IMAD.IADD R21, R22, 0x1, R31 ;  /* 0x0000000116157824 */ /* 0x002fe400078e021f */
[----:B------:R-:W4:Y:S02]  /*1040*/  LDG.E.64.CONSTANT R28, desc[UR8][R28.64] ;  /* 0x000000081c1c7981 */ /* 0x000f24000c1e9b00 */
[----:B------:R-:W-:-:S06]  /*1050*/  IMAD.WIDE R20, R21, 0x8, R14 ;  /* 0x0000000815147825 */ /* 0x000fcc00078e020e */
[----:B------:R-:W4:Y:S01]  /*1060*/  LDG.E.64.CONSTANT R20, desc[UR8][R20.64] ;  /* 0x0000000814147981 */ /* 0x000f22000c1e9b00 */
[----:B------:R-:W-:Y:S01]  /*1070*/  IADD3 R30, PT, PT, R30, 0x4, RZ ;  /* 0x000000041e1e7810 */ /* 0x000fe20007ffe0ff */
        /* <DEDUP_REMOVED lines=8> */
.L_x_90:
[----:B------:R-:W-:Y:S05]  /*1100*/  @!P1 BRA `(.L_x_89) ;  /* 0x0000000000cc9947 */ /* 0x000fea0003800000 */
[----:B------:R-:W-:Y:S02]  /*1110*/  ISETP.NE.AND P2, PT, R23, 0x1, PT ;  /* 0x000000011700780c */ /* 0x000fe40003f45270 */
[----:B------:R-:W-:-:S04]  /*1120*/  LOP3.LUT R2, R2, 0x1, RZ, 0xc0, !PT ;  /* 0x0000000102027812 */ /* 0x000fc800078ec0ff */
[----:B------:R-:W-:-:S07]  /*1130*/  ISETP.NE.U32.AND P1, PT, R2, 0x1, PT ;  /* 0x000000010200780c */ /* 0x000fce0003f25070 */
[----:B------:R-:W-:Y:S06]  /*1140*/  @!P2 BRA `(.L_x_91) ;  /* 0x00000000007ca947 */ /* 0x000fec0003800000 */
[----:B------:R-:W1:Y:S01]  /*1150*/  LDC R9, c[0x0][0x380] ;  /* 0x0000e000ff097b82 */ /* 0x000e620000000800 */
[----:B------:R-:W-:Y:S01]  /*1160*/  IMAD.IADD R2, R30, 0x1, R3 ;  /* 0x000000011e027824 */ /* 0x000fe200078e0203 */
[----:B------:R-:W-:Y:S01]  /*1170*/  LOP3.LUT R8, RZ, R30, RZ, 0x33, !PT ;  /* 0x0000001eff087212 */ /* 0x000fe200078e33ff */
[----:B------:R-:W-:-:S03]  /*1180*/  IMAD.IADD R6, R3, 0x1, -R30 ;  /* 0x0000000103067824 */ /* 0x000fc600078e0a1e */
[----:B------:R-:W-:Y:S02]  /*1190*/  IADD3 R10, PT, PT, R8, R3, RZ ;  /* 0x00000003080a7210 */ /* 0x000fe40007ffe0ff */
[----:B------:R-:W-:Y:S02]  /*11a0*/  SHF.R.S32.HI R4, RZ, 0x1f, R6 ;  /* 0x0000001fff047819 */ /* 0x000fe40000011406 */
[----:B------:R-:W-:Y:S02]  /*11b0*/  SHF.R.S32.HI R8, RZ, 0x1f, R10 ;  /* 0x0000001fff087819 */ /* 0x000fe4000001140a */
[-C--:B-1----:R-:W-:Y:S02]  /*11c0*/  ISETP.GE.AND P2, PT, R2, R9.reuse, PT ;  /* 0x000000090200720c */ /* 0x082fe40003f46270 */
[----:B------:R-:W-:Y:S02]  /*11d0*/  LOP3.LUT R7, R4, R9, RZ, 0xc0, !PT ;  /* 0x0000000904077212 */ /* 0x000fe400078ec0ff */
[----:B------:R-:W-:-:S03]  /*11e0*/  SEL R5, R9, RZ, P2 ;  /* 0x000000ff09057207 */ /* 0x000fc60001000000 */
[----:B------:R-:W-:Y:S02]  /*11f0*/  IMAD.IADD R7, R6, 0x1, R7 ;  /* 0x0000000106077824 */ /* 0x000fe400078e0207 */
[C---:B------:R-:W-:Y:S02]  /*1200*/  IMAD.IADD R5, R2.reuse, 0x1, -R5 ;  /* 0x0000000102057824 */ /* 0x040fe400078e0a05 */
[----:B------:R-:W-:Y:S02]  /*1210*/  VIADD R2, R2, 0x1 ;  /* 0x0000000102027836 */ /* 0x000fe40000000000 */
[----:B------:R-:W-:-:S03]  /*1220*/  IMAD.WIDE R4, R5, 0x8, R14 ;  /* 0x0000000805047825 */ /* 0x000fc600078e020e */
[-C--:B------:R-:W-:Y:S01]  /*1230*/  ISETP.GE.AND P2, PT, R2, R9.reuse, PT ;  /* 0x000000090200720c */ /* 0x080fe20003f46270 */
[----:B------:R-:W-:Y:S02]  /*1240*/  IMAD.WIDE R6, R7, 0x8, R14 ;  /* 0x0000000807067825 */ /* 0x000fe400078e020e */
[----:B------:R-:W2:Y:S01]  /*1250*/  LDG.E.64.CONSTANT R4, desc[UR8][R4.64] ;  /* 0x0000000804047981 */ /* 0x000ea2000c1e9b00 */
[----:B------:R-:W-:Y:S02]  /*1260*/  SEL R11, R9, RZ, P2 ;  /* 0x000000ff090b7207 */ /* 0x000fe40001000000 */
[----:B------:R-:W-:Y:S01]  /*1270*/  LOP3.LUT R13, R8, R9, RZ, 0xc0, !PT ;  /* 0x00000009080d7212 */ /* 0x000fe200078ec0ff */
[----:B------:R-:W3:Y:S02]  /*1280*/  LDG.E.64.CONSTANT R6, desc[UR8][R6.64] ;  /* 0x0000000806067981 */ /* 0x000ee4000c1e9b00 */
[----:B------:R-:W-:-:S04]  /*1290*/  IMAD.IADD R11, R2, 0x1, -R11 ;  /* 0x00000001020b7824 */ /* 0x000fc800078e0a0b */
[----:B------:R-:W-:-:S04]  /*12a0*/  IMAD.WIDE R8, R11, 0x8, R14 ;  /* 0x000000080b087825 */ /* 0x000fc800078e020e */
[----:B------:R-:W-:Y:S02]  /*12b0*/  IMAD.IADD R11, R10, 0x1, R13 ;  /* 0x000000010a0b7824 */ /* 0x000fe400078e020d */
[----:B------:R-:W4:Y:S02]  /*12c0*/  LDG.E.64.CONSTANT R8, desc[UR8][R8.64] ;  /* 0x0000000808087981 */ /* 0x000f24000c1e9b00 */
[----:B------:R-:W-:-:S06]  /*12d0*/  IMAD.WIDE R10, R11, 0x8, R14 ;  /* 0x000000080b0a7825 */ /* 0x000fcc00078e020e */
[----:B------:R-:W4:Y:S01]  /*12e0*/  LDG.E.64.CONSTANT R10, desc[UR8][R10.64] ;  /* 0x000000080a0a7981 */ /* 0x000f22000c1e9b00 */
[----:B------:R-:W-:Y:S01]  /*12f0*/  VIADD R30, R30, 0x2 ;  /* 0x000000021e1e7836 */ /* 0x000fe20000000000 */
[----:B--2--5:R-:W-:-:S06]  /*1300*/  DSETP.GT.AND P0, PT, R16, R4, P0 ;  /* 0x000000041000722a */ /* 0x024fcc0000704000 */
[----:B---3--:R-:W-:-:S06]  /*1310*/  DSETP.GE.AND P0, PT, R16, R6, P0 ;  /* 0x000000061000722a */ /* 0x008fcc0000706000 */
[----:B----4-:R-:W-:-:S06]  /*1320*/  DSETP.GT.AND P0, PT, R16, R8, P0 ;  /* 0x000000081000722a */ /* 0x010fcc0000704000 */
[----:B------:R-:W-:-:S14]  /*1330*/  DSETP.GE.AND P0, PT, R16, R10, P0 ;  /* 0x0000000a1000722a */ /* 0x000fdc0000706000 */
.L_x_91:
[----:B------:R-:W-:Y:S05]  /*1340*/  @P1 BRA `(.L_x_89) ;  /* 0x00000000003c1947 */ /* 0x000fea0003800000 */
[----:B------:R-:W1:Y:S01]  /*1350*/  LDC R7, c[0x0][0x380] ;  /* 0x0000e000ff077b82 */ /* 0x000e620000000800 */
[----:B------:R-:W-:Y:S01]  /*1360*/  IADD3 R2, PT, PT, R30, R3, RZ ;  /* 0x000000031e027210 */ /* 0x000fe20007ffe0ff */
[----:B------:R-:W-:-:S05]  /*1370*/  IMAD.IADD R30, R3, 0x1, -R30 ;  /* 0x00000001031e7824 */ /* 0x000fca00078e0a1e */
[----:B------:R-:W-:Y:S02]  /*1380*/  SHF.R.S32.HI R4, RZ, 0x1f, R30 ;  /* 0x0000001fff047819 */ /* 0x000fe4000001141e */
[----:B-1----:R-:W-:-:S04]  /*1390*/  ISETP.GE.AND P1, PT, R2, R7, PT ;  /* 0x000000070200720c */ /* 0x002fc80003f26270 */
[----:B------:R-:W-:Y:S02]  /*13a0*/  SEL R5, R7, RZ, P1 ;  /* 0x000000ff07057207 */ /* 0x000fe40000800000 */
[----:B------:R-:W-:-:S03]  /*13b0*/  LOP3.LUT R7, R4, R7, RZ, 0xc0, !PT ;  /* 0x0000000704077212 */ /* 0x000fc600078ec0ff */
[----:B------:R-:W-:Y:S02]  /*13c0*/  IMAD.IADD R5, R2, 0x1, -R5 ;  /* 0x0000000102057824 */ /* 0x000fe400078e0a05 */
[----:B------:R-:W-:Y:S02]  /*13d0*/  IMAD.IADD R7, R30, 0x1, R7 ;  /* 0x000000011e077824 */ /* 0x000fe400078e0207 */
[----:B------:R-:W-:-:S04]  /*13e0*/  IMAD.WIDE R4, R5, 0x8, R14 ;  /* 0x0000000805047825 */ /* 0x000fc800078e020e */
[----:B------:R-:W-:Y:S02]  /*13f0*/  IMAD.WIDE R14, R7, 0x8, R14 ;  /* 0x00000008070e7825 */ /* 0x000fe400078e020e */
[----:B------:R-:W2:Y:S04]  /*1400*/  LDG.E.64.CONSTANT R4, desc[UR8][R4.64] ;  /* 0x0000000804047981 */ /* 0x000ea8000c1e9b00 */
[----:B------:R-:W3:Y:S01]  /*1410*/  LDG.E.64.CONSTANT R14, desc[UR8][R14.64] ;  /* 0x000000080e0e7981 */ /* 0x000ee2000c1e9b00 */
[----:B--2--5:R-:W-:-:S06]  /*1420*/  DSETP.GT.AND P0, PT, R16, R4, P0 ;  /* 0x000000041000722a */ /* 0x024fcc0000704000 */
[----:B---3--:R-:W-:-:S14]  /*1430*/  DSETP.GE.AND P0, PT, R16, R14, P0 ;  /* 0x0000000e1000722a */ /* 0x008fdc0000706000 */
.L_x_89:
[----:B------:R-:W1:Y:S01]  /*1440*/  LDCU.64 UR10, c[0x0][0x398] ;  /* 0x00007300ff0a77ac */ /* 0x000e620008000a00 */
[----:B------:R-:W-:Y:S01]  /*1450*/  SEL R7, RZ, 0x1, !P0 ;  /* 0x00000001ff077807 */ /* 0x000fe20004000000 */
[----:B------:R-:W2:Y:S01]  /*1460*/  LDCU UR5, c[0x0][0x380] ;  /* 0x00007000ff0577ac */ /* 0x000ea20008000800 */
[----:B-1----:R-:W-:-:S04]  /*1470*/  IADD3 R4, P1, PT, R3, UR10, RZ ;  /* 0x0000000a03047c10 */ /* 0x002fc8000ff3e0ff */
[----:B------:R-:W-:Y:S01]  /*1480*/  LEA.HI.X.SX32 R5, R3, UR11, 0x1, P1 ;  /* 0x0000000b03057c11 */ /* 0x000fe200088f0eff */
[----:B------:R-:W-:-:S04]  /*1490*/  IMAD.IADD R3, R0, 0x1, R3 ;  /* 0x0000000100037824 */ /* 0x000fc800078e0203 */
[----:B------:R1:W-:Y:S01]  /*14a0*/  STG.E.U8 desc[UR8][R4.64], R7 ;  /* 0x0000000704007986 */ /* 0x0003e2000c101108 */
[----:B--2---:R-:W-:-:S13]  /*14b0*/  ISETP.GE.AND P0, PT, R3, UR5, PT ;  /* 0x0000000503007c0c */ /* 0x004fda000bf06270 */
[----:B-1----:R-:W-:Y:S05]  /*14c0*/  @!P0 BRA `(.L_x_92) ;  /* 0xffffffec00488947 */ /* 0x002fea000383ffff */
[----:B0-----:R-:W-:Y:S05]  /*14d0*/  EXIT ;  /* 0x000000000000794d */ /* 0x001fea0003800000 */
.L_x_86:
[----:B------:R-:W-:Y:S02]  /*14e0*/  ULOP3.LUT UR10, UR6, 0x7, URZ, 0xc0, !UPT ;  /* 0x00000007060a7892 */ /* 0x000fe4000f8ec0ff */
[----:B------:R-:W-:Y:S02]  /*14f0*/  ULOP3.LUT UR7, UR6, 0x3, URZ, 0xc0, !UPT ;  /* 0x0000000306077892 */ /* 0x000fe4000f8ec0ff */
[----:B------:R-:W-:Y:S01]  /*1500*/  UIADD3 UR11, UPT, UPT, UR10, -0x1, URZ ;  /* 0xffffffff0a0b7890 */ /* 0x000fe2000fffe0ff */
[----:B------:R-:W0:Y:S01]  /*1510*/  LDCU UR12, c[0x0][0x380] ;  /* 0x00007000ff0c77ac */ /* 0x000e220008000800 */
[----:B------:R-:W-:Y:S02]  /*1520*/  ULOP3.LUT UR6, UR6, 0x7ffffff8, URZ, 0xc0, !UPT ;  /* 0x7ffffff806067892 */ /* 0x000fe4000f8ec0ff */
[----:B------:R-:W-:Y:S02]  /*1530*/  UIADD3 UR4, UPT, UPT, UR5, -0x1, URZ ;  /* 0xffffffff05047890 */ /* 0x000fe4000fffe0ff */
[----:B------:R-:W-:-:S11]  /*1540*/  UISETP.GE.U32.AND UP0, UPT, UR11, 0x3, UPT ;  /* 0x000000030b00788c */ /* 0x000fd6000bf06070 */
.L_x_98:
[----:B------:R-:W1:Y:S08]  /*1550*/  LDC.64 R4, c[0x0][0x390] ;  /* 0x0000e400ff047b82 */ /* 0x000e700000000a00 */
[----:B------:R-:W2:Y:S01]  /*1560*/  LDC R2, c[0x0][0x384] ;  /* 0x0000e100ff027b82 */ /* 0x000ea20000000800 */
[----:B-1----:R-:W-:-:S06]  /*1570*/  IMAD.WIDE R6, R3, 0x8, R4 ;  /* 0x0000000803067825 */ /* 0x002fcc00078e0204 */
[----:B------:R-:W5:Y:S01]  /*1580*/  LDG.E.64.CONSTANT R6, desc[UR8][R6.64] ;  /* 0x0000000806067981 */ /* 0x000f62000c1e9b00 */
[----:B------:R-:W-:Y:S01]  /*1590*/  HFMA2 R26, -RZ, RZ, 0, 5.9604644775390625e-08 ;  /* 0x00000001ff1a7431 */ /* 0x000fe200000001ff */
[----:B--2---:R-:W-:Y:S02]  /*15a0*/  ISETP.GE.U32.AND P1, PT, R2, 0x8, PT ;  /* 0x000000080200780c */ /* 0x004fe40003f26070 */
[----:B------:R-:W-:-:S11]  /*15b0*/  PLOP3.LUT P0, PT, PT, PT, PT, 0x80, 0x8 ;  /* 0x000000000008781c */ /* 0x000fd60003f0f070 */
[----:B------:R-:W-:Y:S05]  /*15c0*/  @!P1 BRA `(.L_x_93) ;  /* 0x0000000400609947 */ /* 0x000fea0003800000 */
[----:B------:R-:W-:Y:S01]  /*15d0*/  PLOP3.LUT P0, PT, PT, PT, PT, 0x80, 0x8 ;  /* 0x000000000008781c */ /* 0x000fe20003f0f070 */
[----:B------:R-:W-:-:S12]  /*15e0*/  IMAD.MOV.U32 R26, RZ, RZ, 0x1 ;  /* 0x00000001ff1a7424 */ /* 0x000fd800078e00ff */
.L_x_94:
[----:B------:R-:W-:Y:S02]  /*15f0*/  IMAD.IADD R24, R26, 0x1, R3 ;  /* 0x000000011a187824 */ /* 0x000fe400078e0203 */
[----:B------:R-:W-:-:S03]  /*1600*/  IMAD.IADD R27, R3, 0x1, -R26 ;  /* 0x00000001031b7824 */ /* 0x000fc600078e0a1a */
[C---:B0-----:R-:W-:Y:S02]  /*1610*/  ISETP.GE.AND P1, PT, R24.reuse, UR12, PT ;  /* 0x0000000c18007c0c */ /* 0x041fe4000bf26270 */
[----:B------:R-:W-:Y:S02]  /*1620*/  VIMNMX R19, PT, PT, RZ, R27, !PT ;  /* 0x0000001bff137248 */ /* 0x000fe40007fe0100 */
[C---:B------:R-:W-:Y:S01]  /*1630*/  SEL R17, R24.reuse, UR4, !P1 ;  /* 0x0000000418117c07 */ /* 0x040fe2000c800000 */
[----:B------:R-:W-:-:S04]  /*1640*/  VIADD R8, R24, 0x1 ;  /* 0x0000000118087836 */ /* 0x000fc80000000000 */
[----:B------:R-:W-:Y:S01]  /*1650*/  IMAD.WIDE R16, R17, 0x8, R4 ;  /* 0x0000000811107825 */ /* 0x000fe200078e0204 */
[----:B------:R-:W-:-:S03]  /*1660*/  ISETP.GE.AND P1, PT, R8, UR12, PT ;  /* 0x0000000c08007c0c */ /* 0x000fc6000bf26270 */
[----:B------:R-:W-:Y:S02]  /*1670*/  IMAD.WIDE.U32 R18, R19, 0x8, R4 ;  /* 0x0000000813127825 */ /* 0x000fe400078e0004 */
[----:B------:R-:W2:Y:S01]  /*1680*/  LDG.E.64.CONSTANT R16, desc[UR8][R16.64] ;  /* 0x0000000810107981 */ /* 0x000ea2000c1e9b00 */
[----:B------:R-:W-:-:S03]  /*1690*/  SEL R23, R8, UR4, !P1 ;  /* 0x0000000408177c07 */ /* 0x000fc6000c800000 */
[----:B------:R-:W3:Y:S01]  /*16a0*/  LDG.E.64.CONSTANT R18, desc[UR8][R18.64] ;  /* 0x0000000812127981 */ /* 0x000ee2000c1e9b00 */
[----:B------:R-:W-:Y:S01]  /*16b0*/  LOP3.LUT R8, RZ, R26, RZ, 0x33, !PT ;  /* 0x0000001aff087212 */ /* 0x000fe200078e33ff */
[----:B------:R-:W-:-:S03]  /*16c0*/  IMAD.WIDE R22, R23, 0x8, R4 ;  /* 0x0000000817167825 */ /* 0x000fc600078e0204 */
[----:B------:R-:W-:-:S03]  /*16d0*/  VIADDMNMX R29, R3, R8, RZ, !PT ;  /* 0x00000008031d7246 */ /* 0x000fc600078001ff */
[----:B------:R-:W4:Y:S02]  /*16e0*/  LDG.E.64.CONSTANT R22, desc[UR8][R22.64] ;  /* 0x0000000816167981 */ /* 0x000f24000c1e9b00 */
[----:B------:R-:W-:-:S06]  /*16f0*/  IMAD.WIDE.U32 R28, R29, 0x8, R4 ;  /* 0x000000081d1c7825 */ /* 0x000fcc00078e0004 */
[----:B------:R-:W4:Y:S01]  /*1700*/  LDG.E.64.CONSTANT R28, desc[UR8][R28.64] ;  /* 0x000000081c1c7981 */ /* 0x000f22000c1e9b00 */
[C---:B------:R-:W-:Y:S01]  /*1710*/  IADD3 R8, PT, PT, R24.reuse, 0x2, RZ ;  /* 0x0000000218087810 */ /* 0x040fe20007ffe0ff */
[----:B------:R-:W-:Y:S01]  /*1720*/  VIADD R12, R24, 0x3 ;  /* 0x00000003180c7836 */ /* 0x000fe20000000000 */
[----:B------:R-:W-:Y:S02]  /*1730*/  VIADDMNMX R11, R27, 0xfffffffe, RZ, !PT ;  /* 0xfffffffe1b0b7846 */ /* 0x000fe400078001ff */
[----:B------:R-:W-:-:S04]  /*1740*/  ISETP.GE.AND P1, PT, R8, UR12, PT ;  /* 0x0000000c08007c0c */ /* 0x000fc8000bf26270 */
[----:B------:R-:W-:Y:S02]  /*1750*/  SEL R9, R8, UR4, !P1 ;  /* 0x0000000408097c07 */ /* 0x000fe4000c800000 */
[----:B------:R-:W-:-:S03]  /*1760*/  ISETP.GE.AND P1, PT, R12, UR12, PT ;  /* 0x0000000c0c007c0c */ /* 0x000fc6000bf26270 */
[----:B------:R-:W-:Y:S01]  /*1770*/  IMAD.WIDE R8, R9, 0x8, R4 ;  /* 0x0000000809087825 */ /* 0x000fe200078e0204 */
[----:B------:R-:W-:-:S03]  /*1780*/  SEL R13, R12, UR4, !P1 ;  /* 0x000000040c0d7c07 */ /* 0x000fc6000c800000 */
[--C-:B------:R-:W-:Y:S02]  /*1790*/  IMAD.WIDE.U32 R10, R11, 0x8, R4.reuse ;  /* 0x000000080b0a7825 */ /* 0x100fe400078e0004 */
[----:B------:R-:W4:Y:S02]  /*17a0*/  LDG.E.64.CONSTANT R8, desc[UR8][R8.64] ;  /* 0x0000000808087981 */ /* 0x000f24000c1e9b00 */
[----:B------:R-:W-:Y:S01]  /*17b0*/  VIADD R20, R24, 0x4 ;  /* 0x0000000418147836 */ /* 0x000fe20000000000 */
[----:B------:R-:W-:Y:S01]  /*17c0*/  VIADDMNMX R15, R27, 0xfffffffd, RZ, !PT ;  /* 0xfffffffd1b0f7846 */ /* 0x000fe200078001ff */
[----:B------:R-:W4:Y:S01]  /*17d0*/  LDG.E.64.CONSTANT R10, desc[UR8][R10.64] ;  /* 0x000000080a0a7981 */ /* 0x000f22000c1e9b00 */
[--C-:B------:R-:W-:Y:S02]  /*17e0*/  IMAD.WIDE R12, R13, 0x8, R4.reuse ;  /* 0x000000080d0c7825 */ /* 0x100fe400078e0204 */
[----:B------:R-:W-:Y:S02]  /*17f0*/  ISETP.GE.AND P1, PT, R20, UR12, PT ;  /* 0x0000000c14007c0c */ /* 0x000fe4000bf26270 */
[----:B------:R-:W-:-:S02]  /*1800*/  IMAD.WIDE.U32 R14, R15, 0x8, R4 ;  /* 0x000000080f0e7825 */ /* 0x000fc400078e0004 */
[----:B------:R-:W4:Y:S01]  /*1810*/  LDG.E.64.CONSTANT R12, desc[UR8][R12.64] ;  /* 0x000000080c0c7981 */ /* 0x000f22000c1e9b00 */
[----:B------:R-:W-:Y:S01]  /*1820*/  SEL R31, R20, UR4, !P1 ;  /* 0x00000004141f7c07 */ /* 0x000fe2000c800000 */
[----:B------:R-:W-:Y:S02]  /*1830*/  VIADD R20, R24, 0x5 ;  /* 0x0000000518147836 */ /* 0x000fe40000000000 */
[----:B------:R-:W4:Y:S01]  /*1840*/  LDG.E.64.CONSTANT R14, desc[UR8][R14.64] ;  /* 0x000000080e0e7981 */ /* 0x000f22000c1e9b00 */
[----:B------:R-:W-:Y:S01]  /*1850*/  VIADDMNMX R35, R27, 0xfffffffc, RZ, !PT ;  /* 0xfffffffc1b237846 */ /* 0x000fe200078001ff */
[----:B------:R-:W-:Y:S01]  /*1860*/  IMAD.WIDE R30, R31, 0x8, R4 ;  /* 0x000000081f1e7825 */ /* 0x000fe200078e0204 */
[----:B------:R-:W-:-:S03]  /*1870*/  ISETP.GE.AND P1, PT, R20, UR12, PT ;  /* 0x0000000c14007c0c */ /* 0x000fc6000bf26270 */
[----:B------:R-:W-:Y:S01]  /*1880*/  IMAD.WIDE.U32 R34, R35, 0x8, R4 ;  /* 0x0000000823227825 */ /* 0x000fe200078e0004 */
[----:B------:R-:W-:-:S03]  /*1890*/  SEL R21, R20, UR4, !P1 ;  /* 0x0000000414157c07 */ /* 0x000fc6000c800000 */
[----:B------:R-:W-:Y:S02]  /*18a0*/  VIADD R25, R24, 0x6 ;  /* 0x0000000618197836 */ /* 0x000fe40000000000 */
[----:B------:R-:W-:Y:S01]  /*18b0*/  IMAD.WIDE R20, R21, 0x8, R4 ;  /* 0x0000000815147825 */ /* 0x000fe200078e0204 */
[----:B------:R-:W-:Y:S02]  /*18c0*/  VIADDMNMX R33, R27, 0xfffffffb, RZ, !PT ;  /* 0xfffffffb1b217846 */ /* 0x000fe400078001ff */
[----:B------:R-:W-:-:S03]  /*18d0*/  ISETP.GE.AND P1, PT, R25, UR12, PT ;  /* 0x0000000c19007c0c */ /* 0x000fc6000bf26270 */
[----:B------:R-:W4:Y:S01]  /*18e0*/  LDG.E.64.CONSTANT R20, desc[UR8][R20.64] ;  /* 0x0000000814147981 */ /* 0x000f22000c1e9b00 */
[----:B------:R-:W-:Y:S01]  /*18f0*/  IMAD.WIDE.U32 R32, R33, 0x8, R4 ;  /* 0x0000000821207825 */ /* 0x000fe200078e0004 */
[----:B------:R-:W-:Y:S01]  /*1900*/  IADD3 R36, PT, PT, R24, 0x7, RZ ;  /* 0x0000000718247810 */ /* 0x000fe20007ffe0ff */
[C---:B--2--5:R-:W-:Y:S01]  /*1910*/  DSETP.GT.AND P0, PT, R6.reuse, R16, P0 ;  /* 0x000000100600722a */ /* 0x064fe20000704000 */
[----:B------:R0:W2:Y:S05]  /*1920*/  LDG.E.64.CONSTANT R16, desc[UR8][R30.64] ;  /* 0x000000081e107981 */ /* 0x0000aa000c1e9b00 */
[----:B---3--:R-:W-:Y:S01]  /*1930*/  DSETP.GE.AND P0, PT, R6, R18, P0 ;  /* 0x000000120600722a */ /* 0x008fe20000706000 */
[----:B------:R1:W3:Y:S01]  /*1940*/  LDG.E.64.CONSTANT R18, desc[UR8][R34.64] ;  /* 0x0000000822127981 */ /* 0x0002e2000c1e9b00 */
[----:B0-----:R-:W-:-:S04]  /*1950*/  SEL R31, R25, UR4, !P1 ;  /* 0x00000004191f7c07 */ /* 0x001fc8000c800000 */
[C---:B----4-:R-:W-:Y:S01]  /*1960*/  DSETP.GT.AND P0, PT, R6.reuse, R22, P0 ;  /* 0x000000160600722a */ /* 0x050fe20000704000 */
[----:B------:R0:W4:Y:S01]  /*1970*/  LDG.E.64.CONSTANT R24, desc[UR8][R32.64] ;  /* 0x0000000820187981 */ /* 0x000122000c1e9b00 */
[--C-:B------:R-:W-:Y:S01]  /*1980*/  IMAD.WIDE R22, R31, 0x8, R4.reuse ;  /* 0x000000081f167825 */ /* 0x100fe200078e0204 */
[----:B------:R-:W-:Y:S02]  /*1990*/  VIADDMNMX R31, R27, 0xfffffffa, RZ, !PT ;  /* 0xfffffffa1b1f7846 */ /* 0x000fe400078001ff */
[----:B------:R-:W-:Y:S01]  /*19a0*/  ISETP.GE.AND P1, PT, R36, UR12, PT ;  /* 0x0000000c24007c0c */ /* 0x000fe2000bf26270 */
[----:B-1----:R-:W-:Y:S02]  /*19b0*/  VIADD R34, R26, 0x7 ;  /* 0x000000071a227836 */ /* 0x002fe40000000000 */
[----:B------:R-:W4:Y:S01]  /*19c0*/  LDG.E.64.CONSTANT R22, desc[UR8][R22.64] ;  /* 0x0000000816167981 */ /* 0x000f22000c1e9b00 */
[----:B------:R-:W-:Y:S01]  /*19d0*/  IMAD.WIDE.U32 R30, R31, 0x8, R4 ;  /* 0x000000081f1e7825 */ /* 0x000fe200078e0004 */
[----:B------:R-:W-:Y:S01]  /*19e0*/  SEL R27, R36, UR4, !P1 ;  /* 0x00000004241b7c07 */ /* 0x000fe2000c800000 */
[----:B------:R-:W-:Y:S01]  /*19f0*/  DSETP.GE.AND P0, PT, R6, R28, P0 ;  /* 0x0000001c0600722a */ /* 0x000fe20000706000 */
[----:B0-----:R-:W-:-:S03]  /*1a00*/  VIADDMNMX R33, R3, -R34, RZ, !PT ;  /* 0x8000002203217246 */ /* 0x001fc600078001ff */
[----:B------:R-:W4:Y:S01]  /*1a10*/  LDG.E.64.CONSTANT R30, desc[UR8][R30.64] ;  /* 0x000000081e1e7981 */ /* 0x000f22000c1e9b00 */
[----:B------:R-:W-:-:S04]  /*1a20*/  IMAD.WIDE R28, R27, 0x8, R4 ;  /* 0x000000081b1c7825 */ /* 0x000fc800078e0204 */
[----:B------:R-:W-:Y:S02]  /*1a30*/  IMAD.WIDE.U32 R32, R33, 0x8, R4 ;  /* 0x0000000821207825 */ /* 0x000fe400078e0004 */
[----:B------:R-:W4:Y:S04]  /*1a40*/  LDG.E.64.CONSTANT R28, desc[UR8][R28.64] ;  /* 0x000000081c1c7981 */ /* 0x000f28000c1e9b00 */
[----:B------:R-:W4:Y:S01]  /*1a50*/  LDG.E.64.CONSTANT R32, desc[UR8][R32.64] ;  /* 0x0000000820207981 */ /* 0x000f22000c1e9b00 */
[----:B------:R-:W-:-:S06]  /*1a60*/  DSETP.GT.AND P0, PT, R6, R8, P0 ;  /* 0x000000080600722a */ /* 0x000fcc0000704000 */
[----:B------:R-:W-:-:S06]  /*1a70*/  DSETP.GE.AND P0, PT, R6, R10, P0 ;  /* 0x0000000a0600722a */ /* 0x000fcc0000706000 */
[----:B------:R-:W-:-:S06]  /*1a80*/  DSETP.GT.AND P0, PT, R6, R12, P0 ;  /* 0x0000000c0600722a */ /* 0x000fcc0000704000 */
[----:B------:R-:W-:Y:S01]  /*1a90*/  DSETP.GE.AND P0, PT, R6, R14, P0 ;  /* 0x0000000e0600722a */ /* 0x000fe20000706000 */
[----:B------:R-:W-:Y:S01]  /*1aa0*/  ISETP.NE.AND P1, PT, R34, UR6, PT ;  /* 0x0000000622007c0c */ /* 0x000fe2000bf25270 */
[----:B------:R-:W-:-:S04]  /*1ab0*/  VIADD R26, R26, 0x8 ;  /* 0x000000081a1a7836 */ /* 0x000fc80000000000 */
[----:B--2---:R-:W-:-:S06]  /*1ac0*/  DSETP.GT.AND P0, PT, R6, R16, P0 ;  /* 0x000000100600722a */ /* 0x004fcc0000704000 */
[----:B---3--:R-:W-:-:S06]  /*1ad0*/  DSETP.GE.AND P0, PT, R6, R18, P0 ;  /* 0x000000120600722a */ /* 0x008fcc0000706000 */
[----:B------:R-:W-:-:S06]  /*1ae0*/  DSETP.GT.AND P0, PT, R6, R20, P0 ;  /* 0x000000140600722a */ /* 0x000fcc0000704000 */
[----:B----4-:R-:W-:-:S06]  /*1af0*/  DSETP.GE.AND P0, PT, R6, R24, P0 ;  /* 0x000000180600722a */ /* 0x010fcc0000706000 */
[----:B------:R-:W-:-:S06]  /*1b00*/  DSETP.GT.AND P0, PT, R6, R22, P0 ;  /* 0x000000160600722a */ /* 0x000fcc0000704000 */
[----:B------:R-:W-:-:S06]  /*1b10*/  DSETP.GE.AND P0, PT, R6, R30, P0 ;  /* 0x0000001e0600722a */ /* 0x000fcc0000706000 */
[----:B------:R-:W-:-:S06]  /*1b20*/  DSETP.GT.AND P0, PT, R6, R28, P0 ;  /* 0x0000001c0600722a */ /* 0x000fcc0000704000 */
[----:B------:R-:W-:Y:S01]  /*1b30*/  DSETP.GE.AND P0, PT, R6, R32, P0 ;  /* 0x000000200600722a */ /* 0x000fe20000706000 */
[----:B------:R-:W-:-:S13]  /*1b40*/  @P1 BRA `(.L_x_94) ;  /* 0xfffffff800a81947 */ /* 0x000fda000383ffff */
.L_x_93:
[----:B------:R-:W-:-:S09]  /*1b50*/  UISETP.NE.AND UP1, UPT, UR10, URZ, UPT ;  /* 0x000000ff0a00728c */ /* 0x000fd2000bf25270 */
[----:B------:R-:W-:Y:S05]  /*1b60*/  BRA.U !UP1, `(.L_x_95) ;  /* 0x0000000509547547 */ /* 0x000fea000b800000 */
[----:B------:R-:W-:Y:S01]  /*1b70*/  UISETP.NE.AND UP1, UPT, UR7, URZ, UPT ;  /* 0x000000ff0700728c */ /* 0x000fe2000bf25270 */
[----:B------:R-:W-:Y:S10]  /*1b80*/  BRA.U !UP0, `(.L_x_96) ;  /* 0x0000000108b07547 */ /* 0x000ff4000b800000 */
[----:B------:R-:W1:Y:S01]  /*1b90*/  LDCU UR5, c[0x0][0x380] ;  /* 0x00007000ff0577ac */ /* 0x000e620008000800 */
[----:B------:R-:W-:Y:S02]  /*1ba0*/  IMAD.IADD R17, R26, 0x1, R3 ;  /* 0x000000011a117824 */ /* 0x000fe400078e0203 */
[----:B------:R-:W-:-:S03]  /*1bb0*/  IMAD.IADD R16, R3, 0x1, -R26 ;  /* 0x0000000103107824 */ /* 0x000fc600078e0a1a */
[C---:B------:R-:W-:Y:S02]  /*1bc0*/  IADD3 R12, PT, PT, R17.reuse, 0x1, RZ ;  /* 0x00000001110c7810 */ /* 0x040fe40007ffe0ff */
[----:B------:R-:W-:Y:S02]  /*1bd0*/  VIMNMX R11, PT, PT, RZ, R16, !PT ;  /* 0x00000010ff0b7248 */ /* 0x000fe40007fe0100 */
[----:B-1----:R-:W-:-:S04]  /*1be0*/  ISETP.GE.AND P1, PT, R17, UR5, PT ;  /* 0x0000000511007c0c */ /* 0x002fc8000bf26270 */
[----:B------:R-:W-:Y:S02]  /*1bf0*/  SEL R9, R17, UR4, !P1 ;  /* 0x0000000411097c07 */ /* 0x000fe4000c800000 */
[----:B------:R-:W-:-:S03]  /*1c00*/  ISETP.GE.AND P1, PT, R12, UR5, PT ;  /* 0x000000050c007c0c */ /* 0x000fc6000bf26270 */
[----:B------:R-:W-:Y:S01]  /*1c10*/  IMAD.WIDE R8, R9, 0x8, R4 ;  /* 0x0000000809087825 */ /* 0x000fe200078e0204 */
[----:B------:R-:W-:-:S03]  /*1c20*/  SEL R13, R12, UR4, !P1 ;  /* 0x000000040c0d7c07 */ /* 0x000fc6000c800000 */
[--C-:B------:R-:W-:Y:S02]  /*1c30*/  IMAD.WIDE.U32 R10, R11, 0x8, R4.reuse ;  /* 0x000000080b0a7825 */ /* 0x100fe400078e0004 */
[----:B------:R-:W2:Y:S01]  /*1c40*/  LDG.E.64.CONSTANT R8, desc[UR8][R8.64] ;  /* 0x0000000808087981 */ /* 0x000ea2000c1e9b00 */
[----:B------:R-:W-:Y:S01]  /*1c50*/  LOP3.LUT R14, RZ, R26, RZ, 0x33, !PT ;  /* 0x0000001aff0e7212 */ /* 0x000fe200078e33ff */
[----:B------:R-:W-:Y:S02]  /*1c60*/  VIADD R18, R17, 0x2 ;  /* 0x0000000211127836 */ /* 0x000fe40000000000 */
[----:B------:R-:W3:Y:S01]  /*1c70*/  LDG.E.64.CONSTANT R10, desc[UR8][R10.64] ;  /* 0x000000080a0a7981 */ /* 0x000ee2000c1e9b00 */
[----:B------:R-:W-:Y:S01]  /*1c80*/  IMAD.WIDE R12, R13, 0x8, R4 ;  /* 0x000000080d0c7825 */ /* 0x000fe200078e0204 */
[----:B------:R-:W-:Y:S02]  /*1c90*/  VIADDMNMX R15, R3, R14, RZ, !PT ;  /* 0x0000000e030f7246 */ /* 0x000fe400078001ff */
[----:B------:R-:W-:-:S03]  /*1ca0*/  ISETP.GE.AND P1, PT, R18, UR5, PT ;  /* 0x0000000512007c0c */ /* 0x000fc6000bf26270 */
[----:B------:R-:W4:Y:S01]  /*1cb0*/  LDG.E.64.CONSTANT R12, desc[UR8][R12.64] ;  /* 0x000000080c0c7981 */ /* 0x000f22000c1e9b00 */
[----:B------:R-:W-:Y:S01]  /*1cc0*/  IMAD.WIDE.U32 R14, R15, 0x8, R4 ;  /* 0x000000080f0e7825 */ /* 0x000fe200078e0004 */
[----:B------:R-:W-:-:S03]  /*1cd0*/  SEL R19, R18, UR4, !P1 ;  /* 0x0000000412137c07 */ /* 0x000fc6000c800000 */
[----:B------:R-:W-:Y:S01]  /*1ce0*/  VIADD R17, R17, 0x3 ;  /* 0x0000000311117836 */ /* 0x000fe20000000000 */
[----:B------:R-:W-:Y:S01]  /*1cf0*/  VIADDMNMX R21, R16, 0xfffffffe, RZ, !PT ;  /* 0xfffffffe10157846 */ /* 0x000fe200078001ff */
[----:B------:R-:W4:Y:S01]  /*1d00*/  LDG.E.64.CONSTANT R14, desc[UR8][R14.64] ;  /* 0x000000080e0e7981 */ /* 0x000f22000c1e9b00 */
[--C-:B------:R-:W-:Y:S02]  /*1d10*/  IMAD.WIDE R18, R19, 0x8, R4.reuse ;  /* 0x0000000813127825 */ /* 0x100fe400078e0204 */
[----:B------:R-:W-:Y:S02]  /*1d20*/  ISETP.GE.AND P1, PT, R17, UR5, PT ;  /* 0x0000000511007c0c */ /* 0x000fe4000bf26270 */
[----:B------:R-:W-:Y:S02]  /*1d30*/  IMAD.WIDE.U32 R20, R21, 0x8, R4 ;  /* 0x0000000815147825 */ /* 0x000fe400078e0004 */
[----:B------:R-:W4:Y:S01]  /*1d40*/  LDG.E.64.CONSTANT R18, desc[UR8][R18.64] ;  /* 0x0000000812127981 */ /* 0x000f22000c1e9b00 */
[----:B------:R-:W-:-:S02]  /*1d50*/  SEL R23, R17, UR4, !P1 ;  /* 0x0000000411177c07 */ /* 0x000fc4000c800000 */
[----:B------:R-:W-:Y:S01]  /*1d60*/  VIADDMNMX R17, R16, 0xfffffffd, RZ, !PT ;  /* 0xfffffffd10117846 */ /* 0x000fe200078001ff */
[----:B------:R-:W4:Y:S02]  /*1d70*/  LDG.E.64.CONSTANT R20, desc[UR8][R20.64] ;  /* 0x0000000814147981 */ /* 0x000f24000c1e9b00 */
[----:B------:R-:W-:-:S04]  /*1d80*/  IMAD.WIDE R22, R23, 0x8, R4 ;  /* 0x0000000817167825 */ /* 0x000fc800078e0204 */
[----:B------:R-:W-:Y:S02]  /*1d90*/  IMAD.WIDE.U32 R16, R17, 0x8, R4 ;  /* 0x0000000811107825 */ /* 0x000fe400078e0004 */
[----:B------:R-:W4:Y:S04]  /*1da0*/  LDG.E.64.CONSTANT R22, desc[UR8][R22.64] ;  /* 0x0000000816167981 */ /* 0x000f28000c1e9b00 */
[----:B------:R-:W4:Y:S01]  /*1db0*/  LDG.E.64.CONSTANT R16, desc[UR8][R16.64] ;  /* 0x0000000810107981 */ /* 0x000f22000c1e9b00 */
[----:B------:R-:W-:Y:S01]  /*1dc0*/  VIADD R26, R26, 0x4 ;  /* 0x000000041a1a7836 */ /* 0x000fe20000000000 */
        /* <DEDUP_REMOVED lines=8> */
.L_x_96:
[----:B------:R-:W-:Y:S05]  /*1e50*/  BRA.U !UP1, `(.L_x_95) ;  /* 0x0000000109987547 */ /* 0x000fea000b800000 */
[----:B------:R-:W-:Y:S01]  /*1e60*/  UISETP.NE.AND UP1, UPT, UR7, 0x1, UPT ;  /* 0x000000010700788c */ /* 0x000fe2000bf25270 */
[----:B------:R-:W-:-:S08]  /*1e70*/  LOP3.LUT P1, RZ, R2, 0x1, RZ, 0xc0, !PT ;  /* 0x0000000102ff7812 */ /* 0x000fd0000782c0ff */
[----:B------:R-:W-:Y:S05]  /*1e80*/  BRA.U !UP1, `(.L_x_97) ;  /* 0x00000001095c7547 */ /* 0x000fea000b800000 */
[----:B------:R-:W1:Y:S01]  /*1e90*/  LDCU UR5, c[0x0][0x380] ;  /* 0x00007000ff0577ac */ /* 0x000e620008000800 */
[----:B------:R-:W-:Y:S01]  /*1ea0*/  IMAD.IADD R2, R26, 0x1, R3 ;  /* 0x000000011a027824 */ /* 0x000fe200078e0203 */
[----:B------:R-:W-:-:S04]  /*1eb0*/  VIADDMNMX R9, R3, -R26, RZ, !PT ;  /* 0x8000001a03097246 */ /* 0x000fc800078001ff */
[----:B-1----:R-:W-:-:S04]  /*1ec0*/  ISETP.GE.AND P2, PT, R2, UR5, PT ;  /* 0x0000000502007c0c */ /* 0x002fc8000bf46270 */
[C---:B------:R-:W-:Y:S02]  /*1ed0*/  SEL R11, R2.reuse, UR4, !P2 ;  /* 0x00000004020b7c07 */ /* 0x040fe4000d000000 */
[----:B------:R-:W-:-:S03]  /*1ee0*/  IADD3 R2, PT, PT, R2, 0x1, RZ ;  /* 0x0000000102027810 */ /* 0x000fc60007ffe0ff */
[----:B------:R-:W-:Y:S01]  /*1ef0*/  IMAD.WIDE R10, R11, 0x8, R4 ;  /* 0x000000080b0a7825 */ /* 0x000fe200078e0204 */
[----:B------:R-:W-:-:S03]  /*1f00*/  ISETP.GE.AND P2, PT, R2, UR5, PT ;  /* 0x0000000502007c0c */ /* 0x000fc6000bf46270 */
[----:B------:R-:W-:Y:S01]  /*1f10*/  IMAD.WIDE.U32 R8, R9, 0x8, R4 ;  /* 0x0000000809087825 */ /* 0x000fe200078e0004 */
[----:B------:R-:W-:Y:S01]  /*1f20*/  SEL R13, R2, UR4, !P2 ;  /* 0x00000004020d7c07 */ /* 0x000fe2000d000000 */
[----:B------:R-:W2:Y:S01]  /*1f30*/  LDG.E.64.CONSTANT R10, desc[UR8][R10.64] ;  /* 0x000000080a0a7981 */ /* 0x000ea2000c1e9b00 */
[----:B------:R-:W-:-:S03]  /*1f40*/  LOP3.LUT R2, RZ, R26, RZ, 0x33, !PT ;  /* 0x0000001aff027212 */ /* 0x000fc600078e33ff */
[----:B------:R-:W3:Y:S01]  /*1f50*/  LDG.E.64.CONSTANT R8, desc[UR8][R8.64] ;  /* 0x0000000808087981 */ /* 0x000ee2000c1e9b00 */
[----:B------:R-:W-:Y:S01]  /*1f60*/  IMAD.WIDE R12, R13, 0x8, R4 ;  /* 0x000000080d0c7825 */ /* 0x000fe200078e0204 */
[----:B------:R-:W-:-:S05]  /*1f70*/  VIADDMNMX R15, R3, R2, RZ, !PT ;  /* 0x00000002030f7246 */ /* 0x000fca00078001ff */
[----:B------:R-:W4:Y:S01]  /*1f80*/  LDG.E.64.CONSTANT R12, desc[UR8][R12.64] ;  /* 0x000000080c0c7981 */ /* 0x000f22000c1e9b00 */
[----:B------:R-:W-:-:S06]  /*1f90*/  IMAD.WIDE.U32 R14, R15, 0x8, R4 ;  /* 0x000000080f0e7825 */ /* 0x000fcc00078e0004 */
[----:B------:R-:W4:Y:S01]  /*1fa0*/  LDG.E.64.CONSTANT R14, desc[UR8][R14.64] ;  /* 0x000000080e0e7981 */ /* 0x000f22000c1e9b00 */
[----:B------:R-:W-:Y:S01]  /*1fb0*/  VIADD R26, R26, 0x2 ;  /* 0x000000021a1a7836 */ /* 0x000fe20000000000 */
[----:B--2--5:R-:W-:-:S06]  /*1fc0*/  DSETP.GT.AND P0, PT, R6, R10, P0 ;  /* 0x0000000a0600722a */ /* 0x024fcc0000704000 */
[----:B---3--:R-:W-:-:S06]  /*1fd0*/  DSETP.GE.AND P0, PT, R6, R8, P0 ;  /* 0x000000080600722a */ /* 0x008fcc0000706000 */
[----:B----4-:R-:W-:-:S06]  /*1fe0*/  DSETP.GT.AND P0, PT, R6, R12, P0 ;  /* 0x0000000c0600722a */ /* 0x010fcc0000704000 */
[----:B------:R-:W-:-:S14]  /*1ff0*/  DSETP.GE.AND P0, PT, R6, R14, P0 ;  /* 0x0000000e0600722a */ /* 0x000fdc0000706000 */
.L_x_97:
[----:B------:R-:W-:Y:S05]  /*2000*/  @!P1 BRA `(.L_x_95) ;  /* 0x00000000002c9947 */ /* 0x000fea0003800000 */
[----:B------:R-:W1:Y:S01]  /*2010*/  LDCU UR5, c[0x0][0x380] ;  /* 0x00007000ff0577ac */ /* 0x000e620008000800 */
[----:B------:R-:W-:Y:S01]  /*2020*/  IMAD.IADD R2, R26, 0x1, R3 ;  /* 0x000000011a027824 */ /* 0x000fe200078e0203 */
[----:B------:R-:W-:-:S04]  /*2030*/  VIADDMNMX R11, R3, -R26, RZ, !PT ;  /* 0x8000001a030b7246 */ /* 0x000fc800078001ff */
[----:B-1----:R-:W-:-:S04]  /*2040*/  ISETP.GE.AND P1, PT, R2, UR5, PT ;  /* 0x0000000502007c0c */ /* 0x002fc8000bf26270 */
[----:B------:R-:W-:-:S05]  /*2050*/  SEL R9, R2, UR4, !P1 ;  /* 0x0000000402097c07 */ /* 0x000fca000c800000 */
[----:B------:R-:W-:-:S04]  /*2060*/  IMAD.WIDE R8, R9, 0x8, R4 ;  /* 0x0000000809087825 */ /* 0x000fc800078e0204 */
[----:B------:R-:W-:Y:S02]  /*2070*/  IMAD.WIDE.U32 R4, R11, 0x8, R4 ;  /* 0x000000080b047825 */ /* 0x000fe400078e0004 */
[----:B------:R-:W2:Y:S04]  /*2080*/  LDG.E.64.CONSTANT R8, desc[UR8][R8.64] ;  /* 0x0000000808087981 */ /* 0x000ea8000c1e9b00 */
[----:B------:R-:W3:Y:S01]  /*2090*/  LDG.E.64.CONSTANT R4, desc[UR8][R4.64] ;  /* 0x0000000804047981 */ /* 0x000ee2000c1e9b00 */
[----:B--2--5:R-:W-:-:S06]  /*20a0*/  DSETP.GT.AND P0, PT, R6, R8, P0 ;  /* 0x000000080600722a */ /* 0x024fcc0000704000 */
[----:B---3--:R-:W-:-:S14]  /*20b0*/  DSETP.GE.AND P0, PT, R6, R4, P0 ;  /* 0x000000040600722a */ /* 0x008fdc0000706000 */
.L_x_95:
[----:B------:R-:W1:Y:S01]  /*20c0*/  LDCU.64 UR14, c[0x0][0x398] ;  /* 0x00007300ff0e77ac */ /* 0x000e620008000a00 */
[----:B-----5:R-:W-:Y:S01]  /*20d0*/  SEL R7, RZ, 0x1, !P0 ;  /* 0x00000001ff077807 */ /* 0x020fe20004000000 */
        /* <DEDUP_REMOVED lines=8> */
.L_x_99:
        /* <DEDUP_REMOVED lines=10> */
.L_x_152:


//--------------------- .text._Z13relextrema_1DIfEviibPKT_Pb --------------------------
	.section	.text._Z13relextrema_1DIfEviibPKT_Pb,"ax",@progbits
	.align	128
        .global         _Z13relextrema_1DIfEviibPKT_Pb
        .type           _Z13relextrema_1DIfEviibPKT_Pb,@function
        .size           _Z13relextrema_1DIfEviibPKT_Pb,(.L_x_153 - _Z13relextrema_1DIfEviibPKT_Pb)
        .other          _Z13relextrema_1DIfEviibPKT_Pb,@"STO_CUDA_ENTRY STV_DEFAULT"
_Z13relextrema_1DIfEviibPKT_Pb:
.text._Z13relextrema_1DIfEviibPKT_Pb:
        /* <DEDUP_REMOVED lines=16> */
.L_x_101:
[----:B0-----:R-:W-:-:S04]  /*0100*/  IADD3 R4, P0, PT, R3, UR6, RZ ;  /* 0x0000000603047c10 */ /* 0x001fc8000ff1e0ff */
[----:B------:R-:W-:Y:S01]  /*0110*/  LEA.HI.X.SX32 R5, R3, UR7, 0x1, P0 ;  /* 0x0000000703057c11 */ /* 0x000fe200080f0eff */
[----:B------:R-:W-:-:S04]  /*0120*/  IMAD.IADD R3, R0, 0x1, R3 ;  /* 0x0000000100037824 */ /* 0x000fc800078e0203 */
[----:B------:R1:W-:Y:S01]  /*0130*/  STG.E.U8 desc[UR8][R4.64], R2 ;  /* 0x0000000204007986 */ /* 0x0003e2000c101108 */
[----:B------:R-:W-:-:S13]  /*0140*/  ISETP.GE.AND P0, PT, R3, UR5, PT ;  /* 0x0000000503007c0c */ /* 0x000fda000bf06270 */
[----:B-1----:R-:W-:Y:S05]  /*0150*/  @!P0 BRA `(.L_x_101) ;  /* 0xfffffffc00e88947 */ /* 0x002fea000383ffff */
[----:B------:R-:W-:Y:S05]  /*0160*/  EXIT ;  /* 0x000000000000794d */ /* 0x000fea0003800000 */
.L_x_100:
[----:B------:R-:W0:Y:S02]  /*0170*/  LDCU.U8 UR4, c[0x0][0x388] ;  /* 0x00007100ff0477ac */ /* 0x000e240008000000 */
[----:B0-----:R-:W-:-:S04]  /*0180*/  UPRMT UR4, UR4, 0x8880, URZ ;  /* 0x0000888004047896 */ /* 0x001fc800080000ff */
[----:B------:R-:W-:-:S09]  /*0190*/  UISETP.NE.AND UP0, UPT, UR4, URZ, UPT ;  /* 0x000000ff0400728c */ /* 0x000fd2000bf05270 */
[----:B------:R-:W-:Y:S05]  /*01a0*/  BRA.U UP0, `(.L_x_102) ;  /* 0x0000001100cc7547 */ /* 0x000fea000b800000 */
[----:B------:R-:W0:Y:S01]  /*01b0*/  LDCU.64 UR10, c[0x0][0x390] ;  /* 0x00007200ff0a77ac */ /* 0x000e220008000a00 */
[----:B------:R-:W-:-:S12]  /*01c0*/  ULOP3.LUT UR4, UR6, 0x7, URZ, 0xc0, !UPT ;  /* 0x0000000706047892 */ /* 0x000fd8000f8ec0ff */
.L_x_108:
[----:B------:R-:W1:Y:S08]  /*01d0*/  LDC.64 R16, c[0x0][0x390] ;  /* 0x0000e400ff107b82 */ /* 0x000e700000000a00 */
[----:B------:R-:W2:Y:S01]  /*01e0*/  LDC R4, c[0x0][0x384] ;  /* 0x0000e100ff047b82 */ /* 0x000ea20000000800 */
[----:B-1----:R-:W-:-:S05]  /*01f0*/  IMAD.WIDE R6, R3, 0x4, R16 ;  /* 0x0000000403067825 */ /* 0x002fca00078e0210 */
[----:B-----5:R1:W5:Y:S01]  /*0200*/  LDG.E.CONSTANT R2, desc[UR8][R6.64] ;  /* 0x0000000806027981 */ /* 0x020362000c1e9900 */
[----:B------:R-:W-:Y:S01]  /*0210*/  PLOP3.LUT P0, PT, PT, PT, PT, 0x80, 0x8 ;  /* 0x000000000008781c */ /* 0x000fe20003f0f070 */
[----:B------:R-:W-:Y:S01]  /*0220*/  IMAD.MOV.U32 R30, RZ, RZ, 0x1 ;  /* 0x00000001ff1e7424 */ /* 0x000fe200078e00ff */
[----:B--2---:R-:W-:-:S13]  /*0230*/  ISETP.GE.U32.AND P1, PT, R4, 0x8, PT ;  /* 0x000000080400780c */ /* 0x004fda0003f26070 */
[----:B-1----:R-:W-:Y:S05]  /*0240*/  @!P1 BRA `(.L_x_103) ;  /* 0x0000000800a89947 */ /* 0x002fea0003800000 */
[----:B------:R-:W-:Y:S01]  /*0250*/  LOP3.LUT R31, R4, 0x7ffffff8, RZ, 0xc0, !PT ;  /* 0x7ffffff8041f7812 */ /* 0x000fe200078ec0ff */
[C---:B------:R-:W-:Y:S01]  /*0260*/  VIADD R28, R3.reuse, 0xfffffffc ;  /* 0xfffffffc031c7836 */ /* 0x040fe20000000000 */
[----:B------:R-:W-:Y:S01]  /*0270*/  PLOP3.LUT P0, PT, PT, PT, PT, 0x80, 0x8 ;  /* 0x000000000008781c */ /* 0x000fe20003f0f070 */
[C---:B------:R-:W-:Y:S02]  /*0280*/  VIADD R12, R3.reuse, 0xfffffffe ;  /* 0xfffffffe030c7836 */ /* 0x040fe40000000000 */
[C---:B------:R-:W-:Y:S02]  /*0290*/  VIADD R8, R3.reuse, 0xfffffff8 ;  /* 0xfffffff803087836 */ /* 0x040fe40000000000 */
[C---:B------:R-:W-:Y:S02]  /*02a0*/  VIADD R9, R3.reuse, 0xfffffff9 ;  /* 0xfffffff903097836 */ /* 0x040fe40000000000 */
        /* <DEDUP_REMOVED lines=11> */
[----:B------:R-:W-:Y:S02]  /*0360*/  VIADD R7, R3, 0x1 ;  /* 0x0000000103077836 */ /* 0x000fe40000000000 */
[----:B------:R-:W-:Y:S02]  /*0370*/  IMAD.MOV.U32 R30, RZ, RZ, 0x4 ;  /* 0x00000004ff1e7424 */ /* 0x000fe400078e00ff */
[----:B------:R-:W-:-:S02]  /*0380*/  IMAD.MOV.U32 R27, RZ, RZ, R3 ;  /* 0x000000ffff1b7224 */ /* 0x000fc400078e0003 */
[----:B------:R-:W-:-:S07]  /*0390*/  IMAD.MOV R31, RZ, RZ, -R31 ;  /* 0x000000ffff1f7224 */ /* 0x000fce00078e0a1f */
.L_x_104:
[----:B------:R-:W1:Y:S01]  /*03a0*/  LDC R32, c[0x0][0x380] ;  /* 0x0000e000ff207b82 */ /* 0x000e620000000800 */
[----:B------:R-:W-:Y:S02]  /*03b0*/  VIADD R19, R27, 0x1 ;  /* 0x000000011b137836 */ /* 0x000fe40000000000 */
[----:B------:R-:W-:-:S05]  /*03c0*/  VIADD R20, R28, 0x3 ;  /* 0x000000031c147836 */ /* 0x000fca0000000000 */
[----:B------:R-:W-:Y:S02]  /*03d0*/  SHF.R.S32.HI R21, RZ, 0x1f, R20 ;  /* 0x0000001fff157819 */ /* 0x000fe40000011414 */
[-C--:B-1----:R-:W-:Y:S02]  /*03e0*/  ISETP.GE.AND P1, PT, R19, R32.reuse, PT ;  /* 0x000000201300720c */ /* 0x082fe40003f26270 */
[----:B------:R-:W-:Y:S02]  /*03f0*/  LOP3.LUT R20, R21, R32, RZ, 0xc0, !PT ;  /* 0x0000002015147212 */ /* 0x000fe400078ec0ff */
[----:B------:R-:W-:-:S03]  /*0400*/  SEL R18, R32, RZ, P1 ;  /* 0x000000ff20127207 */ /* 0x000fc60000800000 */
[----:B------:R-:W-:Y:S02]  /*0410*/  IMAD.IADD R21, R20, 0x1, R5 ;  /* 0x0000000114157824 */ /* 0x000fe400078e0205 */
[----:B------:R-:W-:-:S04]  /*0420*/  IMAD.WIDE R18, R18, 0x4, RZ ;  /* 0x0000000412127825 */ /* 0x000fc800078e02ff */
[----:B------:R-:W-:-:S04]  /*0430*/  IMAD.WIDE R20, R21, 0x4, R16 ;  /* 0x0000000415147825 */ /* 0x000fc800078e0210 */
[----:B------:R-:W-:Y:S01]  /*0440*/  IMAD.WIDE R18, R7, 0x4, -R18 ;  /* 0x0000000407127825 */ /* 0x000fe200078e0a12 */
[----:B------:R1:W2:Y:S02]  /*0450*/  LDG.E.CONSTANT R33, desc[UR8][R20.64] ;  /* 0x0000000814217981 */ /* 0x0002a4000c1e9900 */
[----:B0-----:R-:W-:-:S04]  /*0460*/  IADD3 R36, P1, PT, R18, UR10, RZ ;  /* 0x0000000a12247c10 */ /* 0x001fc8000ff3e0ff */
[----:B------:R-:W-:-:S05]  /*0470*/  IADD3.X R37, PT, PT, R19, UR11, RZ, P1, !PT ;  /* 0x0000000b13257c10 */ /* 0x000fca0008ffe4ff */
[----:B------:R-:W3:Y:S01]  /*0480*/  LDG.E.CONSTANT R25, desc[UR8][R36.64] ;  /* 0x0000000824197981 */ /* 0x000ee2000c1e9900 */
[----:B------:R-:W-:-:S05]  /*0490*/  VIADD R19, R27, 0x2 ;  /* 0x000000021b137836 */ /* 0x000fca0000000000 */
[----:B------:R-:W-:-:S04]  /*04a0*/  ISETP.GE.AND P1, PT, R19, R32, PT ;  /* 0x000000201300720c */ /* 0x000fc80003f26270 */
[----:B------:R-:W-:-:S05]  /*04b0*/  SEL R18, R32, RZ, P1 ;  /* 0x000000ff20127207 */ /* 0x000fca0000800000 */
[----:B------:R-:W-:-:S04]  /*04c0*/  IMAD.WIDE R18, R18, 0x4, RZ ;  /* 0x0000000412127825 */ /* 0x000fc800078e02ff */
[----:B------:R-:W-:-:S03]  /*04d0*/  IMAD.WIDE R18, R26, 0x4, -R18 ;  /* 0x000000041a127825 */ /* 0x000fc600078e0a12 */
[----:B------:R-:W-:-:S04]  /*04e0*/  IADD3 R34, P1, PT, R18, UR10, RZ ;  /* 0x0000000a12227c10 */ /* 0x000fc8000ff3e0ff */
[----:B------:R-:W-:-:S05]  /*04f0*/  IADD3.X R35, PT, PT, R19, UR11, RZ, P1, !PT ;  /* 0x0000000b13237c10 */ /* 0x000fca0008ffe4ff */
[----:B------:R0:W4:Y:S01]  /*0500*/  LDG.E.CONSTANT R29, desc[UR8][R34.64] ;  /* 0x00000008221d7981 */ /* 0x000122000c1e9900 */
[----:B------:R-:W-:-:S05]  /*0510*/  VIADD R19, R27, 0x3 ;  /* 0x000000031b137836 */ /* 0x000fca0000000000 */
[----:B------:R-:W-:-:S04]  /*0520*/  ISETP.GE.AND P1, PT, R19, R32, PT ;  /* 0x000000201300720c */ /* 0x000fc80003f26270 */
[----:B------:R-:W-:-:S05]  /*0530*/  SEL R18, R32, RZ, P1 ;  /* 0x000000ff20127207 */ /* 0x000fca0000800000 */
[----:B------:R-:W-:-:S04]  /*0540*/  IMAD.WIDE R18, R18, 0x4, RZ ;  /* 0x0000000412127825 */ /* 0x000fc800078e02ff */
[----:B------:R-:W-:-:S03]  /*0550*/  IMAD.WIDE R18, R13, 0x4, -R18 ;  /* 0x000000040d127825 */ /* 0x000fc600078e0a12 */
[----:B-1----:R-:W-:Y:S01]  /*0560*/  IADD3 R20, P1, PT, R18, UR10, RZ ;  /* 0x0000000a12147c10 */ /* 0x002fe2000ff3e0ff */
[----:B------:R-:W-:-:S03]  /*0570*/  VIADD R18, R28, 0x2 ;  /* 0x000000021c127836 */ /* 0x000fc60000000000 */
[----:B------:R-:W-:Y:S01]  /*0580*/  IADD3.X R21, PT, PT, R19, UR11, RZ, P1, !PT ;  /* 0x0000000b13157c10 */ /* 0x000fe20008ffe4ff */
[----:B------:R-:W-:-:S04]  /*0590*/  VIADD R19, R27, 0x4 ;  /* 0x000000041b137836 */ /* 0x000fc80000000000 */
[----:B------:R1:W4:Y:S01]  /*05a0*/  LDG.E.CONSTANT R37, desc[UR8][R20.64] ;  /* 0x0000000814257981 */ /* 0x000322000c1e9900 */
[-C--:B------:R-:W-:Y:S02]  /*05b0*/  ISETP.GE.AND P1, PT, R19, R32.reuse, PT ;  /* 0x000000201300720c */ /* 0x080fe40003f26270 */
[----:B------:R-:W-:Y:S02]  /*05c0*/  SHF.R.S32.HI R19, RZ, 0x1f, R18 ;  /* 0x0000001fff137819 */ /* 0x000fe40000011412 */
[----:B------:R-:W-:Y:S02]  /*05d0*/  SEL R18, R32, RZ, P1 ;  /* 0x000000ff20127207 */ /* 0x000fe40000800000 */
[----:B------:R-:W-:-:S05]  /*05e0*/  LOP3.LUT R19, R19, R32, RZ, 0xc0, !PT ;  /* 0x0000002013137212 */ /* 0x000fca00078ec0ff */
[----:B0-----:R-:W-:Y:S02]  /*05f0*/  IMAD.IADD R35, R19, 0x1, R12 ;  /* 0x0000000113237824 */ /* 0x001fe400078e020c */
[----:B------:R-:W-:-:S04]  /*0600*/  IMAD.WIDE R18, R18, 0x4, RZ ;  /* 0x0000000412127825 */ /* 0x000fc800078e02ff */
[----:B------:R-:W-:-:S04]  /*0610*/  IMAD.WIDE R34, R35, 0x4, R16 ;  /* 0x0000000423227825 */ /* 0x000fc800078e0210 */
[----:B------:R-:W-:Y:S02]  /*0620*/  IMAD.WIDE R18, R14, 0x4, -R18 ;  /* 0x000000040e127825 */ /* 0x000fe400078e0a12 */
[----:B------:R-:W4:Y:S01]  /*0630*/  LDG.E.CONSTANT R34, desc[UR8][R34.64] ;  /* 0x0000000822227981 */ /* 0x000f22000c1e9900 */
[----:B-1----:R-:W-:-:S04]  /*0640*/  IADD3 R20, P1, PT, R18, UR10, RZ ;  /* 0x0000000a12147c10 */ /* 0x002fc8000ff3e0ff */
[----:B------:R-:W-:Y:S02]  /*0650*/  IADD3.X R21, PT, PT, R19, UR11, RZ, P1, !PT ;  /* 0x0000000b13157c10 */ /* 0x000fe40008ffe4ff */
[----:B---3-5:R-:W-:Y:S01]  /*0660*/  FSETP.GT.AND P0, PT, R2, R25, P0 ;  /* 0x000000190200720b */ /* 0x028fe20000704000 */
[----:B------:R-:W-:-:S05]  /*0670*/  VIADD R25, R28, 0x1 ;  /* 0x000000011c197836 */ /* 0x000fca0000000000 */
[----:B------:R-:W-:-:S04]  /*0680*/  SHF.R.S32.HI R25, RZ, 0x1f, R25 ;  /* 0x0000001fff197819 */ /* 0x000fc80000011419 */
[----:B------:R-:W-:Y:S02]  /*0690*/  LOP3.LUT R25, R25, R32, RZ, 0xc0, !PT ;  /* 0x0000002019197212 */ /* 0x000fe400078ec0ff */
[----:B--2---:R-:W-:-:S03]  /*06a0*/  FSETP.GE.AND P0, PT, R2, R33, P0 ;  /* 0x000000210200720b */ /* 0x004fc60000706000 */
[----:B------:R-:W-:Y:S01]  /*06b0*/  IMAD.IADD R19, R25, 0x1, R6 ;  /* 0x0000000119137824 */ /* 0x000fe200078e0206 */
[----:B------:R-:W-:Y:S01]  /*06c0*/  SHF.R.S32.HI R33, RZ, 0x1f, R28 ;  /* 0x0000001fff217819 */ /* 0x000fe2000001141c */
[----:B------:R-:W-:Y:S02]  /*06d0*/  VIADD R25, R27, 0x5 ;  /* 0x000000051b197836 */ /* 0x000fe40000000000 */
[----:B------:R-:W-:Y:S01]  /*06e0*/  IMAD.WIDE R18, R19, 0x4, R16 ;  /* 0x0000000413127825 */ /* 0x000fe200078e0210 */
[-C--:B------:R-:W-:Y:S02]  /*06f0*/  LOP3.LUT R33, R33, R32.reuse, RZ, 0xc0, !PT ;  /* 0x0000002021217212 */ /* 0x080fe400078ec0ff */
[----:B------:R-:W-:Y:S02]  /*0700*/  ISETP.GE.AND P1, PT, R25, R32, PT ;  /* 0x000000201900720c */ /* 0x000fe40003f26270 */
[----:B------:R0:W2:Y:S01]  /*0710*/  LDG.E.CONSTANT R35, desc[UR8][R18.64] ;  /* 0x0000000812237981 */ /* 0x0000a2000c1e9900 */
[----:B------:R-:W-:Y:S01]  /*0720*/  IMAD.IADD R33, R33, 0x1, R28 ;  /* 0x0000000121217824 */ /* 0x000fe200078e021c */
[----:B------:R-:W-:-:S02]  /*0730*/  SEL R36, R32, RZ, P1 ;  /* 0x000000ff20247207 */ /* 0x000fc40000800000 */
[----:B------:R1:W3:Y:S03]  /*0740*/  LDG.E.CONSTANT R25, desc[UR8][R20.64] ;  /* 0x0000000814197981 */ /* 0x0002e6000c1e9900 */
[----:B0-----:R-:W-:-:S04]  /*0750*/  IMAD.WIDE R18, R36, 0x4, RZ ;  /* 0x0000000424127825 */ /* 0x001fc800078e02ff */
[----:B-1----:R-:W-:-:S04]  /*0760*/  IMAD.WIDE R20, R33, 0x4, R16 ;  /* 0x0000000421147825 */ /* 0x002fc800078e0210 */
[----:B------:R-:W-:Y:S01]  /*0770*/  IMAD.WIDE R18, R15, 0x4, -R18 ;  /* 0x000000040f127825 */ /* 0x000fe200078e0a12 */
[----:B------:R0:W3:Y:S01]  /*0780*/  LDG.E.CONSTANT R33, desc[UR8][R20.64] ;  /* 0x0000000814217981 */ /* 0x0000e2000c1e9900 */
[----:B----4-:R-:W-:Y:S02]  /*0790*/  FSETP.GT.AND P0, PT, R2, R29, P0 ;  /* 0x0000001d0200720b */ /* 0x010fe40000704000 */
[----:B0-----:R-:W-:-:S04]  /*07a0*/  IADD3 R20, P1, PT, R18, UR10, RZ ;  /* 0x0000000a12147c10 */ /* 0x001fc8000ff3e0ff */
[----:B------:R-:W-:-:S05]  /*07b0*/  IADD3.X R21, PT, PT, R19, UR11, RZ, P1, !PT ;  /* 0x0000000b13157c10 */ /* 0x000fca0008ffe4ff */
[----:B------:R0:W4:Y:S01]  /*07c0*/  LDG.E.CONSTANT R29, desc[UR8][R20.64] ;  /* 0x00000008141d7981 */ /* 0x000122000c1e9900 */
[----:B------:R-:W-:-:S05]  /*07d0*/  VIADD R19, R27, 0x6 ;  /* 0x000000061b137836 */ /* 0x000fca0000000000 */
[----:B------:R-:W-:-:S04]  /*07e0*/  ISETP.GE.AND P1, PT, R19, R32, PT ;  /* 0x000000201300720c */ /* 0x000fc80003f26270 */
[----:B------:R-:W-:-:S05]  /*07f0*/  SEL R18, R32, RZ, P1 ;  /* 0x000000ff20127207 */ /* 0x000fca0000800000 */
[----:B------:R-:W-:Y:S01]  /*0800*/  IMAD.WIDE R18, R18, 0x4, RZ ;  /* 0x0000000412127825 */ /* 0x000fe200078e02ff */
[----:B------:R-:W-:-:S03]  /*0810*/  FSETP.GE.AND P0, PT, R2, R34, P0 ;  /* 0x000000220200720b */ /* 0x000fc60000706000 */
[----:B------:R-:W-:-:S05]  /*0820*/  VIADD R34, R27, 0x7 ;  /* 0x000000071b227836 */ /* 0x000fca0000000000 */
[----:B------:R-:W-:Y:S02]  /*0830*/  ISETP.GE.AND P1, PT, R34, R32, PT ;  /* 0x000000202200720c */ /* 0x000fe40003f26270 */
[----:B------:R-:W-:Y:S02]  /*0840*/  FSETP.GT.AND P0, PT, R2, R37, P0 ;  /* 0x000000250200720b */ /* 0x000fe40000704000 */
[----:B------:R-:W-:Y:S01]  /*0850*/  SEL R34, R32, RZ, P1 ;  /* 0x000000ff20227207 */ /* 0x000fe20000800000 */
[----:B------:R-:W-:-:S04]  /*0860*/  IMAD.WIDE R18, R22, 0x4, -R18 ;  /* 0x0000000416127825 */ /* 0x000fc800078e0a12 */
[----:B0-----:R-:W-:Y:S01]  /*0870*/  IMAD.WIDE R20, R34, 0x4, RZ ;  /* 0x0000000422147825 */ /* 0x001fe200078e02ff */
[----:B------:R-:W-:-:S03]  /*0880*/  IADD3 R18, P1, PT, R18, UR10, RZ ;  /* 0x0000000a12127c10 */ /* 0x000fc6000ff3e0ff */
[----:B------:R-:W-:Y:S01]  /*0890*/  IMAD.WIDE R20, R23, 0x4, -R20 ;  /* 0x0000000417147825 */ /* 0x000fe200078e0a14 */
[----:B------:R-:W-:-:S03]  /*08a0*/  IADD3.X R19, PT, PT, R19, UR11, RZ, P1, !PT ;  /* 0x0000000b13137c10 */ /* 0x000fc60008ffe4ff */
[----:B------:R-:W-:Y:S01]  /*08b0*/  VIADD R27, R27, 0x8 ;  /* 0x000000081b1b7836 */ /* 0x000fe20000000000 */
[----:B------:R-:W-:-:S04]  /*08c0*/  IADD3 R20, P1, PT, R20, UR10, RZ ;  /* 0x0000000a14147c10 */ /* 0x000fc8000ff3e0ff */
[----:B------:R-:W-:Y:S02]  /*08d0*/  IADD3.X R21, PT, PT, R21, UR11, RZ, P1, !PT ;  /* 0x0000000b15157c10 */ /* 0x000fe40008ffe4ff */
[----:B------:R-:W-:Y:S02]  /*08e0*/  ISETP.GE.AND P1, PT, R27, R32, PT ;  /* 0x000000201b00720c */ /* 0x000fe40003f26270 */
[C---:B--2---:R-:W-:Y:S02]  /*08f0*/  FSETP.GE.AND P0, PT, R2.reuse, R35, P0 ;  /* 0x000000230200720b */ /* 0x044fe40000706000 */
[----:B------:R0:W2:Y:S02]  /*0900*/  LDG.E.CONSTANT R35, desc[UR8][R18.64] ;  /* 0x0000000812237981 */ /* 0x0000a4000c1e9900 */
[----:B---3--:R-:W-:Y:S01]  /*0910*/  FSETP.GT.AND P0, PT, R2, R25, P0 ;  /* 0x000000190200720b */ /* 0x008fe20000704000 */
[----:B------:R-:W-:-:S05]  /*0920*/  VIADD R25, R28, 0xffffffff ;  /* 0xffffffff1c197836 */ /* 0x000fca0000000000 */
[----:B------:R-:W-:Y:S01]  /*0930*/  SHF.R.S32.HI R37, RZ, 0x1f, R25 ;  /* 0x0000001fff257819 */ /* 0x000fe20000011419 */
[----:B0-----:R-:W-:Y:S01]  /*0940*/  VIADD R18, R28, 0xfffffffd ;  /* 0xfffffffd1c127836 */ /* 0x001fe20000000000 */
[----:B------:R0:W3:Y:S02]  /*0950*/  LDG.E.CONSTANT R25, desc[UR8][R20.64] ;  /* 0x0000000814197981 */ /* 0x0000e4000c1e9900 */
[----:B------:R-:W-:Y:S02]  /*0960*/  LOP3.LUT R34, R37, R32, RZ, 0xc0, !PT ;  /* 0x0000002025227212 */ /* 0x000fe400078ec0ff */
[----:B------:R-:W-:Y:S01]  /*0970*/  FSETP.GE.AND P0, PT, R2, R33, P0 ;  /* 0x000000210200720b */ /* 0x000fe20000706000 */
[----:B------:R-:W-:Y:S02]  /*0980*/  VIADD R33, R28, 0xfffffffe ;  /* 0xfffffffe1c217836 */ /* 0x000fe40000000000 */
[----:B------:R-:W-:-:S03]  /*0990*/  IMAD.IADD R37, R34, 0x1, R11 ;  /* 0x0000000122257824 */ /* 0x000fc600078e020b */
[----:B------:R-:W-:Y:S02]  /*09a0*/  SHF.R.S32.HI R33, RZ, 0x1f, R33 ;  /* 0x0000001fff217819 */ /* 0x000fe40000011421 */
[----:B------:R-:W-:Y:S01]  /*09b0*/  SHF.R.S32.HI R19, RZ, 0x1f, R18 ;  /* 0x0000001fff137819 */ /* 0x000fe20000011412 */
[----:B------:R-:W-:Y:S01]  /*09c0*/  IMAD.WIDE R36, R37, 0x4, R16 ;  /* 0x0000000425247825 */ /* 0x000fe200078e0210 */
[-C--:B------:R-:W-:Y:S02]  /*09d0*/  LOP3.LUT R33, R33, R32.reuse, RZ, 0xc0, !PT ;  /* 0x0000002021217212 */ /* 0x080fe400078ec0ff */
[----:B------:R-:W-:Y:S02]  /*09e0*/  SEL R18, R32, RZ, P1 ;  /* 0x000000ff20127207 */ /* 0x000fe40000800000 */
[----:B0-----:R-:W-:Y:S01]  /*09f0*/  LOP3.LUT R20, R19, R32, RZ, 0xc0, !PT ;  /* 0x0000002013147212 */ /* 0x001fe200078ec0ff */
[----:B------:R-:W-:Y:S02]  /*0a00*/  IMAD.IADD R33, R33, 0x1, R10 ;  /* 0x0000000121217824 */ /* 0x000fe400078e020a */
[----:B------:R-:W-:Y:S01]  /*0a10*/  IMAD.WIDE R18, R18, 0x4, RZ ;  /* 0x0000000412127825 */ /* 0x000fe200078e02ff */
[----:B----4-:R-:W-:-:S02]  /*0a20*/  FSETP.GT.AND P0, PT, R2, R29, P0 ;  /* 0x0000001d0200720b */ /* 0x010fc40000704000 */
[----:B------:R0:W4:Y:S01]  /*0a30*/  LDG.E.CONSTANT R29, desc[UR8][R36.64] ;  /* 0x00000008241d7981 */ /* 0x000122000c1e9900 */
[----:B------:R-:W-:Y:S02]  /*0a40*/  VIADD R34, R28, 0xfffffffc ;  /* 0xfffffffc1c227836 */ /* 0x000fe40000000000 */
[----:B------:R-:W-:-:S03]  /*0a50*/  IMAD.WIDE R18, R24, 0x4, -R18 ;  /* 0x0000000418127825 */ /* 0x000fc600078e0a12 */
[----:B------:R-:W-:Y:S01]  /*0a60*/  SHF.R.S32.HI R34, RZ, 0x1f, R34 ;  /* 0x0000001fff227819 */ /* 0x000fe20000011422 */
[----:B------:R-:W-:Y:S02]  /*0a70*/  IMAD.IADD R21, R20, 0x1, R9 ;  /* 0x0000000114157824 */ /* 0x000fe400078e0209 */
[--C-:B0-----:R-:W-:Y:S01]  /*0a80*/  IMAD.WIDE R36, R33, 0x4, R16.reuse ;  /* 0x0000000421247825 */ /* 0x101fe200078e0210 */
[----:B------:R-:W-:Y:S02]  /*0a90*/  LOP3.LUT R34, R34, R32, RZ, 0xc0, !PT ;  /* 0x0000002022227212 */ /* 0x000fe400078ec0ff */
[----:B------:R-:W-:Y:S02]  /*0aa0*/  IADD3 R18, P1, PT, R18, UR10, RZ ;  /* 0x0000000a12127c10 */ /* 0x000fe4000ff3e0ff */
[----:B------:R0:W3:Y:S01]  /*0ab0*/  LDG.E.CONSTANT R33, desc[UR8][R36.64] ;  /* 0x0000000824217981 */ /* 0x0000e2000c1e9900 */
[----:B------:R-:W-:Y:S01]  /*0ac0*/  IMAD.WIDE R20, R21, 0x4, R16 ;  /* 0x0000000415147825 */ /* 0x000fe200078e0210 */
[----:B------:R-:W-:-:S03]  /*0ad0*/  IADD3.X R19, PT, PT, R19, UR11, RZ, P1, !PT ;  /* 0x0000000b13137c10 */ /* 0x000fc60008ffe4ff */
[----:B------:R-:W-:Y:S02]  /*0ae0*/  IMAD.IADD R34, R34, 0x1, R8 ;  /* 0x0000000122227824 */ /* 0x000fe400078e0208 */
[----:B------:R-:W3:Y:S02]  /*0af0*/  LDG.E.CONSTANT R21, desc[UR8][R20.64] ;  /* 0x0000000814157981 */ /* 0x000ee4000c1e9900 */
[----:B0-----:R-:W-:Y:S02]  /*0b00*/  IMAD.WIDE R36, R34, 0x4, R16 ;  /* 0x0000000422247825 */ /* 0x001fe400078e0210 */
[----:B------:R-:W3:Y:S04]  /*0b10*/  LDG.E.CONSTANT R19, desc[UR8][R18.64] ;  /* 0x0000000812137981 */ /* 0x000ee8000c1e9900 */
[----:B------:R-:W3:Y:S01]  /*0b20*/  LDG.E.CONSTANT R37, desc[UR8][R36.64] ;  /* 0x0000000824257981 */ /* 0x000ee2000c1e9900 */
[----:B------:R-:W-:-:S05]  /*0b30*/  VIADD R31, R31, 0x8 ;  /* 0x000000081f1f7836 */ /* 0x000fca0000000000 */
[----:B------:R-:W-:Y:S01]  /*0b40*/  ISETP.NE.AND P1, PT, R31, RZ, PT ;  /* 0x000000ff1f00720c */ /* 0x000fe20003f25270 */
[----:B------:R-:W-:Y:S02]  /*0b50*/  VIADD R30, R30, 0x8 ;  /* 0x000000081e1e7836 */ /* 0x000fe40000000000 */
[----:B------:R-:W-:Y:S02]  /*0b60*/  VIADD R28, R28, 0xfffffff8 ;  /* 0xfffffff81c1c7836 */ /* 0x000fe40000000000 */
[----:B------:R-:W-:Y:S02]  /*0b70*/  VIADD R5, R5, 0xfffffff8 ;  /* 0xfffffff805057836 */ /* 0x000fe40000000000 */
        /* <DEDUP_REMOVED lines=13> */
[----:B------:R-:W-:Y:S01]  /*0c50*/  VIADD R24, R24, 0x8 ;  /* 0x0000000818187836 */ /* 0x000fe20000000000 */
[----:B----4-:R-:W-:-:S04]  /*0c60*/  FSETP.GE.AND P0, PT, R2, R29, P0 ;  /* 0x0000001d0200720b */ /* 0x010fc80000706000 */
[----:B--2---:R-:W-:-:S04]  /*0c70*/  FSETP.GT.AND P0, PT, R2, R35, P0 ;  /* 0x000000230200720b */ /* 0x004fc80000704000 */
[----:B---3--:R-:W-:-:S04]  /*0c80*/  FSETP.GE.AND P0, PT, R2, R33, P0 ;  /* 0x000000210200720b */ /* 0x008fc80000706000 */
[----:B------:R-:W-:-:S04]  /*0c90*/  FSETP.GT.AND P0, PT, R2, R25, P0 ;  /* 0x000000190200720b */ /* 0x000fc80000704000 */
[----:B------:R-:W-:-:S04]  /*0ca0*/  FSETP.GE.AND P0, PT, R2, R21, P0 ;  /* 0x000000150200720b */ /* 0x000fc80000706000 */
[----:B------:R-:W-:-:S04]  /*0cb0*/  FSETP.GT.AND P0, PT, R2, R19, P0 ;  /* 0x000000130200720b */ /* 0x000fc80000704000 */
[----:B------:R-:W-:Y:S01]  /*0cc0*/  FSETP.GE.AND P0, PT, R2, R37, P0 ;  /* 0x000000250200720b */ /* 0x000fe20000706000 */
[----:B------:R-:W-:-:S12]  /*0cd0*/  @P1 BRA `(.L_x_104) ;  /* 0xfffffff400b01947 */ /* 0x000fd8000383ffff */
[----:B------:R-:W-:-:S07]  /*0ce0*/  VIADD R30, R30, 0xfffffffd ;  /* 0xfffffffd1e1e7836 */ /* 0x000fce0000000000 */
.L_x_103:
[----:B------:R-:W-:-:S09]  /*0cf0*/  UISETP.NE.AND UP0, UPT, UR4, URZ, UPT ;  /* 0x000000ff0400728c */ /* 0x000fd2000bf05270 */
[----:B------:R-:W-:Y:S05]  /*0d00*/  BRA.U !UP0, `(.L_x_105) ;  /* 0x0000000508cc7547 */ /* 0x000fea000b800000 */
[----:B------:R-:W-:Y:S01]  /*0d10*/  UIADD3 UR5, UPT, UPT, UR4, -0x1, URZ ;  /* 0xffffffff04057890 */ /* 0x000fe2000fffe0ff */
[----:B------:R-:W-:-:S03]  /*0d20*/  LOP3.LUT P1, R18, R4, 0x3, RZ, 0xc0, !PT ;  /* 0x0000000304127812 */ /* 0x000fc6000782c0ff */
[----:B------:R-:W-:-:S09]  /*0d30*/  UISETP.GE.U32.AND UP0, UPT, UR5, 0x3, UPT ;  /* 0x000000030500788c */ /* 0x000fd2000bf06070 */
[----:B------:R-:W-:Y:S05]  /*0d40*/  BRA.U !UP0, `(.L_x_106) ;  /* 0x0000000108ec7547 */ /* 0x000fea000b800000 */
[----:B------:R-:W1:Y:S01]  /*0d50*/  LDC R5, c[0x0][0x380] ;  /* 0x0000e000ff057b82 */ /* 0x000e620000000800 */
[--C-:B------:R-:W-:Y:S01]  /*0d60*/  IMAD.IADD R12, R30, 0x1, R3.reuse ;  /* 0x000000011e0c7824 */ /* 0x100fe200078e0203 */
[----:B------:R-:W-:Y:S01]  /*0d70*/  LOP3.LUT R6, RZ, R30, RZ, 0x33, !PT ;  /* 0x0000001eff067212 */ /* 0x000fe200078e33ff */
[----:B------:R-:W-:Y:S02]  /*0d80*/  IMAD.IADD R8, R3, 0x1, -R30 ;  /* 0x0000000103087824 */ /* 0x000fe400078e0a1e */
[----:B------:R-:W-:Y:S02]  /*0d90*/  VIADD R10, R12, 0x1 ;  /* 0x000000010c0a7836 */ /* 0x000fe40000000000 */
[----:B------:R-:W-:Y:S01]  /*0da0*/  IMAD.IADD R11, R6, 0x1, R3 ;  /* 0x00000001060b7824 */ /* 0x000fe200078e0203 */
[----:B------:R-:W-:Y:S01]  /*0db0*/  SHF.R.S32.HI R6, RZ, 0x1f, R8 ;  /* 0x0000001fff067819 */ /* 0x000fe20000011408 */
[----:B------:R-:W-:Y:S02]  /*0dc0*/  VIADD R19, R8, 0xfffffffe ;  /* 0xfffffffe08137836 */ /* 0x000fe40000000000 */
[----:B------:R-:W-:-:S03]  /*0dd0*/  VIADD R14, R12, 0x2 ;  /* 0x000000020c0e7836 */ /* 0x000fc60000000000 */
[----:B------:R-:W-:Y:S02]  /*0de0*/  SHF.R.S32.HI R20, RZ, 0x1f, R19 ;  /* 0x0000001fff147819 */ /* 0x000fe40000011413 */
[-C--:B-1----:R-:W-:Y:S02]  /*0df0*/  ISETP.GE.AND P2, PT, R10, R5.reuse, PT ;  /* 0x000000050a00720c */ /* 0x082fe40003f46270 */
[-C--:B------:R-:W-:Y:S02]  /*0e00*/  LOP3.LUT R9, R6, R5.reuse, RZ, 0xc0, !PT ;  /* 0x0000000506097212 */ /* 0x080fe400078ec0ff */
[C---:B------:R-:W-:Y:S02]  /*0e10*/  SEL R7, R5.reuse, RZ, P2 ;  /* 0x000000ff05077207 */ /* 0x040fe40001000000 */
[-C--:B------:R-:W-:Y:S01]  /*0e20*/  ISETP.GE.AND P2, PT, R12, R5.reuse, PT ;  /* 0x000000050c00720c */ /* 0x080fe20003f46270 */
[----:B------:R-:W-:Y:S01]  /*0e30*/  IMAD.IADD R9, R8, 0x1, R9 ;  /* 0x0000000108097824 */ /* 0x000fe200078e0209 */
[----:B------:R-:W-:Y:S01]  /*0e40*/  LOP3.LUT R20, R20, R5, RZ, 0xc0, !PT ;  /* 0x0000000514147212 */ /* 0x000fe200078ec0ff */
[----:B------:R-:W-:Y:S01]  /*0e50*/  IMAD.IADD R13, R10, 0x1, -R7 ;  /* 0x000000010a0d7824 */ /* 0x000fe200078e0a07 */
[----:B------:R-:W-:-:S02]  /*0e60*/  SEL R7, R5, RZ, P2 ;  /* 0x000000ff05077207 */ /* 0x000fc40001000000 */
[----:B------:R-:W-:Y:S02]  /*0e70*/  SHF.R.S32.HI R10, RZ, 0x1f, R11 ;  /* 0x0000001fff0a7819 */ /* 0x000fe4000001140b */
[-C--:B------:R-:W-:Y:S01]  /*0e80*/  ISETP.GE.AND P2, PT, R14, R5.reuse, PT ;  /* 0x000000050e00720c */ /* 0x080fe20003f46270 */
[----:B------:R-:W-:Y:S01]  /*0e90*/  IMAD.IADD R7, R12, 0x1, -R7 ;  /* 0x000000010c077824 */ /* 0x000fe200078e0a07 */
[----:B------:R-:W-:Y:S01]  /*0ea0*/  LOP3.LUT R10, R10, R5, RZ, 0xc0, !PT ;  /* 0x000000050a0a7212 */ /* 0x000fe200078ec0ff */
[----:B------:R-:W-:Y:S01]  /*0eb0*/  IMAD.IADD R25, R19, 0x1, R20 ;  /* 0x0000000113197824 */ /* 0x000fe200078e0214 */
[----:B------:R-:W-:Y:S01]  /*0ec0*/  SEL R21, R5, RZ, P2 ;  /* 0x000000ff05157207 */ /* 0x000fe20001000000 */
[----:B------:R-:W-:-:S04]  /*0ed0*/  IMAD.WIDE R6, R7, 0x4, R16 ;  /* 0x0000000407067825 */ /* 0x000fc800078e0210 */
[----:B------:R-:W-:Y:S02]  /*0ee0*/  IMAD.IADD R15, R11, 0x1, R10 ;  /* 0x000000010b0f7824 */ /* 0x000fe400078e020a */
[--C-:B------:R-:W-:Y:S01]  /*0ef0*/  IMAD.WIDE R10, R9, 0x4, R16.reuse ;  /* 0x00000004090a7825 */ /* 0x100fe200078e0210 */
[----:B------:R-:W2:Y:S03]  /*0f00*/  LDG.E.CONSTANT R7, desc[UR8][R6.64] ;  /* 0x0000000806077981 */ /* 0x000ea6000c1e9900 */
[----:B------:R-:W-:Y:S01]  /*0f10*/  VIADD R20, R12, 0x3 ;  /* 0x000000030c147836 */ /* 0x000fe20000000000 */
[----:B------:R1:W3:Y:S01]  /*0f20*/  LDG.E.CONSTANT R19, desc[UR8][R10.64] ;  /* 0x000000080a137981 */ /* 0x0002e2000c1e9900 */
[----:B------:R-:W-:-:S03]  /*0f30*/  IMAD.WIDE R12, R13, 0x4, R16 ;  /* 0x000000040d0c7825 */ /* 0x000fc600078e0210 */
[-C--:B------:R-:W-:Y:S01]  /*0f40*/  ISETP.GE.AND P2, PT, R20, R5.reuse, PT ;  /* 0x000000051400720c */ /* 0x080fe20003f46270 */
[----:B------:R-:W-:Y:S01]  /*0f50*/  VIADD R22, R8, 0xfffffffd ;  /* 0xfffffffd08167836 */ /* 0x000fe20000000000 */
[----:B------:R4:W3:Y:S01]  /*0f60*/  LDG.E.CONSTANT R23, desc[UR8][R12.64] ;  /* 0x000000080c177981 */ /* 0x0008e2000c1e9900 */
[----:B------:R-:W-:Y:S02]  /*0f70*/  IMAD.IADD R21, R14, 0x1, -R21 ;  /* 0x000000010e157824 */ /* 0x000fe400078e0a15 */
[----:B------:R-:W-:Y:S01]  /*0f80*/  IMAD.WIDE R8, R15, 0x4, R16 ;  /* 0x000000040f087825 */ /* 0x000fe200078e0210 */
[----:B------:R-:W-:Y:S02]  /*0f90*/  SHF.R.S32.HI R24, RZ, 0x1f, R22 ;  /* 0x0000001fff187819 */ /* 0x000fe40000011416 */
[----:B------:R-:W-:Y:S01]  /*0fa0*/  SEL R27, R5, RZ, P2 ;  /* 0x000000ff051b7207 */ /* 0x000fe20001000000 */
[----:B------:R-:W-:Y:S01]  /*0fb0*/  IMAD.WIDE R14, R21, 0x4, R16 ;  /* 0x00000004150e7825 */ /* 0x000fe200078e0210 */
[----:B------:R-:W-:Y:S01]  /*0fc0*/  LOP3.LUT R5, R24, R5, RZ, 0xc0, !PT ;  /* 0x0000000518057212 */ /* 0x000fe200078ec0ff */
[----:B------:R-:W3:Y:S02]  /*0fd0*/  LDG.E.CONSTANT R9, desc[UR8][R8.64] ;  /* 0x0000000808097981 */ /* 0x000ee4000c1e9900 */
[----:B------:R-:W-:-:S02]  /*0fe0*/  IMAD.IADD R21, R20, 0x1, -R27 ;  /* 0x0000000114157824 */ /* 0x000fc400078e0a1b */
[----:B-1----:R-:W-:Y:S01]  /*0ff0*/  IMAD.WIDE R10, R25, 0x4, R16 ;  /* 0x00000004190a7825 */ /* 0x002fe200078e0210 */
[----:B------:R-:W3:Y:S03]  /*1000*/  LDG.E.CONSTANT R15, desc[UR8][R14.64] ;  /* 0x000000080e0f7981 */ /* 0x000ee6000c1e9900 */
[----:B------:R-:W-:Y:S02]  /*1010*/  IMAD.IADD R5, R22, 0x1, R5 ;  /* 0x0000000116057824 */ /* 0x000fe400078e0205 */
[--C-:B------:R-:W-:Y:S01]  /*1020*/  IMAD.WIDE R20, R21, 0x4, R16.reuse ;  /* 0x0000000415147825 */ /* 0x100fe200078e0210 */
[----:B------:R-:W3:Y:S03]  /*1030*/  LDG.E.CONSTANT R11, desc[UR8][R10.64] ;  /* 0x000000080a0b7981 */ /* 0x000ee6000c1e9900 */
[----:B----4-:R-:W-:-:S02]  /*1040*/  IMAD.WIDE R12, R5, 0x4, R16 ;  /* 0x00000004050c7825 */ /* 0x010fc400078e0210 */
[----:B------:R-:W4:Y:S04]  /*1050*/  LDG.E.CONSTANT R21, desc[UR8][R20.64] ;  /* 0x0000000814157981 */ /* 0x000f28000c1e9900 */
[----:B------:R-:W4:Y:S01]  /*1060*/  LDG.E.CONSTANT R13, desc[UR8][R12.64] ;  /* 0x000000080c0d7981 */ /* 0x000f22000c1e9900 */
[----:B------:R-:W-:Y:S01]  /*1070*/  VIADD R30, R30, 0x4 ;  /* 0x000000041e1e7836 */ /* 0x000fe20000000000 */
[----:B--2--5:R-:W-:-:S04]  /*1080*/  FSETP.GT.AND P0, PT, R2, R7, P0 ;  /* 0x000000070200720b */ /* 0x024fc80000704000 */
[----:B---3--:R-:W-:-:S04]  /*1090*/  FSETP.GE.AND P0, PT, R2, R19, P0 ;  /* 0x000000130200720b */ /* 0x008fc80000706000 */
[----:B------:R-:W-:-:S04]  /*10a0*/  FSETP.GT.AND P0, PT, R2, R23, P0 ;  /* 0x000000170200720b */ /* 0x000fc80000704000 */
[----:B------:R-:W-:-:S04]  /*10b0*/  FSETP.GE.AND P0, PT, R2, R9, P0 ;  /* 0x000000090200720b */ /* 0x000fc80000706000 */
[----:B------:R-:W-:-:S04]  /*10c0*/  FSETP.GT.AND P0, PT, R2, R15, P0 ;  /* 0x0000000f0200720b */ /* 0x000fc80000704000 */
[----:B------:R-:W-:-:S04]  /*10d0*/  FSETP.GE.AND P0, PT, R2, R11, P0 ;  /* 0x0000000b0200720b */ /* 0x000fc80000706000 */
[----:B----4-:R-:W-:-:S04]  /*10e0*/  FSETP.GT.AND P0, PT, R2, R21, P0 ;  /* 0x000000150200720b */ /* 0x010fc80000704000 */
[----:B------:R-:W-:-:S13]  /*10f0*/  FSETP.GE.AND P0, PT, R2, R13, P0 ;  /* 0x0000000d0200720b */ /* 0x000fda0000706000 */
.L_x_106:
[----:B------:R-:W-:Y:S05]  /*1100*/  @!P1 BRA `(.L_x_105) ;  /* 0x0000000000cc9947 */ /* 0x000fea0003800000 */
[----:B------:R-:W-:Y:S02]  /*1110*/  ISETP.NE.AND P2, PT, R18, 0x1, PT ;  /* 0x000000011200780c */ /* 0x000fe40003f45270 */
[----:B------:R-:W-:-:S04]  /*1120*/  LOP3.LUT R4, R4, 0x1, RZ, 0xc0, !PT ;  /* 0x0000000104047812 */ /* 0x000fc800078ec0ff */
[----:B------:R-:W-:-:S07]  /*1130*/  ISETP.NE.U32.AND P1, PT, R4, 0x1, PT ;  /* 0x000000010400780c */ /* 0x000fce0003f25070 */
[----:B------:R-:W-:Y:S06]  /*1140*/  @!P2 BRA `(.L_x_107) ;  /* 0x00000000007ca947 */ /* 0x000fec0003800000 */
[----:B------:R-:W1:Y:S01]  /*1150*/  LDC R7, c[0x0][0x380] ;  /* 0x0000e000ff077b82 */ /* 0x000e620000000800 */
[--C-:B------:R-:W-:Y:S01]  /*1160*/  IMAD.IADD R4, R30, 0x1, R3.reuse ;  /* 0x000000011e047824 */ /* 0x100fe200078e0203 */
[----:B------:R-:W-:Y:S01]  /*1170*/  LOP3.LUT R8, RZ, R30, RZ, 0x33, !PT ;  /* 0x0000001eff087212 */ /* 0x000fe200078e33ff */
[----:B------:R-:W-:Y:S02]  /*1180*/  IMAD.IADD R5, R3, 0x1, -R30 ;  /* 0x0000000103057824 */ /* 0x000fe400078e0a1e */
[----:B------:R-:W-:Y:S02]  /*1190*/  VIADD R10, R4, 0x1 ;  /* 0x00000001040a7836 */ /* 0x000fe40000000000 */
[----:B------:R-:W-:Y:S01]  /*11a0*/  IMAD.IADD R8, R8, 0x1, R3 ;  /* 0x0000000108087824 */ /* 0x000fe200078e0203 */
[----:B------:R-:W-:Y:S02]  /*11b0*/  SHF.R.S32.HI R6, RZ, 0x1f, R5 ;  /* 0x0000001fff067819 */ /* 0x000fe40000011405 */
[----:B-1----:R-:W-:-:S02]  /*11c0*/  ISETP.GE.AND P2, PT, R4, R7, PT ;  /* 0x000000070400720c */ /* 0x002fc40003f46270 */
[-C--:B------:R-:W-:Y:S02]  /*11d0*/  LOP3.LUT R6, R6, R7.reuse, RZ, 0xc0, !PT ;  /* 0x0000000706067212 */ /* 0x080fe400078ec0ff */
[----:B------:R-:W-:Y:S02]  /*11e0*/  SEL R9, R7, RZ, P2 ;  /* 0x000000ff07097207 */ /* 0x000fe40001000000 */
[-C--:B------:R-:W-:Y:S01]  /*11f0*/  ISETP.GE.AND P2, PT, R10, R7.reuse, PT ;  /* 0x000000070a00720c */ /* 0x080fe20003f46270 */
[----:B------:R-:W-:Y:S01]  /*1200*/  IMAD.IADD R11, R5, 0x1, R6 ;  /* 0x00000001050b7824 */ /* 0x000fe200078e0206 */
[----:B------:R-:W-:Y:S01]  /*1210*/  SHF.R.S32.HI R6, RZ, 0x1f, R8 ;  /* 0x0000001fff067819 */ /* 0x000fe20000011408 */
[----:B------:R-:W-:Y:S01]  /*1220*/  IMAD.IADD R9, R4, 0x1, -R9 ;  /* 0x0000000104097824 */ /* 0x000fe200078e0a09 */
[----:B------:R-:W-:Y:S02]  /*1230*/  SEL R13, R7, RZ, P2 ;  /* 0x000000ff070d7207 */ /* 0x000fe40001000000 */
[----:B------:R-:W-:Y:S01]  /*1240*/  LOP3.LUT R15, R6, R7, RZ, 0xc0, !PT ;  /* 0x00000007060f7212 */ /* 0x000fe200078ec0ff */
[----:B------:R-:W-:-:S04]  /*1250*/  IMAD.WIDE R4, R9, 0x4, R16 ;  /* 0x0000000409047825 */ /* 0x000fc800078e0210 */
[----:B------:R-:W-:Y:S02]  /*1260*/  IMAD.IADD R9, R10, 0x1, -R13 ;  /* 0x000000010a097824 */ /* 0x000fe400078e0a0d */
[----:B------:R-:W-:Y:S01]  /*1270*/  IMAD.WIDE R6, R11, 0x4, R16 ;  /* 0x000000040b067825 */ /* 0x000fe200078e0210 */
[----:B------:R-:W2:Y:S03]  /*1280*/  LDG.E.CONSTANT R5, desc[UR8][R4.64] ;  /* 0x0000000804057981 */ /* 0x000ea6000c1e9900 */
[----:B------:R-:W-:Y:S02]  /*1290*/  IMAD.IADD R11, R8, 0x1, R15 ;  /* 0x00000001080b7824 */ /* 0x000fe400078e020f */
[--C-:B------:R-:W-:Y:S01]  /*12a0*/  IMAD.WIDE R8, R9, 0x4, R16.reuse ;  /* 0x0000000409087825 */ /* 0x100fe200078e0210 */
[----:B------:R-:W3:Y:S03]  /*12b0*/  LDG.E.CONSTANT R7, desc[UR8][R6.64] ;  /* 0x0000000806077981 */ /* 0x000ee6000c1e9900 */
[----:B------:R-:W-:-:S02]  /*12c0*/  IMAD.WIDE R10, R11, 0x4, R16 ;  /* 0x000000040b0a7825 */ /* 0x000fc400078e0210 */
[----:B------:R-:W4:Y:S04]  /*12d0*/  LDG.E.CONSTANT R9, desc[UR8][R8.64] ;  /* 0x0000000808097981 */ /* 0x000f28000c1e9900 */
[----:B------:R-:W4:Y:S01]  /*12e0*/  LDG.E.CONSTANT R11, desc[UR8][R10.64] ;  /* 0x000000080a0b7981 */ /* 0x000f22000c1e9900 */
[----:B------:R-:W-:Y:S01]  /*12f0*/  VIADD R30, R30, 0x2 ;  /* 0x000000021e1e7836 */ /* 0x000fe20000000000 */
[----:B--2--5:R-:W-:-:S04]  /*1300*/  FSETP.GT.AND P0, PT, R2, R5, P0 ;  /* 0x000000050200720b */ /* 0x024fc80000704000 */
[----:B---3--:R-:W-:-:S04]  /*1310*/  FSETP.GE.AND P0, PT, R2, R7, P0 ;  /* 0x000000070200720b */ /* 0x008fc80000706000 */
[----:B----4-:R-:W-:-:S04]  /*1320*/  FSETP.GT.AND P0, PT, R2, R9, P0 ;  /* 0x000000090200720b */ /* 0x010fc80000704000 */
[----:B------:R-:W-:-:S13]  /*1330*/  FSETP.GE.AND P0, PT, R2, R11, P0 ;  /* 0x0000000b0200720b */ /* 0x000fda0000706000 */
.L_x_107:
[----:B------:R-:W-:Y:S05]  /*1340*/  @P1 BRA `(.L_x_105) ;  /* 0x00000000003c1947 */ /* 0x000fea0003800000 */
[----:B------:R-:W1:Y:S01]  /*1350*/  LDC R7, c[0x0][0x380] ;  /* 0x0000e000ff077b82 */ /* 0x000e620000000800 */
[----:B------:R-:W-:Y:S02]  /*1360*/  IMAD.IADD R4, R30, 0x1, R3 ;  /* 0x000000011e047824 */ /* 0x000fe400078e0203 */
        /* <DEDUP_REMOVED lines=9> */
[----:B------:R-:W2:Y:S04]  /*1400*/  LDG.E.CONSTANT R5, desc[UR8][R4.64] ;  /* 0x0000000804057981 */ /* 0x000ea8000c1e9900 */
[----:B------:R-:W3:Y:S01]  /*1410*/  LDG.E.CONSTANT R17, desc[UR8][R16.64] ;  /* 0x0000000810117981 */ /* 0x000ee2000c1e9900 */
[----:B--2--5:R-:W-:-:S04]  /*1420*/  FSETP.GT.AND P0, PT, R2, R5, P0 ;  /* 0x000000050200720b */ /* 0x024fc80000704000 */
[----:B---3--:R-:W-:-:S13]  /*1430*/  FSETP.GE.AND P0, PT, R2, R17, P0 ;  /* 0x000000110200720b */ /* 0x008fda0000706000 */
.L_x_105:
        /* <DEDUP_REMOVED lines=10> */
.L_x_102:
[----:B------:R-:W-:Y:S02]  /*14e0*/  ULOP3.LUT UR10, UR6, 0x7, URZ, 0xc0, !UPT ;  /* 0x00000007060a7892 */ /* 0x000fe4000f8ec0ff */
[----:B------:R-:W-:Y:S02]  /*14f0*/  ULOP3.LUT UR7, UR6, 0x3, URZ, 0xc0, !UPT ;  /* 0x0000000306077892 */ /* 0x000fe4000f8ec0ff */
[----:B------:R-:W-:Y:S01]  /*1500*/  UIADD3 UR11, UPT, UPT, UR10, -0x1, URZ ;  /* 0xffffffff0a0b7890 */ /* 0x000fe2000fffe0ff */
[----:B------:R-:W0:Y:S01]  /*1510*/  LDCU UR12, c[0x0][0x380] ;  /* 0x00007000ff0c77ac */ /* 0x000e220008000800 */
[----:B------:R-:W-:Y:S02]  /*1520*/  ULOP3.LUT UR6, UR6, 0x7ffffff8, URZ, 0xc0, !UPT ;  /* 0x7ffffff806067892 */ /* 0x000fe4000f8ec0ff */
[----:B------:R-:W-:Y:S02]  /*1530*/  UIADD3 UR4, UPT, UPT, UR5, -0x1, URZ ;  /* 0xffffffff05047890 */ /* 0x000fe4000fffe0ff */
[----:B------:R-:W-:-:S11]  /*1540*/  UISETP.GE.U32.AND UP0, UPT, UR11, 0x3, UPT ;  /* 0x000000030b00788c */ /* 0x000fd6000bf06070 */
.L_x_114:
        /* <DEDUP_REMOVED lines=8> */
[----:B------:R-:W-:Y:S01]  /*15d0*/  PLOP3.LUT P0, PT, PT, PT, PT, 0x80, 0x8 ;  /* 0x000000000008781c */ /* 0x000fe20003f0f070 */
[----:B------:R-:W-:-:S12]  /*15e0*/  IMAD.MOV.U32 R8, RZ, RZ, 0x1 ;  /* 0x00000001ff087424 */ /* 0x000fd800078e00ff */
.L_x_110:
[----:B------:R-:W-:Y:S01]  /*15f0*/  IMAD.IADD R12, R8, 0x1, R3 ;  /* 0x00000001080c7824 */ /* 0x000fe200078e0203 */
[----:B------:R-:W-:Y:S01]  /*1600*/  LOP3.LUT R18, RZ, R8, RZ, 0x33, !PT ;  /* 0x00000008ff127212 */ /* 0x000fe200078e33ff */
[----:B------:R-:W-:Y:S02]  /*1610*/  IMAD.IADD R10, R3, 0x1, -R8 ;  /* 0x00000001030a7824 */ /* 0x000fe400078e0a08 */
[C---:B------:R-:W-:Y:S01]  /*1620*/  VIADD R7, R12.reuse, 0x1 ;  /* 0x000000010c077836 */ /* 0x040fe20000000000 */
[C---:B0-----:R-:W-:Y:S01]  /*1630*/  ISETP.GE.AND P1, PT, R12.reuse, UR12, PT ;  /* 0x0000000c0c007c0c */ /* 0x041fe2000bf26270 */
[C---:B------:R-:W-:Y:S01]  /*1640*/  VIADD R11, R12.reuse, 0x2 ;  /* 0x000000020c0b7836 */ /* 0x040fe20000000000 */
[----:B------:R-:W-:Y:S02]  /*1650*/  VIMNMX R17, PT, PT, RZ, R10, !PT ;  /* 0x0000000aff117248 */ /* 0x000fe40007fe0100 */
[----:B------:R-:W-:Y:S02]  /*1660*/  SEL R15, R12, UR4, !P1 ;  /* 0x000000040c0f7c07 */ /* 0x000fe4000c800000 */
[----:B------:R-:W-:Y:S01]  /*1670*/  ISETP.GE.AND P1, PT, R7, UR12, PT ;  /* 0x0000000c07007c0c */ /* 0x000fe2000bf26270 */
[----:B------:R-:W-:-:S03]  /*1680*/  IMAD.WIDE.U32 R16, R17, 0x4, R4 ;  /* 0x0000000411107825 */ /* 0x000fc600078e0004 */
[----:B------:R-:W-:Y:S01]  /*1690*/  SEL R21, R7, UR4, !P1 ;  /* 0x0000000407157c07 */ /* 0x000fe2000c800000 */
[----:B------:R-:W-:Y:S01]  /*16a0*/  IMAD.WIDE R14, R15, 0x4, R4 ;  /* 0x000000040f0e7825 */ /* 0x000fe200078e0204 */
[----:B------:R-:W-:Y:S01]  /*16b0*/  ISETP.GE.AND P1, PT, R11, UR12, PT ;  /* 0x0000000c0b007c0c */ /* 0x000fe2000bf26270 */
[----:B------:R-:W2:Y:S01]  /*16c0*/  LDG.E.CONSTANT R9, desc[UR8][R16.64] ;  /* 0x0000000810097981 */ /* 0x000ea2000c1e9900 */
[----:B------:R-:W-:-:S03]  /*16d0*/  VIADDMNMX R25, R3, R18, RZ, !PT ;  /* 0x0000001203197246 */ /* 0x000fc600078001ff */
[----:B------:R0:W3:Y:S01]  /*16e0*/  LDG.E.CONSTANT R7, desc[UR8][R14.64] ;  /* 0x000000080e077981 */ /* 0x0000e2000c1e9900 */
[----:B------:R-:W-:Y:S01]  /*16f0*/  IMAD.WIDE R20, R21, 0x4, R4 ;  /* 0x0000000415147825 */ /* 0x000fe200078e0204 */
[----:B------:R-:W-:-:S03]  /*1700*/  SEL R13, R11, UR4, !P1 ;  /* 0x000000040b0d7c07 */ /* 0x000fc6000c800000 */
[----:B------:R-:W-:Y:S01]  /*1710*/  VIADD R18, R12, 0x3 ;  /* 0x000000030c127836 */ /* 0x000fe20000000000 */
[----:B------:R1:W4:Y:S01]  /*1720*/  LDG.E.CONSTANT R11, desc[UR8][R20.64] ;  /* 0x00000008140b7981 */ /* 0x000322000c1e9900 */
[--C-:B------:R-:W-:Y:S01]  /*1730*/  IMAD.WIDE.U32 R24, R25, 0x4, R4.reuse ;  /* 0x0000000419187825 */ /* 0x100fe200078e0004 */
[----:B------:R-:W-:Y:S02]  /*1740*/  VIADDMNMX R19, R10, 0xfffffffe, RZ, !PT ;  /* 0xfffffffe0a137846 */ /* 0x000fe400078001ff */
[C---:B------:R-:W-:Y:S01]  /*1750*/  ISETP.GE.AND P1, PT, R18.reuse, UR12, PT ;  /* 0x0000000c12007c0c */ /* 0x040fe2000bf26270 */
[----:B0-----:R-:W-:Y:S02]  /*1760*/  IMAD.WIDE R14, R13, 0x4, R4 ;  /* 0x000000040d0e7825 */ /* 0x001fe400078e0204 */
[----:B------:R0:W4:Y:S01]  /*1770*/  LDG.E.CONSTANT R13, desc[UR8][R24.64] ;  /* 0x00000008180d7981 */ /* 0x000122000c1e9900 */
[----:B------:R-:W-:Y:S01]  /*1780*/  SEL R23, R18, UR4, !P1 ;  /* 0x0000000412177c07 */ /* 0x000fe2000c800000 */
[----:B------:R-:W-:-:S02]  /*1790*/  VIADD R22, R12, 0x4 ;  /* 0x000000040c167836 */ /* 0x000fc40000000000 */
[--C-:B------:R-:W-:Y:S01]  /*17a0*/  IMAD.WIDE.U32 R18, R19, 0x4, R4.reuse ;  /* 0x0000000413127825 */ /* 0x100fe200078e0004 */
[----:B------:R0:W4:Y:S01]  /*17b0*/  LDG.E.CONSTANT R15, desc[UR8][R14.64] ;  /* 0x000000080e0f7981 */ /* 0x000122000c1e9900 */
[----:B------:R-:W-:Y:S02]  /*17c0*/  VIADDMNMX R17, R10, 0xfffffffd, RZ, !PT ;  /* 0xfffffffd0a117846 */ /* 0x000fe400078001ff */
[C---:B------:R-:W-:Y:S01]  /*17d0*/  ISETP.GE.AND P1, PT, R22.reuse, UR12, PT ;  /* 0x0000000c16007c0c */ /* 0x040fe2000bf26270 */
[--C-:B-1----:R-:W-:Y:S02]  /*17e0*/  IMAD.WIDE R20, R23, 0x4, R4.reuse ;  /* 0x0000000417147825 */ /* 0x102fe400078e0204 */
[----:B------:R1:W4:Y:S01]  /*17f0*/  LDG.E.CONSTANT R23, desc[UR8][R18.64] ;  /* 0x0000000812177981 */ /* 0x000322000c1e9900 */
[----:B------:R-:W-:Y:S01]  /*1800*/  SEL R27, R22, UR4, !P1 ;  /* 0x00000004161b7c07 */ /* 0x000fe2000c800000 */
[----:B------:R-:W-:Y:S02]  /*1810*/  VIADD R26, R12, 0x5 ;  /* 0x000000050c1a7836 */ /* 0x000fe40000000000 */
[----:B0-----:R-:W-:Y:S01]  /*1820*/  IMAD.WIDE.U32 R24, R17, 0x4, R4 ;  /* 0x0000000411187825 */ /* 0x001fe200078e0004 */
[----:B------:R0:W4:Y:S01]  /*1830*/  LDG.E.CONSTANT R29, desc[UR8][R20.64] ;  /* 0x00000008141d7981 */ /* 0x000122000c1e9900 */
[----:B------:R-:W-:-:S02]  /*1840*/  VIADDMNMX R33, R10, 0xfffffffc, RZ, !PT ;  /* 0xfffffffc0a217846 */ /* 0x000fc400078001ff */
[----:B------:R-:W-:Y:S01]  /*1850*/  ISETP.GE.AND P1, PT, R26, UR12, PT ;  /* 0x0000000c1a007c0c */ /* 0x000fe2000bf26270 */
[--C-:B------:R-:W-:Y:S01]  /*1860*/  IMAD.WIDE R16, R27, 0x4, R4.reuse ;  /* 0x000000041b107825 */ /* 0x100fe200078e0204 */
[----:B------:R0:W4:Y:S03]  /*1870*/  LDG.E.CONSTANT R31, desc[UR8][R24.64] ;  /* 0x00000008181f7981 */ /* 0x000126000c1e9900 */
[----:B------:R-:W-:Y:S01]  /*1880*/  VIADD R14, R12, 0x6 ;  /* 0x000000060c0e7836 */ /* 0x000fe20000000000 */
[----:B------:R-:W-:Y:S01]  /*1890*/  SEL R27, R26, UR4, !P1 ;  /* 0x000000041a1b7c07 */ /* 0x000fe2000c800000 */
[--C-:B-1----:R-:W-:Y:S01]  /*18a0*/  IMAD.WIDE.U32 R18, R33, 0x4, R4.reuse ;  /* 0x0000000421127825 */ /* 0x102fe200078e0004 */
[----:B------:R-:W-:Y:S01]  /*18b0*/  VIADDMNMX R37, R10, 0xfffffffb, RZ, !PT ;  /* 0xfffffffb0a257846 */ /* 0x000fe200078001ff */
[----:B------:R1:W4:Y:S01]  /*18c0*/  LDG.E.CONSTANT R33, desc[UR8][R16.64] ;  /* 0x0000000810217981 */ /* 0x000322000c1e9900 */
[----:B------:R-:W-:Y:S01]  /*18d0*/  ISETP.GE.AND P1, PT, R14, UR12, PT ;  /* 0x0000000c0e007c0c */ /* 0x000fe2000bf26270 */
[----:B0-----:R-:W-:-:S02]  /*18e0*/  IMAD.WIDE R20, R27, 0x4, R4 ;  /* 0x000000041b147825 */ /* 0x001fc400078e0204 */
[----:B------:R0:W4:Y:S01]  /*18f0*/  LDG.E.CONSTANT R35, desc[UR8][R18.64] ;  /* 0x0000000812237981 */ /* 0x000122000c1e9900 */
[----:B------:R-:W-:Y:S01]  /*1900*/  SEL R27, R14, UR4, !P1 ;  /* 0x000000040e1b7c07 */ /* 0x000fe2000c800000 */
[----:B------:R-:W-:Y:S02]  /*1910*/  VIADD R22, R12, 0x7 ;  /* 0x000000070c167836 */ /* 0x000fe40000000000 */
[--C-:B------:R-:W-:Y:S01]  /*1920*/  IMAD.WIDE.U32 R24, R37, 0x4, R4.reuse ;  /* 0x0000000425187825 */ /* 0x100fe200078e0004 */
[----:B------:R-:W-:Y:S01]  /*1930*/  VIADDMNMX R10, R10, 0xfffffffa, RZ, !PT ;  /* 0xfffffffa0a0a7846 */ /* 0x000fe200078001ff */
[----:B------:R0:W4:Y:S01]  /*1940*/  LDG.E.CONSTANT R37, desc[UR8][R20.64] ;  /* 0x0000000814257981 */ /* 0x000122000c1e9900 */
[C---:B------:R-:W-:Y:S01]  /*1950*/  ISETP.GE.AND P1, PT, R22.reuse, UR12, PT ;  /* 0x0000000c16007c0c */ /* 0x040fe2000bf26270 */
[----:B-1----:R-:W-:Y:S02]  /*1960*/  IMAD.WIDE R16, R27, 0x4, R4 ;  /* 0x000000041b107825 */ /* 0x002fe400078e0204 */
[----:B------:R-:W4:Y:S01]  /*1970*/  LDG.E.CONSTANT R25, desc[UR8][R24.64] ;  /* 0x0000000818197981 */ /* 0x000f22000c1e9900 */
[----:B------:R-:W-:Y:S01]  /*1980*/  SEL R27, R22, UR4, !P1 ;  /* 0x00000004161b7c07 */ /* 0x000fe2000c800000 */
[----:B------:R-:W-:-:S02]  /*1990*/  VIADD R12, R8, 0x7 ;  /* 0x00000007080c7836 */ /* 0x000fc40000000000 */
[--C-:B0-----:R-:W-:Y:S01]  /*19a0*/  IMAD.WIDE.U32 R18, R10, 0x4, R4.reuse ;  /* 0x000000040a127825 */ /* 0x101fe200078e0004 */
[----:B------:R-:W4:Y:S02]  /*19b0*/  LDG.E.CONSTANT R17, desc[UR8][R16.64] ;  /* 0x0000000810117981 */ /* 0x000f24000c1e9900 */
[----:B------:R-:W-:Y:S01]  /*19c0*/  VIADDMNMX R10, R3, -R12, RZ, !PT ;  /* 0x8000000c030a7246 */ /* 0x000fe200078001ff */
[--C-:B------:R-:W-:Y:S02]  /*19d0*/  IMAD.WIDE R26, R27, 0x4, R4.reuse ;  /* 0x000000041b1a7825 */ /* 0x100fe400078e0204 */
[----:B------:R-:W4:Y:S02]  /*19e0*/  LDG.E.CONSTANT R19, desc[UR8][R18.64] ;  /* 0x0000000812137981 */ /* 0x000f24000c1e9900 */
[----:B------:R-:W-:Y:S02]  /*19f0*/  IMAD.WIDE.U32 R20, R10, 0x4, R4 ;  /* 0x000000040a147825 */ /* 0x000fe400078e0004 */
[----:B------:R-:W4:Y:S04]  /*1a00*/  LDG.E.CONSTANT R27, desc[UR8][R26.64] ;  /* 0x000000081a1b7981 */ /* 0x000f28000c1e9900 */
[----:B------:R-:W4:Y:S01]  /*1a10*/  LDG.E.CONSTANT R21, desc[UR8][R20.64] ;  /* 0x0000000814157981 */ /* 0x000f22000c1e9900 */
[----:B------:R-:W-:Y:S01]  /*1a20*/  ISETP.NE.AND P1, PT, R12, UR6, PT ;  /* 0x000000060c007c0c */ /* 0x000fe2000bf25270 */
[----:B------:R-:W-:Y:S01]  /*1a30*/  VIADD R8, R8, 0x8 ;  /* 0x0000000808087836 */ /* 0x000fe20000000000 */
[----:B---3-5:R-:W-:-:S04]  /*1a40*/  FSETP.GT.AND P0, PT, R2, R7, P0 ;  /* 0x000000070200720b */ /* 0x028fc80000704000 */
[----:B--2---:R-:W-:-:S04]  /*1a50*/  FSETP.GE.AND P0, PT, R2, R9, P0 ;  /* 0x000000090200720b */ /* 0x004fc80000706000 */
        /* <DEDUP_REMOVED lines=14> */
[----:B------:R-:W-:-:S12]  /*1b40*/  @P1 BRA `(.L_x_110) ;  /* 0xfffffff800a81947 */ /* 0x000fd8000383ffff */
.L_x_109:
[----:B------:R-:W-:-:S09]  /*1b50*/  UISETP.NE.AND UP1, UPT, UR10, URZ, UPT ;  /* 0x000000ff0a00728c */ /* 0x000fd2000bf25270 */
[----:B------:R-:W-:Y:S05]  /*1b60*/  BRA.U !UP1, `(.L_x_111) ;  /* 0x0000000509547547 */ /* 0x000fea000b800000 */
[----:B------:R-:W-:Y:S01]  /*1b70*/  UISETP.NE.AND UP1, UPT, UR7, URZ, UPT ;  /* 0x000000ff0700728c */ /* 0x000fe2000bf25270 */
[----:B------:R-:W-:Y:S10]  /*1b80*/  BRA.U !UP0, `(.L_x_112) ;  /* 0x0000000108b07547 */ /* 0x000ff4000b800000 */
[----:B------:R-:W1:Y:S01]  /*1b90*/  LDCU UR5, c[0x0][0x380] ;  /* 0x00007000ff0577ac */ /* 0x000e620008000800 */
[----:B------:R-:W-:Y:S01]  /*1ba0*/  IMAD.IADD R9, R8, 0x1, R3 ;  /* 0x0000000108097824 */ /* 0x000fe200078e0203 */
[----:B------:R-:W-:Y:S01]  /*1bb0*/  LOP3.LUT R14, RZ, R8, RZ, 0x33, !PT ;  /* 0x00000008ff0e7212 */ /* 0x000fe200078e33ff */
[----:B------:R-:W-:Y:S02]  /*1bc0*/  IMAD.IADD R20, R3, 0x1, -R8 ;  /* 0x0000000103147824 */ /* 0x000fe400078e0a08 */
[C---:B------:R-:W-:Y:S02]  /*1bd0*/  VIADD R7, R9.reuse, 0x1 ;  /* 0x0000000109077836 */ /* 0x040fe40000000000 */
[C---:B------:R-:W-:Y:S01]  /*1be0*/  VIADD R16, R9.reuse, 0x2 ;  /* 0x0000000209107836 */ /* 0x040fe20000000000 */
[----:B------:R-:W-:Y:S02]  /*1bf0*/  VIMNMX R13, PT, PT, RZ, R20, !PT ;  /* 0x00000014ff0d7248 */ /* 0x000fe40007fe0100 */
[----:B-1----:R-:W-:-:S03]  /*1c00*/  ISETP.GE.AND P1, PT, R9, UR5, PT ;  /* 0x0000000509007c0c */ /* 0x002fc6000bf26270 */
[--C-:B------:R-:W-:Y:S01]  /*1c10*/  IMAD.WIDE.U32 R12, R13, 0x4, R4.reuse ;  /* 0x000000040d0c7825 */ /* 0x100fe200078e0004 */
[----:B------:R-:W-:Y:S02]  /*1c20*/  SEL R11, R9, UR4, !P1 ;  /* 0x00000004090b7c07 */ /* 0x000fe4000c800000 */
[----:B------:R-:W-:Y:S02]  /*1c30*/  ISETP.GE.AND P1, PT, R7, UR5, PT ;  /* 0x0000000507007c0c */ /* 0x000fe4000bf26270 */
[----:B------:R-:W2:Y:S01]  /*1c40*/  LDG.E.CONSTANT R21, desc[UR8][R12.64] ;  /* 0x000000080c157981 */ /* 0x000ea2000c1e9900 */
[--C-:B------:R-:W-:Y:S01]  /*1c50*/  IMAD.WIDE R10, R11, 0x4, R4.reuse ;  /* 0x000000040b0a7825 */ /* 0x100fe200078e0204 */
[----:B------:R-:W-:Y:S02]  /*1c60*/  SEL R15, R7, UR4, !P1 ;  /* 0x00000004070f7c07 */ /* 0x000fe4000c800000 */
[----:B------:R-:W-:Y:S02]  /*1c70*/  VIADDMNMX R17, R3, R14, RZ, !PT ;  /* 0x0000000e03117246 */ /* 0x000fe400078001ff */
[----:B------:R1:W3:Y:S01]  /*1c80*/  LDG.E.CONSTANT R7, desc[UR8][R10.64] ;  /* 0x000000080a077981 */ /* 0x0002e2000c1e9900 */
[----:B------:R-:W-:Y:S01]  /*1c90*/  ISETP.GE.AND P1, PT, R16, UR5, PT ;  /* 0x0000000510007c0c */ /* 0x000fe2000bf26270 */
[----:B------:R-:W-:-:S03]  /*1ca0*/  IMAD.WIDE R14, R15, 0x4, R4 ;  /* 0x000000040f0e7825 */ /* 0x000fc600078e0204 */
[----:B------:R-:W-:Y:S01]  /*1cb0*/  SEL R19, R16, UR4, !P1 ;  /* 0x0000000410137c07 */ /* 0x000fe2000c800000 */
[----:B------:R-:W-:Y:S02]  /*1cc0*/  VIADD R18, R9, 0x3 ;  /* 0x0000000309127836 */ /* 0x000fe40000000000 */
[--C-:B------:R-:W-:Y:S01]  /*1cd0*/  IMAD.WIDE.U32 R16, R17, 0x4, R4.reuse ;  /* 0x0000000411107825 */ /* 0x100fe200078e0004 */
[----:B------:R4:W2:Y:S01]  /*1ce0*/  LDG.E.CONSTANT R9, desc[UR8][R14.64] ;  /* 0x000000080e097981 */ /* 0x0008a2000c1e9900 */
[----:B------:R-:W-:Y:S02]  /*1cf0*/  VIADDMNMX R23, R20, 0xfffffffe, RZ, !PT ;  /* 0xfffffffe14177846 */ /* 0x000fe400078001ff */
[C---:B------:R-:W-:Y:S01]  /*1d00*/  ISETP.GE.AND P1, PT, R18.reuse, UR5, PT ;  /* 0x0000000512007c0c */ /* 0x040fe2000bf26270 */
[--C-:B-1----:R-:W-:Y:S01]  /*1d10*/  IMAD.WIDE R10, R19, 0x4, R4.reuse ;  /* 0x00000004130a7825 */ /* 0x102fe200078e0204 */
[----:B------:R-:W2:Y:S02]  /*1d20*/  LDG.E.CONSTANT R17, desc[UR8][R16.64] ;  /* 0x0000000810117981 */ /* 0x000ea4000c1e9900 */
[----:B------:R-:W-:Y:S01]  /*1d30*/  SEL R25, R18, UR4, !P1 ;  /* 0x0000000412197c07 */ /* 0x000fe2000c800000 */
[--C-:B------:R-:W-:Y:S01]  /*1d40*/  IMAD.WIDE.U32 R18, R23, 0x4, R4.reuse ;  /* 0x0000000417127825 */ /* 0x100fe200078e0004 */
[----:B------:R-:W-:Y:S01]  /*1d50*/  VIADDMNMX R23, R20, 0xfffffffd, RZ, !PT ;  /* 0xfffffffd14177846 */ /* 0x000fe200078001ff */
[----:B------:R-:W2:Y:S02]  /*1d60*/  LDG.E.CONSTANT R11, desc[UR8][R10.64] ;  /* 0x000000080a0b7981 */ /* 0x000ea4000c1e9900 */
[----:B------:R-:W-:-:S02]  /*1d70*/  IMAD.WIDE R12, R25, 0x4, R4 ;  /* 0x00000004190c7825 */ /* 0x000fc400078e0204 */
[----:B------:R-:W2:Y:S02]  /*1d80*/  LDG.E.CONSTANT R19, desc[UR8][R18.64] ;  /* 0x0000000812137981 */ /* 0x000ea4000c1e9900 */
[----:B----4-:R-:W-:Y:S02]  /*1d90*/  IMAD.WIDE.U32 R14, R23, 0x4, R4 ;  /* 0x00000004170e7825 */ /* 0x010fe400078e0004 */
[----:B------:R-:W4:Y:S04]  /*1da0*/  LDG.E.CONSTANT R13, desc[UR8][R12.64] ;  /* 0x000000080c0d7981 */ /* 0x000f28000c1e9900 */
[----:B------:R-:W4:Y:S01]  /*1db0*/  LDG.E.CONSTANT R15, desc[UR8][R14.64] ;  /* 0x000000080e0f7981 */ /* 0x000f22000c1e9900 */
[----:B------:R-:W-:Y:S01]  /*1dc0*/  VIADD R8, R8, 0x4 ;  /* 0x0000000408087836 */ /* 0x000fe20000000000 */
[----:B---3-5:R-:W-:-:S04]  /*1dd0*/  FSETP.GT.AND P0, PT, R2, R7, P0 ;  /* 0x000000070200720b */ /* 0x028fc80000704000 */
[----:B--2---:R-:W-:-:S04]  /*1de0*/  FSETP.GE.AND P0, PT, R2, R21, P0 ;  /* 0x000000150200720b */ /* 0x004fc80000706000 */
[----:B------:R-:W-:-:S04]  /*1df0*/  FSETP.GT.AND P0, PT, R2, R9, P0 ;  /* 0x000000090200720b */ /* 0x000fc80000704000 */
[----:B------:R-:W-:-:S04]  /*1e00*/  FSETP.GE.AND P0, PT, R2, R17, P0 ;  /* 0x000000110200720b */ /* 0x000fc80000706000 */
[----:B------:R-:W-:-:S04]  /*1e10*/  FSETP.GT.AND P0, PT, R2, R11, P0 ;  /* 0x0000000b0200720b */ /* 0x000fc80000704000 */
[----:B------:R-:W-:-:S04]  /*1e20*/  FSETP.GE.AND P0, PT, R2, R19, P0 ;  /* 0x000000130200720b */ /* 0x000fc80000706000 */
[----:B----4-:R-:W-:-:S04]  /*1e30*/  FSETP.GT.AND P0, PT, R2, R13, P0 ;  /* 0x0000000d0200720b */ /* 0x010fc80000704000 */
[----:B------:R-:W-:-:S13]  /*1e40*/  FSETP.GE.AND P0, PT, R2, R15, P0 ;  /* 0x0000000f0200720b */ /* 0x000fda0000706000 */
.L_x_112:
[----:B------:R-:W-:Y:S05]  /*1e50*/  BRA.U !UP1, `(.L_x_111) ;  /* 0x0000000109987547 */ /* 0x000fea000b800000 */
[----:B------:R-:W-:Y:S01]  /*1e60*/  UISETP.NE.AND UP1, UPT, UR7, 0x1, UPT ;  /* 0x000000010700788c */ /* 0x000fe2000bf25270 */
[----:B------:R-:W-:-:S08]  /*1e70*/  LOP3.LUT P1, RZ, R6, 0x1, RZ, 0xc0, !PT ;  /* 0x0000000106ff7812 */ /* 0x000fd0000782c0ff */
[----:B------:R-:W-:Y:S05]  /*1e80*/  BRA.U !UP1, `(.L_x_113) ;  /* 0x00000001095c7547 */ /* 0x000fea000b800000 */
[----:B------:R-:W1:Y:S01]  /*1e90*/  LDCU UR5, c[0x0][0x380] ;  /* 0x00007000ff0577ac */ /* 0x000e620008000800 */
[----:B------:R-:W-:Y:S01]  /*1ea0*/  IMAD.IADD R6, R8, 0x1, R3 ;  /* 0x0000000108067824 */ /* 0x000fe200078e0203 */
[-C--:B------:R-:W-:Y:S02]  /*1eb0*/  VIADDMNMX R7, R3, -R8.reuse, RZ, !PT ;  /* 0x8000000803077246 */ /* 0x080fe400078001ff */
[----:B------:R-:W-:Y:S01]  /*1ec0*/  LOP3.LUT R12, RZ, R8, RZ, 0x33, !PT ;  /* 0x00000008ff0c7212 */ /* 0x000fe200078e33ff */
[C---:B------:R-:W-:Y:S01]  /*1ed0*/  VIADD R9, R6.reuse, 0x1 ;  /* 0x0000000106097836 */ /* 0x040fe20000000000 */
[----:B-1----:R-:W-:-:S04]  /*1ee0*/  ISETP.GE.AND P2, PT, R6, UR5, PT ;  /* 0x0000000506007c0c */ /* 0x002fc8000bf46270 */
[----:B------:R-:W-:Y:S01]  /*1ef0*/  SEL R11, R6, UR4, !P2 ;  /* 0x00000004060b7c07 */ /* 0x000fe2000d000000 */
[----:B------:R-:W-:Y:S01]  /*1f00*/  IMAD.WIDE.U32 R6, R7, 0x4, R4 ;  /* 0x0000000407067825 */ /* 0x000fe200078e0004 */
[----:B------:R-:W-:-:S03]  /*1f10*/  ISETP.GE.AND P2, PT, R9, UR5, PT ;  /* 0x0000000509007c0c */ /* 0x000fc6000bf46270 */
[----:B------:R-:W-:Y:S01]  /*1f20*/  IMAD.WIDE R10, R11, 0x4, R4 ;  /* 0x000000040b0a7825 */ /* 0x000fe200078e0204 */
[----:B------:R-:W-:Y:S01]  /*1f30*/  SEL R13, R9, UR4, !P2 ;  /* 0x00000004090d7c07 */ /* 0x000fe2000d000000 */
[----:B------:R-:W2:Y:S01]  /*1f40*/  LDG.E.CONSTANT R7, desc[UR8][R6.64] ;  /* 0x0000000806077981 */ /* 0x000ea2000c1e9900 */
[----:B------:R-:W-:-:S03]  /*1f50*/  VIADDMNMX R15, R3, R12, RZ, !PT ;  /* 0x0000000c030f7246 */ /* 0x000fc600078001ff */
[----:B------:R-:W3:Y:S01]  /*1f60*/  LDG.E.CONSTANT R11, desc[UR8][R10.64] ;  /* 0x000000080a0b7981 */ /* 0x000ee2000c1e9900 */
[----:B------:R-:W-:-:S04]  /*1f70*/  IMAD.WIDE R12, R13, 0x4, R4 ;  /* 0x000000040d0c7825 */ /* 0x000fc800078e0204 */
[----:B------:R-:W-:Y:S02]  /*1f80*/  IMAD.WIDE.U32 R14, R15, 0x4, R4 ;  /* 0x000000040f0e7825 */ /* 0x000fe400078e0004 */
[----:B------:R-:W4:Y:S04]  /*1f90*/  LDG.E.CONSTANT R13, desc[UR8][R12.64] ;  /* 0x000000080c0d7981 */ /* 0x000f28000c1e9900 */
[----:B------:R-:W4:Y:S01]  /*1fa0*/  LDG.E.CONSTANT R15, desc[UR8][R14.64] ;  /* 0x000000080e0f7981 */ /* 0x000f22000c1e9900 */
[----:B------:R-:W-:Y:S01]  /*1fb0*/  VIADD R8, R8, 0x2 ;  /* 0x0000000208087836 */ /* 0x000fe20000000000 */
[----:B---3-5:R-:W-:-:S04]  /*1fc0*/  FSETP.GT.AND P0, PT, R2, R11, P0 ;  /* 0x0000000b0200720b */ /* 0x028fc80000704000 */
[----:B--2---:R-:W-:-:S04]  /*1fd0*/  FSETP.GE.AND P0, PT, R2, R7, P0 ;  /* 0x000000070200720b */ /* 0x004fc80000706000 */
[----:B----4-:R-:W-:-:S04]  /*1fe0*/  FSETP.GT.AND P0, PT, R2, R13, P0 ;  /* 0x0000000d0200720b */ /* 0x010fc80000704000 */
[----:B------:R-:W-:-:S13]  /*1ff0*/  FSETP.GE.AND P0, PT, R2, R15, P0 ;  /* 0x0000000f0200720b */ /* 0x000fda0000706000 */
.L_x_113:
        /* <DEDUP_REMOVED lines=8> */
[----:B------:R-:W2:Y:S04]  /*2080*/  LDG.E.CONSTANT R7, desc[UR8][R6.64] ;  /* 0x0000000806077981 */ /* 0x000ea8000c1e9900 */
[----:B------:R-:W3:Y:S01]  /*2090*/  LDG.E.CONSTANT R5, desc[UR8][R4.64] ;  /* 0x0000000804057981 */ /* 0x000ee2000c1e9900 */
[----:B--2--5:R-:W-:-:S04]  /*20a0*/  FSETP.GT.AND P0, PT, R2, R7, P0 ;  /* 0x000000070200720b */ /* 0x024fc80000704000 */
[----:B---3--:R-:W-:-:S13]  /*20b0*/  FSETP.GE.AND P0, PT, R2, R5, P0 ;  /* 0x000000050200720b */ /* 0x008fda0000706000 */
.L_x_111:
        /* <DEDUP_REMOVED lines=10> */
.L_x_115:
        /* <DEDUP_REMOVED lines=10> */
.L_x_153:


//--------------------- .text._Z13relextrema_1DIlEviibPKT_Pb --------------------------
	.section	.text._Z13relextrema_1DIlEviibPKT_Pb,"ax",@progbits
	.align	128
        .global         _Z13relextrema_1DIlEviibPKT_Pb
        .type           _Z13relextrema_1DIlEviibPKT_Pb,@function
        .size           _Z13relextrema_1DIlEviibPKT_Pb,(.L_x_154 - _Z13relextrema_1DIlEviibPKT_Pb)
        .other          _Z13relextrema_1DIlEviibPKT_Pb,@"STO_CUDA_ENTRY STV_DEFAULT"
_Z13relextrema_1DIlEviibPKT_Pb:
.text._Z13relextrema_1DIlEviibPKT_Pb:
        /* <DEDUP_REMOVED lines=16> */
.L_x_117:
[----:B0-----:R-:W-:-:S04]  /*0100*/  IADD3 R6, P0, PT, R4, UR6, RZ ;  /* 0x0000000604067c10 */ /* 0x001fc8000ff1e0ff */
[----:B------:R-:W-:Y:S01]  /*0110*/  LEA.HI.X.SX32 R7, R4, UR7, 0x1, P0 ;  /* 0x0000000704077c11 */ /* 0x000fe200080f0eff */
[----:B------:R-:W-:-:S04]  /*0120*/  IMAD.IADD R4, R3, 0x1, R4 ;  /* 0x0000000103047824 */ /* 0x000fc800078e0204 */
[----:B------:R1:W-:Y:S01]  /*0130*/  STG.E.U8 desc[UR8][R6.64], R0 ;  /* 0x0000000006007986 */ /* 0x0003e2000c101108 */
[----:B------:R-:W-:-:S13]  /*0140*/  ISETP.GE.AND P0, PT, R4, UR5, PT ;  /* 0x0000000504007c0c */ /* 0x000fda000bf06270 */
[----:B-1----:R-:W-:Y:S05]  /*0150*/  @!P0 BRA `(.L_x_117) ;  /* 0xfffffffc00e88947 */ /* 0x002fea000383ffff */
[----:B------:R-:W-:Y:S05]  /*0160*/  EXIT ;  /* 0x000000000000794d */ /* 0x000fea0003800000 */
.L_x_116:
        /* <DEDUP_REMOVED lines=8> */
.L_x_124:
        /* <DEDUP_REMOVED lines=29> */
.L_x_120:
[----:B------:R-:W1:Y:S01]  /*03c0*/  LDC R22, c[0x0][0x380] ;  /* 0x0000e000ff167b82 */ /* 0x000e620000000800 */
[C---:B------:R-:W-:Y:S02]  /*03d0*/  VIADD R19, R33.reuse, 0x1 ;  /* 0x0000000121137836 */ /* 0x040fe40000000000 */
[----:B------:R-:W-:Y:S02]  /*03e0*/  VIADD R21, R33, 0x2 ;  /* 0x0000000221157836 */ /* 0x000fe40000000000 */
[----:B------:R-:W-:Y:S01]  /*03f0*/  VIADD R20, R34, 0x3 ;  /* 0x0000000322147836 */ /* 0x000fe20000000000 */
[----:B-1----:R-:W-:-:S04]  /*0400*/  ISETP.GE.AND P1, PT, R19, R22, PT ;  /* 0x000000161300720c */ /* 0x002fc80003f26270 */
[----:B------:R-:W-:Y:S02]  /*0410*/  SEL R18, R22, RZ, P1 ;  /* 0x000000ff16127207 */ /* 0x000fe40000800000 */
[----:B------:R-:W-:Y:S02]  /*0420*/  ISETP.GE.AND P1, PT, R21, R22, PT ;  /* 0x000000161500720c */ /* 0x000fe40003f26270 */
[----:B------:R-:W-:Y:S01]  /*0430*/  SHF.R.S32.HI R21, RZ, 0x1f, R20 ;  /* 0x0000001fff157819 */ /* 0x000fe20000011414 */
[----:B------:R-:W-:-:S03]  /*0440*/  IMAD.WIDE R18, R18, 0x8, RZ ;  /* 0x0000000812127825 */ /* 0x000fc600078e02ff */
[----:B------:R-:W-:Y:S01]  /*0450*/  LOP3.LUT R21, R21, R22, RZ, 0xc0, !PT ;  /* 0x0000001615157212 */ /* 0x000fe200078ec0ff */
[----:B------:R-:W-:-:S03]  /*0460*/  IMAD.WIDE R18, R8, 0x8, -R18 ;  /* 0x0000000808127825 */ /* 0x000fc600078e0a12 */
[----:B0-----:R-:W-:Y:S02]  /*0470*/  IADD3 R24, P2, PT, R18, UR6, RZ ;  /* 0x0000000612187c10 */ /* 0x001fe4000ff5e0ff */
[----:B------:R-:W-:Y:S01]  /*0480*/  SEL R18, R22, RZ, P1 ;  /* 0x000000ff16127207 */ /* 0x000fe20000800000 */
[----:B------:R-:W-:Y:S01]  /*0490*/  IMAD.IADD R21, R21, 0x1, R6 ;  /* 0x0000000115157824 */ /* 0x000fe200078e0206 */
        /* <DEDUP_REMOVED lines=9> */
[----:B------:R-:W-:-:S05]  /*0530*/  VIADD R23, R33, 0x3 ;  /* 0x0000000321177836 */ /* 0x000fca0000000000 */
[----:B------:R-:W-:Y:S01]  /*0540*/  ISETP.GE.AND P2, PT, R23, R22, PT ;  /* 0x000000161700720c */ /* 0x000fe20003f46270 */
[----:B------:R-:W-:-:S05]  /*0550*/  VIADD R23, R34, 0x2 ;  /* 0x0000000222177836 */ /* 0x000fca0000000000 */
[----:B------:R-:W-:Y:S02]  /*0560*/  SHF.R.S32.HI R23, RZ, 0x1f, R23 ;  /* 0x0000001fff177819 */ /* 0x000fe40000011417 */
[----:B--2--5:R-:W-:-:S04]  /*0570*/  ISETP.GT.U32.AND P1, PT, R16, R24, PT ;  /* 0x000000181000720c */ /* 0x024fc80003f24070 */
[----:B------:R-:W-:Y:S02]  /*0580*/  ISETP.GT.AND.EX P0, PT, R17, R25, P0, P1 ;  /* 0x000000191100720c */ /* 0x000fe40000704310 */
[----:B---3--:R-:W-:Y:S02]  /*0590*/  ISETP.GE.U32.AND P1, PT, R16, R20, PT ;  /* 0x000000141000720c */ /* 0x008fe40003f26070 */
[----:B------:R-:W-:Y:S01]  /*05a0*/  LOP3.LUT R20, R23, R22, RZ, 0xc0, !PT ;  /* 0x0000001617147212 */ /* 0x000fe200078ec0ff */
[----:B------:R-:W-:Y:S01]  /*05b0*/  VIADD R23, R34, 0x1 ;  /* 0x0000000122177836 */ /* 0x000fe20000000000 */
[----:B------:R-:W-:Y:S02]  /*05c0*/  ISETP.GE.AND.EX P0, PT, R17, R21, P0, P1 ;  /* 0x000000151100720c */ /* 0x000fe40000706310 */
[----:B------:R-:W-:Y:S01]  /*05d0*/  SEL R21, R22, RZ, P2 ;  /* 0x000000ff16157207 */ /* 0x000fe20001000000 */
[----:B------:R-:W-:Y:S01]  /*05e0*/  IMAD.IADD R25, R20, 0x1, R13 ;  /* 0x0000000114197824 */ /* 0x000fe200078e020d */
[----:B------:R-:W-:-:S03]  /*05f0*/  SHF.R.S32.HI R23, RZ, 0x1f, R23 ;  /* 0x0000001fff177819 */ /* 0x000fc60000011417 */
[----:B------:R-:W-:Y:S01]  /*0600*/  IMAD.WIDE R20, R21, 0x8, RZ ;  /* 0x0000000815147825 */ /* 0x000fe200078e02ff */
[----:B----4-:R-:W-:-:S03]  /*0610*/  ISETP.GT.U32.AND P1, PT, R16, R18, PT ;  /* 0x000000121000720c */ /* 0x010fc60003f24070 */
[----:B------:R-:W-:Y:S01]  /*0620*/  IMAD.WIDE R24, R25, 0x8, R14 ;  /* 0x0000000819187825 */ /* 0x000fe200078e020e */
[----:B------:R-:W-:-:S03]  /*0630*/  ISETP.GT.AND.EX P0, PT, R17, R19, P0, P1 ;  /* 0x000000131100720c */ /* 0x000fc60000704310 */
[----:B------:R-:W-:Y:S02]  /*0640*/  IMAD.WIDE R18, R26, 0x8, -R20 ;  /* 0x000000081a127825 */ /* 0x000fe400078e0a14 */
[----:B------:R-:W2:Y:S01]  /*0650*/  LDG.E.64.CONSTANT R24, desc[UR8][R24.64] ;  /* 0x0000000818187981 */ /* 0x000ea2000c1e9b00 */
        /* <DEDUP_REMOVED lines=8> */
[----:B------:R-:W-:Y:S01]  /*06e0*/  ISETP.GE.AND P2, PT, R23, R22, PT ;  /* 0x000000161700720c */ /* 0x000fe20003f46270 */
[----:B------:R-:W-:Y:S01]  /*06f0*/  VIADD R23, R33, 0x5 ;  /* 0x0000000521177836 */ /* 0x000fe20000000000 */
[----:B--2---:R-:W-:Y:S02]  /*0700*/  ISETP.GE.U32.AND P1, PT, R16, R24, PT ;  /* 0x000000181000720c */ /* 0x004fe40003f26070 */
[----:B------:R-:W-:Y:S02]  /*0710*/  SEL R24, R22, RZ, P2 ;  /* 0x000000ff16187207 */ /* 0x000fe40001000000 */
[----:B------:R-:W-:-:S03]  /*0720*/  ISETP.GE.AND.EX P0, PT, R17, R25, P0, P1 ;  /* 0x000000191100720c */ /* 0x000fc60000706310 */
[----:B------:R-:W-:Y:S01]  /*0730*/  IMAD.WIDE R24, R24, 0x8, RZ ;  /* 0x0000000818187825 */ /* 0x000fe200078e02ff */
[----:B---3--:R-:W-:-:S04]  /*0740*/  ISETP.GT.U32.AND P1, PT, R16, R20, PT ;  /* 0x000000141000720c */ /* 0x008fc80003f24070 */
[----:B------:R-:W-:Y:S01]  /*0750*/  ISETP.GT.AND.EX P0, PT, R17, R21, P0, P1 ;  /* 0x000000151100720c */ /* 0x000fe20000704310 */
[----:B------:R-:W-:Y:S01]  /*0760*/  IMAD.WIDE R20, R27, 0x8, -R24 ;  /* 0x000000081b147825 */ /* 0x000fe200078e0a18 */
[----:B----4-:R-:W-:Y:S02]  /*0770*/  ISETP.GE.U32.AND P1, PT, R16, R18, PT ;  /* 0x000000121000720c */ /* 0x010fe40003f26070 */
[----:B------:R-:W-:Y:S02]  /*0780*/  IADD3 R24, P2, PT, R20, UR6, RZ ;  /* 0x0000000614187c10 */ /* 0x000fe4000ff5e0ff */
[----:B------:R-:W-:Y:S02]  /*0790*/  ISETP.GE.AND.EX P0, PT, R17, R19, P0, P1 ;  /* 0x000000131100720c */ /* 0x000fe40000706310 */
[----:B------:R-:W-:Y:S02]  /*07a0*/  SHF.R.S32.HI R19, RZ, 0x1f, R34 ;  /* 0x0000001fff137819 */ /* 0x000fe40000011422 */
[----:B------:R-:W-:-:S02]  /*07b0*/  ISETP.GE.AND P1, PT, R23, R22, PT ;  /* 0x000000161700720c */ /* 0x000fc40003f26270 */
[----:B------:R-:W-:Y:S02]  /*07c0*/  LOP3.LUT R19, R19, R22, RZ, 0xc0, !PT ;  /* 0x0000001613137212 */ /* 0x000fe400078ec0ff */
[----:B------:R-:W-:Y:S02]  /*07d0*/  SEL R18, R22, RZ, P1 ;  /* 0x000000ff16127207 */ /* 0x000fe40000800000 */
[----:B------:R-:W-:Y:S01]  /*07e0*/  IADD3.X R25, PT, PT, R21, UR7, RZ, P2, !PT ;  /* 0x0000000715197c10 */ /* 0x000fe200097fe4ff */
[----:B------:R-:W-:-:S04]  /*07f0*/  IMAD.IADD R19, R19, 0x1, R34 ;  /* 0x0000000113137824 */ /* 0x000fc800078e0222 */
[----:B------:R-:W-:Y:S01]  /*0800*/  IMAD.WIDE R20, R19, 0x8, R14 ;  /* 0x0000000813147825 */ /* 0x000fe200078e020e */
[----:B------:R-:W2:Y:S03]  /*0810*/  LDG.E.64.CONSTANT R24, desc[UR8][R24.64] ;  /* 0x0000000818187981 */ /* 0x000ea6000c1e9b00 */
[----:B------:R-:W-:Y:S02]  /*0820*/  IMAD.WIDE R18, R18, 0x8, RZ ;  /* 0x0000000812127825 */ /* 0x000fe400078e02ff */
[----:B------:R-:W3:Y:S02]  /*0830*/  LDG.E.64.CONSTANT R20, desc[UR8][R20.64] ;  /* 0x0000000814147981 */ /* 0x000ee4000c1e9b00 */
[----:B------:R-:W-:-:S03]  /*0840*/  IMAD.WIDE R18, R28, 0x8, -R18 ;  /* 0x000000081c127825 */ /* 0x000fc600078e0a12 */
[----:B------:R-:W-:-:S04]  /*0850*/  IADD3 R18, P1, PT, R18, UR6, RZ ;  /* 0x0000000612127c10 */ /* 0x000fc8000ff3e0ff */
[----:B------:R-:W-:-:S06]  /*0860*/  IADD3.X R19, PT, PT, R19, UR7, RZ, P1, !PT ;  /* 0x0000000713137c10 */ /* 0x000fcc0008ffe4ff */
[----:B------:R-:W4:Y:S01]  /*0870*/  LDG.E.64.CONSTANT R18, desc[UR8][R18.64] ;  /* 0x0000000812127981 */ /* 0x000f22000c1e9b00 */
[----:B------:R-:W-:-:S05]  /*0880*/  VIADD R23, R33, 0x6 ;  /* 0x0000000621177836 */ /* 0x000fca0000000000 */
[----:B------:R-:W-:Y:S02]  /*0890*/  ISETP.GE.AND P2, PT, R23, R22, PT ;  /* 0x000000161700720c */ /* 0x000fe40003f46270 */
[----:B--2---:R-:W-:-:S04]  /*08a0*/  ISETP.GT.U32.AND P1, PT, R16, R24, PT ;  /* 0x000000181000720c */ /* 0x004fc80003f24070 */
[----:B------:R-:W-:Y:S02]  /*08b0*/  ISETP.GT.AND.EX P0, PT, R17, R25, P0, P1 ;  /* 0x000000191100720c */ /* 0x000fe40000704310 */
[----:B---3--:R-:W-:Y:S01]  /*08c0*/  ISETP.GE.U32.AND P1, PT, R16, R20, PT ;  /* 0x000000141000720c */ /* 0x008fe20003f26070 */
[----:B------:R-:W-:-:S03]  /*08d0*/  VIADD R20, R34, 0xffffffff ;  /* 0xffffffff22147836 */ /* 0x000fc60000000000 */
[----:B------:R-:W-:Y:S02]  /*08e0*/  ISETP.GE.AND.EX P0, PT, R17, R21, P0, P1 ;  /* 0x000000151100720c */ /* 0x000fe40000706310 */
[----:B------:R-:W-:Y:S02]  /*08f0*/  SEL R21, R22, RZ, P2 ;  /* 0x000000ff16157207 */ /* 0x000fe40001000000 */
[----:B------:R-:W-:-:S03]  /*0900*/  SHF.R.S32.HI R23, RZ, 0x1f, R20 ;  /* 0x0000001fff177819 */ /* 0x000fc60000011414 */
[----:B------:R-:W-:Y:S01]  /*0910*/  IMAD.WIDE R20, R21, 0x8, RZ ;  /* 0x0000000815147825 */ /* 0x000fe200078e02ff */
[----:B------:R-:W-:-:S03]  /*0920*/  LOP3.LUT R23, R23, R22, RZ, 0xc0, !PT ;  /* 0x0000001617177212 */ /* 0x000fc600078ec0ff */
[----:B------:R-:W-:Y:S01]  /*0930*/  IMAD.WIDE R20, R29, 0x8, -R20 ;  /* 0x000000081d147825 */ /* 0x000fe200078e0a14 */
[----:B----4-:R-:W-:-:S03]  /*0940*/  ISETP.GT.U32.AND P1, PT, R16, R18, PT ;  /* 0x000000121000720c */ /* 0x010fc60003f24070 */
[----:B------:R-:W-:Y:S01]  /*0950*/  VIADD R18, R34, 0xfffffffe ;  /* 0xfffffffe22127836 */ /* 0x000fe20000000000 */
[----:B------:R-:W-:Y:S01]  /*0960*/  ISETP.GT.AND.EX P0, PT, R17, R19, P0, P1 ;  /* 0x000000131100720c */ /* 0x000fe20000704310 */
[----:B------:R-:W-:Y:S01]  /*0970*/  IMAD.IADD R23, R23, 0x1, R12 ;  /* 0x0000000117177824 */ /* 0x000fe200078e020c */
[----:B------:R-:W-:Y:S02]  /*0980*/  IADD3 R20, P1, PT, R20, UR6, RZ ;  /* 0x0000000614147c10 */ /* 0x000fe4000ff3e0ff */
[----:B------:R-:W-:Y:S01]  /*0990*/  SHF.R.S32.HI R19, RZ, 0x1f, R18 ;  /* 0x0000001fff137819 */ /* 0x000fe20000011412 */
[----:B------:R-:W-:Y:S01]  /*09a0*/  IMAD.WIDE R24, R23, 0x8, R14 ;  /* 0x0000000817187825 */ /* 0x000fe200078e020e */
[----:B------:R-:W-:Y:S02]  /*09b0*/  IADD3.X R21, PT, PT, R21, UR7, RZ, P1, !PT ;  /* 0x0000000715157c10 */ /* 0x000fe40008ffe4ff */
[----:B------:R-:W-:-:S03]  /*09c0*/  LOP3.LUT R18, R19, R22, RZ, 0xc0, !PT ;  /* 0x0000001613127212 */ /* 0x000fc600078ec0ff */
[----:B------:R-:W2:Y:S02]  /*09d0*/  LDG.E.64.CONSTANT R24, desc[UR8][R24.64] ;  /* 0x0000000818187981 */ /* 0x000ea4000c1e9b00 */
[----:B------:R-:W-:Y:S02]  /*09e0*/  IMAD.IADD R19, R18, 0x1, R11 ;  /* 0x0000000112137824 */ /* 0x000fe400078e020b */
[----:B------:R-:W3:Y:S02]  /*09f0*/  LDG.E.64.CONSTANT R20, desc[UR8][R20.64] ;  /* 0x0000000814147981 */ /* 0x000ee4000c1e9b00 */
[----:B------:R-:W-:-:S06]  /*0a00*/  IMAD.WIDE R18, R19, 0x8, R14 ;  /* 0x0000000813127825 */ /* 0x000fcc00078e020e */
[----:B------:R-:W4:Y:S01]  /*0a10*/  LDG.E.64.CONSTANT R18, desc[UR8][R18.64] ;  /* 0x0000000812127981 */ /* 0x000f22000c1e9b00 */
[C---:B------:R-:W-:Y:S02]  /*0a20*/  VIADD R23, R33.reuse, 0x7 ;  /* 0x0000000721177836 */ /* 0x040fe40000000000 */
[----:B------:R-:W-:-:S03]  /*0a30*/  VIADD R33, R33, 0x8 ;  /* 0x0000000821217836 */ /* 0x000fc60000000000 */
[----:B------:R-:W-:-:S04]  /*0a40*/  ISETP.GE.AND P2, PT, R23, R22, PT ;  /* 0x000000161700720c */ /* 0x000fc80003f46270 */
[----:B------:R-:W-:Y:S02]  /*0a50*/  SEL R23, R22, RZ, P2 ;  /* 0x000000ff16177207 */ /* 0x000fe40001000000 */
[----:B--2---:R-:W-:-:S04]  /*0a60*/  ISETP.GE.U32.AND P1, PT, R16, R24, PT ;  /* 0x000000181000720c */ /* 0x004fc80003f26070 */
[----:B------:R-:W-:Y:S02]  /*0a70*/  ISETP.GE.AND.EX P0, PT, R17, R25, P0, P1 ;  /* 0x000000191100720c */ /* 0x000fe40000706310 */
[----:B---3--:R-:W-:Y:S01]  /*0a80*/  ISETP.GT.U32.AND P1, PT, R16, R20, PT ;  /* 0x000000141000720c */ /* 0x008fe20003f24070 */
[----:B------:R-:W-:-:S03]  /*0a90*/  VIADD R20, R34, 0xfffffffc ;  /* 0xfffffffc22147836 */ /* 0x000fc60000000000 */
[----:B------:R-:W-:Y:S01]  /*0aa0*/  ISETP.GT.AND.EX P0, PT, R17, R21, P0, P1 ;  /* 0x000000151100720c */ /* 0x000fe20000704310 */
[----:B------:R-:W-:Y:S01]  /*0ab0*/  VIADD R21, R34, 0xfffffffd ;  /* 0xfffffffd22157836 */ /* 0x000fe20000000000 */
[----:B----4-:R-:W-:Y:S02]  /*0ac0*/  ISETP.GE.U32.AND P3, PT, R16, R18, PT ;  /* 0x000000121000720c */ /* 0x010fe40003f66070 */
[----:B------:R-:W-:Y:S02]  /*0ad0*/  ISETP.GE.AND P1, PT, R33, R22, PT ;  /* 0x000000162100720c */ /* 0x000fe40003f26270 */
[----:B------:R-:W-:Y:S01]  /*0ae0*/  ISETP.GE.AND.EX P0, PT, R17, R19, P0, P3 ;  /* 0x000000131100720c */ /* 0x000fe20000706330 */
[----:B------:R-:W-:Y:S01]  /*0af0*/  IMAD.WIDE R18, R23, 0x8, RZ ;  /* 0x0000000817127825 */ /* 0x000fe200078e02ff */
[----:B------:R-:W-:Y:S02]  /*0b00*/  SEL R24, R22, RZ, P1 ;  /* 0x000000ff16187207 */ /* 0x000fe40000800000 */
[----:B------:R-:W-:-:S02]  /*0b10*/  SHF.R.S32.HI R23, RZ, 0x1f, R21 ;  /* 0x0000001fff177819 */ /* 0x000fc40000011415 */
[----:B------:R-:W-:Y:S01]  /*0b20*/  SHF.R.S32.HI R25, RZ, 0x1f, R20 ;  /* 0x0000001fff197819 */ /* 0x000fe20000011414 */
[----:B------:R-:W-:Y:S01]  /*0b30*/  IMAD.WIDE R20, R24, 0x8, RZ ;  /* 0x0000000818147825 */ /* 0x000fe200078e02ff */
[-C--:B------:R-:W-:Y:S02]  /*0b40*/  LOP3.LUT R23, R23, R22.reuse, RZ, 0xc0, !PT ;  /* 0x0000001617177212 */ /* 0x080fe400078ec0ff */
[----:B------:R-:W-:Y:S01]  /*0b50*/  LOP3.LUT R22, R25, R22, RZ, 0xc0, !PT ;  /* 0x0000001619167212 */ /* 0x000fe200078ec0ff */
[----:B------:R-:W-:-:S04]  /*0b60*/  IMAD.WIDE R18, R30, 0x8, -R18 ;  /* 0x000000081e127825 */ /* 0x000fc800078e0a12 */
[----:B------:R-:W-:Y:S01]  /*0b70*/  IMAD.WIDE R20, R31, 0x8, -R20 ;  /* 0x000000081f147825 */ /* 0x000fe200078e0a14 */
[----:B------:R-:W-:-:S03]  /*0b80*/  IADD3 R18, P1, PT, R18, UR6, RZ ;  /* 0x0000000612127c10 */ /* 0x000fc6000ff3e0ff */
[----:B------:R-:W-:Y:S01]  /*0b90*/  IMAD.IADD R23, R23, 0x1, R10 ;  /* 0x0000000117177824 */ /* 0x000fe200078e020a */
[----:B------:R-:W-:Y:S02]  /*0ba0*/  IADD3.X R19, PT, PT, R19, UR7, RZ, P1, !PT ;  /* 0x0000000713137c10 */ /* 0x000fe40008ffe4ff */
[----:B------:R-:W-:-:S04]  /*0bb0*/  IADD3 R24, P1, PT, R20, UR6, RZ ;  /* 0x0000000614187c10 */ /* 0x000fc8000ff3e0ff */
[----:B------:R-:W-:Y:S01]  /*0bc0*/  IADD3.X R25, PT, PT, R21, UR7, RZ, P1, !PT ;  /* 0x0000000715197c10 */ /* 0x000fe20008ffe4ff */
[----:B------:R-:W-:Y:S01]  /*0bd0*/  IMAD.WIDE R20, R23, 0x8, R14 ;  /* 0x0000000817147825 */ /* 0x000fe200078e020e */
[----:B------:R-:W2:Y:S03]  /*0be0*/  LDG.E.64.CONSTANT R18, desc[UR8][R18.64] ;  /* 0x0000000812127981 */ /* 0x000ea6000c1e9b00 */
[----:B------:R-:W-:Y:S01]  /*0bf0*/  IMAD.IADD R23, R22, 0x1, R9 ;  /* 0x0000000116177824 */ /* 0x000fe200078e0209 */
[----:B------:R-:W3:Y:S04]  /*0c00*/  LDG.E.64.CONSTANT R24, desc[UR8][R24.64] ;  /* 0x0000000818187981 */ /* 0x000ee8000c1e9b00 */
[----:B------:R-:W4:Y:S01]  /*0c10*/  LDG.E.64.CONSTANT R20, desc[UR8][R20.64] ;  /* 0x0000000814147981 */ /* 0x000f22000c1e9b00 */
[----:B------:R-:W-:-:S06]  /*0c20*/  IMAD.WIDE R22, R23, 0x8, R14 ;  /* 0x0000000817167825 */ /* 0x000fcc00078e020e */
[----:B------:R-:W3:Y:S01]  /*0c30*/  LDG.E.64.CONSTANT R22, desc[UR8][R22.64] ;  /* 0x0000000816167981 */ /* 0x000ee2000c1e9b00 */
        /* <DEDUP_REMOVED lines=17> */
[----:B------:R-:W-:Y:S01]  /*0d50*/  VIADD R31, R31, 0x8 ;  /* 0x000000081f1f7836 */ /* 0x000fe20000000000 */
[----:B--2---:R-:W-:-:S04]  /*0d60*/  ISETP.GT.U32.AND P1, PT, R16, R18, PT ;  /* 0x000000121000720c */ /* 0x004fc80003f24070 */
[C---:B------:R-:W-:Y:S02]  /*0d70*/  ISETP.GT.AND.EX P0, PT, R17.reuse, R19, P0, P1 ;  /* 0x000000131100720c */ /* 0x040fe40000704310 */
[C---:B----4-:R-:W-:Y:S02]  /*0d80*/  ISETP.GE.U32.AND P1, PT, R16.reuse, R20, PT ;  /* 0x000000141000720c */ /* 0x050fe40003f26070 */
[----:B---3--:R-:W-:Y:S02]  /*0d90*/  ISETP.GT.U32.AND P2, PT, R16, R24, PT ;  /* 0x000000181000720c */ /* 0x008fe40003f44070 */
[----:B------:R-:W-:-:S04]  /*0da0*/  ISETP.GE.AND.EX P1, PT, R17, R21, P0, P1 ;  /* 0x000000151100720c */ /* 0x000fc80000726310 */
[----:B------:R-:W-:Y:S02]  /*0db0*/  ISETP.GT.AND.EX P1, PT, R17, R25, P1, P2 ;  /* 0x000000191100720c */ /* 0x000fe40000f24320 */
[----:B------:R-:W-:Y:S02]  /*0dc0*/  ISETP.NE.AND P2, PT, R2, RZ, PT ;  /* 0x000000ff0200720c */ /* 0x000fe40003f45270 */
[----:B------:R-:W-:-:S04]  /*0dd0*/  ISETP.GE.U32.AND P0, PT, R16, R22, PT ;  /* 0x000000161000720c */ /* 0x000fc80003f06070 */
[----:B------:R-:W-:-:S07]  /*0de0*/  ISETP.GE.AND.EX P0, PT, R17, R23, P1, P0 ;  /* 0x000000171100720c */ /* 0x000fce0000f06300 */
[----:B------:R-:W-:Y:S06]  /*0df0*/  @P2 BRA `(.L_x_120) ;  /* 0xfffffff400702947 */ /* 0x000fec000383ffff */
[----:B------:R-:W-:-:S07]  /*0e00*/  VIADD R13, R0, 0xfffffffd ;  /* 0xfffffffd000d7836 */ /* 0x000fce0000000000 */
.L_x_119:
[----:B------:R-:W-:-:S09]  /*0e10*/  UISETP.NE.AND UP0, UPT, UR4, URZ, UPT ;  /* 0x000000ff0400728c */ /* 0x000fd2000bf05270 */
[----:B------:R-:W-:Y:S05]  /*0e20*/  BRA.U !UP0, `(.L_x_121) ;  /* 0x0000000508fc7547 */ /* 0x000fea000b800000 */
[----:B------:R-:W-:Y:S01]  /*0e30*/  LOP3.LUT P2, R12, R5, 0x3, RZ, 0xc0, !PT ;  /* 0x00000003050c7812 */ /* 0x000fe2000784c0ff */
[----:B------:R-:W-:-:S12]  /*0e40*/  BRA.U !UP1, `(.L_x_122) ;  /* 0x00000005090c7547 */ /* 0x000fd8000b800000 */
        /* <DEDUP_REMOVED lines=8> */
[----:B------:R-:W-:Y:S01]  /*0ed0*/  VIADD R20, R2, 0xfffffffe ;  /* 0xfffffffe02147836 */ /* 0x000fe20000000000 */
[----:B------:R-:W-:-:S02]  /*0ee0*/  SHF.R.S32.HI R19, RZ, 0x1f, R8 ;  /* 0x0000001fff137819 */ /* 0x000fc40000011408 */
[-C--:B-1----:R-:W-:Y:S02]  /*0ef0*/  ISETP.GE.AND P1, PT, R23, R0.reuse, PT ;  /* 0x000000001700720c */ /* 0x082fe40003f26270 */
[-C--:B------:R-:W-:Y:S02]  /*0f00*/  ISETP.GE.AND P3, PT, R11, R0.reuse, PT ;  /* 0x000000000b00720c */ /* 0x080fe40003f66270 */
[C---:B------:R-:W-:Y:S02]  /*0f10*/  SEL R6, R0.reuse, RZ, P1 ;  /* 0x000000ff00067207 */ /* 0x040fe40000800000 */
[-C--:B------:R-:W-:Y:S02]  /*0f20*/  LOP3.LUT R9, R7, R0.reuse, RZ, 0xc0, !PT ;  /* 0x0000000007097212 */ /* 0x080fe400078ec0ff */
[----:B------:R-:W-:Y:S01]  /*0f30*/  SEL R10, R0, RZ, P3 ;  /* 0x000000ff000a7207 */ /* 0x000fe20001800000 */
[----:B------:R-:W-:Y:S01]  /*0f40*/  IMAD.IADD R7, R23, 0x1, -R6 ;  /* 0x0000000117077824 */ /* 0x000fe200078e0a06 */
[-C--:B------:R-:W-:Y:S01]  /*0f50*/  LOP3.LUT R19, R19, R0.reuse, RZ, 0xc0, !PT ;  /* 0x0000000013137212 */ /* 0x080fe200078ec0ff */
[----:B------:R-:W-:Y:S01]  /*0f60*/  IMAD.IADD R9, R2, 0x1, R9 ;  /* 0x0000000102097824 */ /* 0x000fe200078e0209 */
[----:B------:R-:W-:Y:S01]  /*0f70*/  ISETP.GE.AND P1, PT, R21, R0, PT ;  /* 0x000000001500720c */ /* 0x000fe20003f26270 */
[----:B------:R-:W-:-:S04]  /*0f80*/  IMAD.WIDE R6, R7, 0x8, R14 ;  /* 0x0000000807067825 */ /* 0x000fc800078e020e */
[----:B------:R-:W-:Y:S01]  /*0f90*/  IMAD.IADD R11, R11, 0x1, -R10 ;  /* 0x000000010b0b7824 */ /* 0x000fe200078e0a0a */
[----:B------:R-:W-:Y:S01]  /*0fa0*/  SEL R10, R0, RZ, P1 ;  /* 0x000000ff000a7207 */ /* 0x000fe20000800000 */
[----:B------:R-:W-:Y:S01]  /*0fb0*/  IMAD.IADD R19, R8, 0x1, R19 ;  /* 0x0000000108137824 */ /* 0x000fe200078e0213 */
[----:B------:R-:W2:Y:S01]  /*0fc0*/  LDG.E.64.CONSTANT R6, desc[UR8][R6.64] ;  /* 0x0000000806067981 */ /* 0x000ea2000c1e9b00 */
[----:B------:R-:W-:Y:S01]  /*0fd0*/  IMAD.WIDE R8, R9, 0x8, R14 ;  /* 0x0000000809087825 */ /* 0x000fe200078e020e */
[----:B------:R-:W-:-:S03]  /*0fe0*/  SHF.R.S32.HI R25, RZ, 0x1f, R20 ;  /* 0x0000001fff197819 */ /* 0x000fc60000011414 */
[----:B------:R-:W-:Y:S02]  /*0ff0*/  IMAD.IADD R21, R21, 0x1, -R10 ;  /* 0x0000000115157824 */ /* 0x000fe400078e0a0a */
[----:B------:R-:W-:Y:S01]  /*1000*/  VIADD R23, R23, 0x3 ;  /* 0x0000000317177836 */ /* 0x000fe20000000000 */
[----:B------:R-:W3:Y:S01]  /*1010*/  LDG.E.64.CONSTANT R8, desc[UR8][R8.64] ;  /* 0x0000000808087981 */ /* 0x000ee2000c1e9b00 */
[--C-:B------:R-:W-:Y:S01]  /*1020*/  IMAD.WIDE R10, R11, 0x8, R14.reuse ;  /* 0x000000080b0a7825 */ /* 0x100fe200078e020e */
[-C--:B------:R-:W-:Y:S02]  /*1030*/  LOP3.LUT R25, R25, R0.reuse, RZ, 0xc0, !PT ;  /* 0x0000000019197212 */ /* 0x080fe400078ec0ff */
[----:B------:R-:W-:Y:S01]  /*1040*/  ISETP.GE.AND P1, PT, R23, R0, PT ;  /* 0x000000001700720c */ /* 0x000fe20003f26270 */
[----:B------:R-:W-:Y:S02]  /*1050*/  VIADD R2, R2, 0xfffffffd ;  /* 0xfffffffd02027836 */ /* 0x000fe40000000000 */
[----:B------:R-:W-:Y:S01]  /*1060*/  IMAD.WIDE R18, R19, 0x8, R14 ;  /* 0x0000000813127825 */ /* 0x000fe200078e020e */
[----:B------:R-:W4:Y:S01]  /*1070*/  LDG.E.64.CONSTANT R10, desc[UR8][R10.64] ;  /* 0x000000080a0a7981 */ /* 0x000f22000c1e9b00 */
[----:B------:R-:W-:-:S02]  /*1080*/  SEL R22, R0, RZ, P1 ;  /* 0x000000ff00167207 */ /* 0x000fc40000800000 */
[----:B------:R-:W-:Y:S01]  /*1090*/  SHF.R.S32.HI R27, RZ, 0x1f, R2 ;  /* 0x0000001fff1b7819 */ /* 0x000fe20000011402 */
[----:B------:R-:W-:Y:S01]  /*10a0*/  IMAD.IADD R25, R20, 0x1, R25 ;  /* 0x0000000114197824 */ /* 0x000fe200078e0219 */
[----:B------:R-:W4:Y:S01]  /*10b0*/  LDG.E.64.CONSTANT R18, desc[UR8][R18.64] ;  /* 0x0000000812127981 */ /* 0x000f22000c1e9b00 */
[----:B------:R-:W-:Y:S01]  /*10c0*/  IMAD.WIDE R20, R21, 0x8, R14 ;  /* 0x0000000815147825 */ /* 0x000fe200078e020e */
[----:B------:R-:W-:-:S03]  /*10d0*/  LOP3.LUT R29, R27, R0, RZ, 0xc0, !PT ;  /* 0x000000001b1d7212 */ /* 0x000fc600078ec0ff */
[----:B------:R-:W-:Y:S02]  /*10e0*/  IMAD.IADD R27, R23, 0x1, -R22 ;  /* 0x00000001171b7824 */ /* 0x000fe400078e0a16 */
[----:B------:R-:W-:Y:S01]  /*10f0*/  IMAD.WIDE R22, R25, 0x8, R14 ;  /* 0x0000000819167825 */ /* 0x000fe200078e020e */
[----:B------:R-:W4:Y:S03]  /*1100*/  LDG.E.64.CONSTANT R20, desc[UR8][R20.64] ;  /* 0x0000000814147981 */ /* 0x000f26000c1e9b00 */
[----:B------:R-:W-:Y:S02]  /*1110*/  IMAD.IADD R29, R2, 0x1, R29 ;  /* 0x00000001021d7824 */ /* 0x000fe400078e021d */
[--C-:B------:R-:W-:Y:S01]  /*1120*/  IMAD.WIDE R24, R27, 0x8, R14.reuse ;  /* 0x000000081b187825 */ /* 0x100fe200078e020e */
[----:B------:R-:W4:Y:S03]  /*1130*/  LDG.E.64.CONSTANT R22, desc[UR8][R22.64] ;  /* 0x0000000816167981 */ /* 0x000f26000c1e9b00 */
[----:B------:R-:W-:-:S02]  /*1140*/  IMAD.WIDE R26, R29, 0x8, R14 ;  /* 0x000000081d1a7825 */ /* 0x000fc400078e020e */
[----:B------:R-:W4:Y:S04]  /*1150*/  LDG.E.64.CONSTANT R24, desc[UR8][R24.64] ;  /* 0x0000000818187981 */ /* 0x000f28000c1e9b00 */
[----:B------:R-:W4:Y:S01]  /*1160*/  LDG.E.64.CONSTANT R26, desc[UR8][R26.64] ;  /* 0x000000081a1a7981 */ /* 0x000f22000c1e9b00 */
[----:B------:R-:W-:Y:S01]  /*1170*/  VIADD R13, R13, 0x4 ;  /* 0x000000040d0d7836 */ /* 0x000fe20000000000 */
        /* <DEDUP_REMOVED lines=16> */
.L_x_122:
        /* <DEDUP_REMOVED lines=9> */
[C---:B------:R-:W-:Y:S02]  /*1310*/  VIADD R8, R0.reuse, 0x1 ;  /* 0x0000000100087836 */ /* 0x040fe40000000000 */
[----:B------:R-:W-:Y:S01]  /*1320*/  IMAD.IADD R11, R11, 0x1, R4 ;  /* 0x000000010b0b7824 */ /* 0x000fe200078e0204 */
[----:B------:R-:W-:Y:S02]  /*1330*/  SHF.R.S32.HI R6, RZ, 0x1f, R2 ;  /* 0x0000001fff067819 */ /* 0x000fe40000011402 */
[----:B-1----:R-:W-:-:S02]  /*1340*/  ISETP.GE.AND P1, PT, R0, R5, PT ;  /* 0x000000050000720c */ /* 0x002fc40003f26270 */
[-C--:B------:R-:W-:Y:S02]  /*1350*/  LOP3.LUT R9, R6, R5.reuse, RZ, 0xc0, !PT ;  /* 0x0000000506097212 */ /* 0x080fe400078ec0ff */
[C---:B------:R-:W-:Y:S02]  /*1360*/  SEL R7, R5.reuse, RZ, P1 ;  /* 0x000000ff05077207 */ /* 0x040fe40000800000 */
[-C--:B------:R-:W-:Y:S01]  /*1370*/  ISETP.GE.AND P1, PT, R8, R5.reuse, PT ;  /* 0x000000050800720c */ /* 0x080fe20003f26270 */
[----:B------:R-:W-:Y:S02]  /*1380*/  IMAD.IADD R9, R2, 0x1, R9 ;  /* 0x0000000102097824 */ /* 0x000fe400078e0209 */
[----:B------:R-:W-:Y:S01]  /*1390*/  IMAD.IADD R7, R0, 0x1, -R7 ;  /* 0x0000000100077824 */ /* 0x000fe200078e0a07 */
[----:B------:R-:W-:Y:S02]  /*13a0*/  SHF.R.S32.HI R0, RZ, 0x1f, R11 ;  /* 0x0000001fff007819 */ /* 0x000fe4000001140b */
[----:B------:R-:W-:Y:S01]  /*13b0*/  SEL R19, R5, RZ, P1 ;  /* 0x000000ff05137207 */ /* 0x000fe20000800000 */
[----:B------:R-:W-:Y:S01]  /*13c0*/  IMAD.WIDE R6, R7, 0x8, R14 ;  /* 0x0000000807067825 */ /* 0x000fe200078e020e */
[----:B------:R-:W-:-:S03]  /*13d0*/  LOP3.LUT R0, R0, R5, RZ, 0xc0, !PT ;  /* 0x0000000500007212 */ /* 0x000fc600078ec0ff */
[----:B------:R-:W-:Y:S02]  /*13e0*/  IMAD.IADD R19, R8, 0x1, -R19 ;  /* 0x0000000108137824 */ /* 0x000fe400078e0a13 */
[----:B------:R-:W-:Y:S01]  /*13f0*/  IMAD.WIDE R8, R9, 0x8, R14 ;  /* 0x0000000809087825 */ /* 0x000fe200078e020e */
[----:B------:R-:W2:Y:S03]  /*1400*/  LDG.E.64.CONSTANT R6, desc[UR8][R6.64] ;  /* 0x0000000806067981 */ /* 0x000ea6000c1e9b00 */
[----:B------:R-:W-:Y:S02]  /*1410*/  IMAD.IADD R5, R11, 0x1, R0 ;  /* 0x000000010b057824 */ /* 0x000fe400078e0200 */
[--C-:B------:R-:W-:Y:S01]  /*1420*/  IMAD.WIDE R10, R19, 0x8, R14.reuse ;  /* 0x00000008130a7825 */ /* 0x100fe200078e020e */
[----:B------:R-:W3:Y:S03]  /*1430*/  LDG.E.64.CONSTANT R8, desc[UR8][R8.64] ;  /* 0x0000000808087981 */ /* 0x000ee6000c1e9b00 */
[----:B------:R-:W-:-:S02]  /*1440*/  IMAD.WIDE R18, R5, 0x8, R14 ;  /* 0x0000000805127825 */ /* 0x000fc400078e020e */
[----:B------:R-:W4:Y:S04]  /*1450*/  LDG.E.64.CONSTANT R10, desc[UR8][R10.64] ;  /* 0x000000080a0a7981 */ /* 0x000f28000c1e9b00 */
[----:B------:R-:W4:Y:S01]  /*1460*/  LDG.E.64.CONSTANT R18, desc[UR8][R18.64] ;  /* 0x0000000812127981 */ /* 0x000f22000c1e9b00 */
[----:B------:R-:W-:Y:S01]  /*1470*/  VIADD R13, R13, 0x2 ;  /* 0x000000020d0d7836 */ /* 0x000fe20000000000 */
        /* <DEDUP_REMOVED lines=8> */
.L_x_123:
[----:B------:R-:W-:Y:S05]  /*1500*/  @P2 BRA `(.L_x_121) ;  /* 0x0000000000442947 */ /* 0x000fea0003800000 */
[----:B------:R-:W1:Y:S01]  /*1510*/  LDC R7, c[0x0][0x380] ;  /* 0x0000e000ff077b82 */ /* 0x000e620000000800 */
[----:B------:R-:W-:Y:S02]  /*1520*/  IMAD.IADD R0, R13, 0x1, R4 ;  /* 0x000000010d007824 */ /* 0x000fe400078e0204 */
[----:B------:R-:W-:-:S05]  /*1530*/  IMAD.IADD R13, R4, 0x1, -R13 ;  /* 0x00000001040d7824 */ /* 0x000fca00078e0a0d */
[----:B------:R-:W-:Y:S02]  /*1540*/  SHF.R.S32.HI R2, RZ, 0x1f, R13 ;  /* 0x0000001fff027819 */ /* 0x000fe4000001140d */
[-C--:B-1----:R-:W-:Y:S02]  /*1550*/  ISETP.GE.AND P1, PT, R0, R7.reuse, PT ;  /* 0x000000070000720c */ /* 0x082fe40003f26270 */
[----:B------:R-:W-:Y:S02]  /*1560*/  LOP3.LUT R2, R2, R7, RZ, 0xc0, !PT ;  /* 0x0000000702027212 */ /* 0x000fe400078ec0ff */
[----:B------:R-:W-:-:S03]  /*1570*/  SEL R5, R7, RZ, P1 ;  /* 0x000000ff07057207 */ /* 0x000fc60000800000 */
[----:B------:R-:W-:Y:S02]  /*1580*/  IMAD.IADD R13, R13, 0x1, R2 ;  /* 0x000000010d0d7824 */ /* 0x000fe400078e0202 */
[----:B------:R-:W-:-:S04]  /*1590*/  IMAD.IADD R5, R0, 0x1, -R5 ;  /* 0x0000000100057824 */ /* 0x000fc800078e0a05 */
        /* <DEDUP_REMOVED lines=8> */
.L_x_121:
        /* <DEDUP_REMOVED lines=10> */
.L_x_118:
[----:B------:R-:W-:Y:S02]  /*16c0*/  ULOP3.LUT UR10, UR6, 0x7, URZ, 0xc0, !UPT ;  /* 0x00000007060a7892 */ /* 0x000fe4000f8ec0ff */
[----:B------:R-:W-:Y:S02]  /*16d0*/  ULOP3.LUT UR7, UR6, 0x3, URZ, 0xc0, !UPT ;  /* 0x0000000306077892 */ /* 0x000fe4000f8ec0ff */
[----:B------:R-:W-:Y:S01]  /*16e0*/  UIADD3 UR11, UPT, UPT, UR10, -0x1, URZ ;  /* 0xffffffff0a0b7890 */ /* 0x000fe2000fffe0ff */
[----:B------:R-:W0:Y:S01]  /*16f0*/  LDCU UR12, c[0x0][0x380] ;  /* 0x00007000ff0c77ac */ /* 0x000e220008000800 */
[----:B------:R-:W-:Y:S02]  /*1700*/  ULOP3.LUT UR6, UR6, 0x7ffffff8, URZ, 0xc0, !UPT ;  /* 0x7ffffff806067892 */ /* 0x000fe4000f8ec0ff */
[----:B------:R-:W-:Y:S02]  /*1710*/  UIADD3 UR4, UPT, UPT, UR5, -0x1, URZ ;  /* 0xffffffff05047890 */ /* 0x000fe4000fffe0ff */
[----:B------:R-:W-:-:S11]  /*1720*/  UISETP.GE.U32.AND UP0, UPT, UR11, 0x3, UPT ;  /* 0x000000030b00788c */ /* 0x000fd6000bf06070 */
.L_x_130:
[----:B------:R-:W1:Y:S08]  /*1730*/  LDC.64 R8, c[0x0][0x390] ;  /* 0x0000e400ff087b82 */ /* 0x000e700000000a00 */
[----:B------:R-:W2:Y:S01]  /*1740*/  LDC R0, c[0x0][0x384] ;  /* 0x0000e100ff007b82 */ /* 0x000ea20000000800 */
[----:B-1----:R-:W-:-:S06]  /*1750*/  IMAD.WIDE R6, R4, 0x8, R8 ;  /* 0x0000000804067825 */ /* 0x002fcc00078e0208 */
[----:B------:R-:W5:Y:S01]  /*1760*/  LDG.E.64.CONSTANT R6, desc[UR8][R6.64] ;  /* 0x0000000806067981 */ /* 0x000f62000c1e9b00 */
[----:B------:R-:W-:Y:S01]  /*1770*/  PLOP3.LUT P0, PT, PT, PT, PT, 0x80, 0x8 ;  /* 0x000000000008781c */ /* 0x000fe20003f0f070 */
[----:B------:R-:W-:Y:S01]  /*1780*/  IMAD.MOV.U32 R5, RZ, RZ, 0x1 ;  /* 0x00000001ff057424 */ /* 0x000fe200078e00ff */
[----:B--2---:R-:W-:-:S13]  /*1790*/  ISETP.GE.U32.AND P1, PT, R0, 0x8, PT ;  /* 0x000000080000780c */ /* 0x004fda0003f26070 */
[----:B------:R-:W-:Y:S05]  /*17a0*/  @!P1 BRA `(.L_x_125) ;  /* 0x0000000400a09947 */ /* 0x000fea0003800000 */
[----:B------:R-:W-:Y:S01]  /*17b0*/  PLOP3.LUT P0, PT, PT, PT, PT, 0x80, 0x8 ;  /* 0x000000000008781c */ /* 0x000fe20003f0f070 */
[----:B------:R-:W-:-:S12]  /*17c0*/  IMAD.MOV.U32 R5, RZ, RZ, 0x1 ;  /* 0x00000001ff057424 */ /* 0x000fd800078e00ff */
.L_x_126:
[----:B------:R-:W-:Y:S02]  /*17d0*/  IMAD.IADD R24, R5, 0x1, R4 ;  /* 0x0000000105187824 */ /* 0x000fe400078e0204 */
[----:B------:R-:W-:-:S03]  /*17e0*/  IMAD.IADD R2, R4, 0x1, -R5 ;  /* 0x0000000104027824 */ /* 0x000fc600078e0a05 */
[C---:B0-----:R-:W-:Y:S01]  /*17f0*/  ISETP.GE.AND P1, PT, R24.reuse, UR12, PT ;  /* 0x0000000c18007c0c */ /* 0x041fe2000bf26270 */
[C---:B------:R-:W-:Y:S01]  /*1800*/  VIADD R10, R24.reuse, 0x1 ;  /* 0x00000001180a7836 */ /* 0x040fe20000000000 */
[----:B------:R-:W-:Y:S02]  /*1810*/  VIMNMX R19, PT, PT, RZ, R2, !PT ;  /* 0x00000002ff137248 */ /* 0x000fe40007fe0100 */
[----:B------:R-:W-:-:S05]  /*1820*/  SEL R15, R24, UR4, !P1 ;  /* 0x00000004180f7c07 */ /* 0x000fca000c800000 */
[----:B------:R-:W-:Y:S01]  /*1830*/  IMAD.WIDE R14, R15, 0x8, R8 ;  /* 0x000000080f0e7825 */ /* 0x000fe200078e0208 */
[----:B------:R-:W-:-:S05]  /*1840*/  ISETP.GE.AND P1, PT, R10, UR12, PT ;  /* 0x0000000c0a007c0c */ /* 0x000fca000bf26270 */
[----:B------:R-:W2:Y:S01]  /*1850*/  LDG.E.64.CONSTANT R14, desc[UR8][R14.64] ;  /* 0x000000080e0e7981 */ /* 0x000ea2000c1e9b00 */
[----:B------:R-:W-:Y:S01]  /*1860*/  IMAD.WIDE.U32 R18, R19, 0x8, R8 ;  /* 0x0000000813127825 */ /* 0x000fe200078e0008 */
[----:B------:R-:W-:-:S05]  /*1870*/  SEL R23, R10, UR4, !P1 ;  /* 0x000000040a177c07 */ /* 0x000fca000c800000 */
[----:B------:R-:W3:Y:S01]  /*1880*/  LDG.E.64.CONSTANT R18, desc[UR8][R18.64] ;  /* 0x0000000812127981 */ /* 0x000ee2000c1e9b00 */
[----:B------:R-:W-:Y:S01]  /*1890*/  IMAD.WIDE R22, R23, 0x8, R8 ;  /* 0x0000000817167825 */ /* 0x000fe200078e0208 */
[----:B------:R-:W-:-:S04]  /*18a0*/  LOP3.LUT R11, RZ, R5, RZ, 0x33, !PT ;  /* 0x00000005ff0b7212 */ /* 0x000fc800078e33ff */
[----:B------:R-:W-:Y:S01]  /*18b0*/  VIADDMNMX R11, R4, R11, RZ, !PT ;  /* 0x0000000b040b7246 */ /* 0x000fe200078001ff */
[----:B------:R-:W4:Y:S04]  /*18c0*/  LDG.E.64.CONSTANT R22, desc[UR8][R22.64] ;  /* 0x0000000816167981 */ /* 0x000f28000c1e9b00 */
[----:B------:R-:W-:-:S06]  /*18d0*/  IMAD.WIDE.U32 R26, R11, 0x8, R8 ;  /* 0x000000080b1a7825 */ /* 0x000fcc00078e0008 */
[----:B------:R-:W4:Y:S01]  /*18e0*/  LDG.E.64.CONSTANT R26, desc[UR8][R26.64] ;  /* 0x000000081a1a7981 */ /* 0x000f22000c1e9b00 */
[----:B------:R-:W-:Y:S01]  /*18f0*/  VIADD R10, R24, 0x2 ;  /* 0x00000002180a7836 */ /* 0x000fe20000000000 */
[----:B------:R-:W-:Y:S01]  /*1900*/  VIADDMNMX R13, R2, 0xfffffffe, RZ, !PT ;  /* 0xfffffffe020d7846 */ /* 0x000fe200078001ff */
[C---:B------:R-:W-:Y:S02]  /*1910*/  VIADD R16, R24.reuse, 0x3 ;  /* 0x0000000318107836 */ /* 0x040fe40000000000 */
[----:B------:R-:W-:Y:S01]  /*1920*/  VIADD R20, R24, 0x4 ;  /* 0x0000000418147836 */ /* 0x000fe20000000000 */
[----:B------:R-:W-:Y:S01]  /*1930*/  ISETP.GE.AND P1, PT, R10, UR12, PT ;  /* 0x0000000c0a007c0c */ /* 0x000fe2000bf26270 */
[----:B------:R-:W-:-:S03]  /*1940*/  IMAD.WIDE.U32 R12, R13, 0x8, R8 ;  /* 0x000000080d0c7825 */ /* 0x000fc600078e0008 */
[----:B------:R-:W-:Y:S02]  /*1950*/  SEL R11, R10, UR4, !P1 ;  /* 0x000000040a0b7c07 */ /* 0x000fe4000c800000 */
[C---:B------:R-:W-:Y:S01]  /*1960*/  ISETP.GE.AND P1, PT, R16.reuse, UR12, PT ;  /* 0x0000000c10007c0c */ /* 0x040fe2000bf26270 */
[----:B------:R-:W4:Y:S02]  /*1970*/  LDG.E.64.CONSTANT R12, desc[UR8][R12.64] ;  /* 0x000000080c0c7981 */ /* 0x000f24000c1e9b00 */
[----:B------:R-:W-:Y:S01]  /*1980*/  IMAD.WIDE R10, R11, 0x8, R8 ;  /* 0x000000080b0a7825 */ /* 0x000fe200078e0208 */
[----:B------:R-:W-:-:S05]  /*1990*/  SEL R31, R16, UR4, !P1 ;  /* 0x00000004101f7c07 */ /* 0x000fca000c800000 */
[----:B------:R-:W4:Y:S01]  /*19a0*/  LDG.E.64.CONSTANT R10, desc[UR8][R10.64] ;  /* 0x000000080a0a7981 */ /* 0x000f22000c1e9b00 */
[----:B------:R-:W-:Y:S01]  /*19b0*/  VIADDMNMX R17, R2, 0xfffffffd, RZ, !PT ;  /* 0xfffffffd02117846 */ /* 0x000fe200078001ff */
[----:B------:R-:W-:Y:S01]  /*19c0*/  IMAD.WIDE R30, R31, 0x8, R8 ;  /* 0x000000081f1e7825 */ /* 0x000fe200078e0208 */
[----:B------:R-:W-:-:S03]  /*19d0*/  ISETP.GE.AND P2, PT, R20, UR12, PT ;  /* 0x0000000c14007c0c */ /* 0x000fc6000bf46270 */
        /* <DEDUP_REMOVED lines=8> */
[----:B------:R-:W-:Y:S02]  /*1a60*/  SEL R25, R25, UR4, !P2 ;  /* 0x0000000419197c07 */ /* 0x000fe4000d000000 */
[----:B------:R-:W-:Y:S01]  /*1a70*/  VIADD R32, R24, 0x6 ;  /* 0x0000000618207836 */ /* 0x000fe20000000000 */
[----:B------:R-:W-:Y:S01]  /*1a80*/  VIADDMNMX R35, R2, 0xfffffffb, RZ, !PT ;  /* 0xfffffffb02237846 */ /* 0x000fe200078001ff */
[----:B------:R-:W4:Y:S01]  /*1a90*/  LDG.E.64.CONSTANT R20, desc[UR8][R20.64] ;  /* 0x0000000814147981 */ /* 0x000f22000c1e9b00 */
[----:B------:R-:W-:-:S02]  /*1aa0*/  VIADD R33, R24, 0x7 ;  /* 0x0000000718217836 */ /* 0x000fc40000000000 */
[----:B------:R-:W-:-:S04]  /*1ab0*/  ISETP.GE.AND P2, PT, R32, UR12, PT ;  /* 0x0000000c20007c0c */ /* 0x000fc8000bf46270 */
[----:B------:R-:W-:Y:S02]  /*1ac0*/  SEL R37, R32, UR4, !P2 ;  /* 0x0000000420257c07 */ /* 0x000fe4000d000000 */
[----:B------:R-:W-:-:S03]  /*1ad0*/  ISETP.GE.AND P2, PT, R33, UR12, PT ;  /* 0x0000000c21007c0c */ /* 0x000fc6000bf46270 */
[----:B------:R-:W-:Y:S01]  /*1ae0*/  IMAD.WIDE R36, R37, 0x8, R8 ;  /* 0x0000000825247825 */ /* 0x000fe200078e0208 */
[----:B------:R-:W-:Y:S02]  /*1af0*/  SEL R33, R33, UR4, !P2 ;  /* 0x0000000421217c07 */ /* 0x000fe4000d000000 */
[----:B--2--5:R-:W-:-:S04]  /*1b00*/  ISETP.GT.U32.AND P1, PT, R6, R14, PT ;  /* 0x0000000e0600720c */ /* 0x024fc80003f24070 */
[----:B------:R-:W-:Y:S02]  /*1b10*/  ISETP.GT.AND.EX P0, PT, R7, R15, P0, P1 ;  /* 0x0000000f0700720c */ /* 0x000fe40000704310 */
[----:B------:R0:W2:Y:S01]  /*1b20*/  LDG.E.64.CONSTANT R14, desc[UR8][R30.64] ;  /* 0x000000081e0e7981 */ /* 0x0000a2000c1e9b00 */
[----:B---3--:R-:W-:-:S04]  /*1b30*/  ISETP.GE.U32.AND P1, PT, R6, R18, PT ;  /* 0x000000120600720c */ /* 0x008fc80003f26070 */
[----:B------:R-:W-:Y:S02]  /*1b40*/  ISETP.GE.AND.EX P0, PT, R7, R19, P0, P1 ;  /* 0x000000130700720c */ /* 0x000fe40000706310 */
[----:B------:R1:W3:Y:S01]  /*1b50*/  LDG.E.64.CONSTANT R18, desc[UR8][R28.64] ;  /* 0x000000081c127981 */ /* 0x0002e2000c1e9b00 */
[----:B----4-:R-:W-:Y:S01]  /*1b60*/  ISETP.GT.U32.AND P1, PT, R6, R22, PT ;  /* 0x000000160600720c */ /* 0x010fe20003f24070 */
[----:B0-----:R-:W-:-:S03]  /*1b70*/  IMAD.WIDE R30, R25, 0x8, R8 ;  /* 0x00000008191e7825 */ /* 0x001fc600078e0208 */
[----:B------:R-:W-:Y:S01]  /*1b80*/  ISETP.GT.AND.EX P0, PT, R7, R23, P0, P1 ;  /* 0x000000170700720c */ /* 0x000fe20000704310 */
[--C-:B------:R-:W-:Y:S01]  /*1b90*/  IMAD.WIDE.U32 R24, R35, 0x8, R8.reuse ;  /* 0x0000000823187825 */ /* 0x100fe200078e0008 */
[----:B------:R0:W4:Y:S01]  /*1ba0*/  LDG.E.64.CONSTANT R22, desc[UR8][R30.64] ;  /* 0x000000081e167981 */ /* 0x000122000c1e9b00 */
[----:B-1----:R-:W-:Y:S02]  /*1bb0*/  VIADDMNMX R29, R2, 0xfffffffa, RZ, !PT ;  /* 0xfffffffa021d7846 */ /* 0x002fe400078001ff */
[----:B------:R-:W-:Y:S02]  /*1bc0*/  ISETP.GE.U32.AND P1, PT, R6, R26, PT ;  /* 0x0000001a0600720c */ /* 0x000fe40003f26070 */
[----:B------:R-:W4:Y:S01]  /*1bd0*/  LDG.E.64.CONSTANT R24, desc[UR8][R24.64] ;  /* 0x0000000818187981 */ /* 0x000f22000c1e9b00 */
[--C-:B------:R-:W-:Y:S01]  /*1be0*/  IMAD.WIDE.U32 R28, R29, 0x8, R8.reuse ;  /* 0x000000081d1c7825 */ /* 0x100fe200078e0008 */
[----:B------:R-:W-:Y:S02]  /*1bf0*/  ISETP.GE.AND.EX P0, PT, R7, R27, P0, P1 ;  /* 0x0000001b0700720c */ /* 0x000fe40000706310 */
[----:B------:R-:W4:Y:S01]  /*1c00*/  LDG.E.64.CONSTANT R26, desc[UR8][R36.64] ;  /* 0x00000008241a7981 */ /* 0x000f22000c1e9b00 */
[----:B0-----:R-:W-:-:S03]  /*1c10*/  IMAD.WIDE R30, R33, 0x8, R8 ;  /* 0x00000008211e7825 */ /* 0x001fc600078e0208 */
[----:B------:R-:W4:Y:S01]  /*1c20*/  LDG.E.64.CONSTANT R28, desc[UR8][R28.64] ;  /* 0x000000081c1c7981 */ /* 0x000f22000c1e9b00 */
[----:B------:R-:W-:-:S03]  /*1c30*/  VIADD R35, R5, 0x7 ;  /* 0x0000000705237836 */ /* 0x000fc60000000000 */
[----:B------:R-:W4:Y:S02]  /*1c40*/  LDG.E.64.CONSTANT R30, desc[UR8][R30.64] ;  /* 0x000000081e1e7981 */ /* 0x000f24000c1e9b00 */
[----:B------:R-:W-:-:S05]  /*1c50*/  VIADDMNMX R33, R4, -R35, RZ, !PT ;  /* 0x8000002304217246 */ /* 0x000fca00078001ff */
[----:B------:R-:W-:-:S06]  /*1c60*/  IMAD.WIDE.U32 R32, R33, 0x8, R8 ;  /* 0x0000000821207825 */ /* 0x000fcc00078e0008 */
[----:B------:R-:W4:Y:S01]  /*1c70*/  LDG.E.64.CONSTANT R32, desc[UR8][R32.64] ;  /* 0x0000000820207981 */ /* 0x000f22000c1e9b00 */
[----:B------:R-:W-:-:S04]  /*1c80*/  ISETP.GT.U32.AND P1, PT, R6, R10, PT ;  /* 0x0000000a0600720c */ /* 0x000fc80003f24070 */
[----:B------:R-:W-:Y:S02]  /*1c90*/  ISETP.GT.AND.EX P0, PT, R7, R11, P0, P1 ;  /* 0x0000000b0700720c */ /* 0x000fe40000704310 */
[----:B------:R-:W-:-:S04]  /*1ca0*/  ISETP.GE.U32.AND P1, PT, R6, R12, PT ;  /* 0x0000000c0600720c */ /* 0x000fc80003f26070 */
[----:B------:R-:W-:Y:S01]  /*1cb0*/  ISETP.GE.AND.EX P0, PT, R7, R13, P0, P1 ;  /* 0x0000000d0700720c */ /* 0x000fe20000706310 */
[----:B------:R-:W-:Y:S01]  /*1cc0*/  VIADD R5, R5, 0x8 ;  /* 0x0000000805057836 */ /* 0x000fe20000000000 */
[----:B--2---:R-:W-:-:S04]  /*1cd0*/  ISETP.GT.U32.AND P1, PT, R6, R14, PT ;  /* 0x0000000e0600720c */ /* 0x004fc80003f24070 */
[----:B------:R-:W-:Y:S02]  /*1ce0*/  ISETP.GT.AND.EX P0, PT, R7, R15, P0, P1 ;  /* 0x0000000f0700720c */ /* 0x000fe40000704310 */
[----:B------:R-:W-:-:S04]  /*1cf0*/  ISETP.GE.U32.AND P1, PT, R6, R16, PT ;  /* 0x000000100600720c */ /* 0x000fc80003f26070 */
[----:B------:R-:W-:Y:S02]  /*1d00*/  ISETP.GE.AND.EX P0, PT, R7, R17, P0, P1 ;  /* 0x000000110700720c */ /* 0x000fe40000706310 */
[----:B---3--:R-:W-:-:S04]  /*1d10*/  ISETP.GT.U32.AND P1, PT, R6, R18, PT ;  /* 0x000000120600720c */ /* 0x008fc80003f24070 */
[----:B------:R-:W-:Y:S02]  /*1d20*/  ISETP.GT.AND.EX P0, PT, R7, R19, P0, P1 ;  /* 0x000000130700720c */ /* 0x000fe40000704310 */
[----:B------:R-:W-:-:S04]  /*1d30*/  ISETP.GE.U32.AND P1, PT, R6, R20, PT ;  /* 0x000000140600720c */ /* 0x000fc80003f26070 */
[----:B------:R-:W-:Y:S02]  /*1d40*/  ISETP.GE.AND.EX P0, PT, R7, R21, P0, P1 ;  /* 0x000000150700720c */ /* 0x000fe40000706310 */
[----:B----4-:R-:W-:-:S04]  /*1d50*/  ISETP.GT.U32.AND P1, PT, R6, R22, PT ;  /* 0x000000160600720c */ /* 0x010fc80003f24070 */
[----:B------:R-:W-:Y:S02]  /*1d60*/  ISETP.GT.AND.EX P0, PT, R7, R23, P0, P1 ;  /* 0x000000170700720c */ /* 0x000fe40000704310 */
[----:B------:R-:W-:-:S04]  /*1d70*/  ISETP.GE.U32.AND P1, PT, R6, R24, PT ;  /* 0x000000180600720c */ /* 0x000fc80003f26070 */
[C---:B------:R-:W-:Y:S02]  /*1d80*/  ISETP.GE.AND.EX P0, PT, R7.reuse, R25, P0, P1 ;  /* 0x000000190700720c */ /* 0x040fe40000706310 */
[C---:B------:R-:W-:Y:S02]  /*1d90*/  ISETP.GT.U32.AND P1, PT, R6.reuse, R26, PT ;  /* 0x0000001a0600720c */ /* 0x040fe40003f24070 */
[C---:B------:R-:W-:Y:S02]  /*1da0*/  ISETP.GE.U32.AND P2, PT, R6.reuse, R28, PT ;  /* 0x0000001c0600720c */ /* 0x040fe40003f46070 */
[C---:B------:R-:W-:Y:S02]  /*1db0*/  ISETP.GT.AND.EX P1, PT, R7.reuse, R27, P0, P1 ;  /* 0x0000001b0700720c */ /* 0x040fe40000724310 */
[----:B------:R-:W-:Y:S02]  /*1dc0*/  ISETP.GT.U32.AND P0, PT, R6, R30, PT ;  /* 0x0000001e0600720c */ /* 0x000fe40003f04070 */
[----:B------:R-:W-:-:S04]  /*1dd0*/  ISETP.GE.AND.EX P2, PT, R7, R29, P1, P2 ;  /* 0x0000001d0700720c */ /* 0x000fc80000f46320 */
[----:B------:R-:W-:Y:S02]  /*1de0*/  ISETP.GT.AND.EX P0, PT, R7, R31, P2, P0 ;  /* 0x0000001f0700720c */ /* 0x000fe40001704300 */
[----:B------:R-:W-:Y:S02]  /*1df0*/  ISETP.NE.AND P2, PT, R35, UR6, PT ;  /* 0x0000000623007c0c */ /* 0x000fe4000bf45270 */
[----:B------:R-:W-:-:S04]  /*1e00*/  ISETP.GE.U32.AND P1, PT, R6, R32, PT ;  /* 0x000000200600720c */ /* 0x000fc80003f26070 */
[----:B------:R-:W-:-:S07]  /*1e10*/  ISETP.GE.AND.EX P0, PT, R7, R33, P0, P1 ;  /* 0x000000210700720c */ /* 0x000fce0000706310 */
[----:B------:R-:W-:Y:S06]  /*1e20*/  @P2 BRA `(.L_x_126) ;  /* 0xfffffff800682947 */ /* 0x000fec000383ffff */
.L_x_125:
        /* <DEDUP_REMOVED lines=9> */
[----:B------:R-:W-:Y:S01]  /*1ec0*/  VIADD R18, R16, 0x2 ;  /* 0x0000000210127836 */ /* 0x000fe20000000000 */
[----:B------:R-:W-:-:S05]  /*1ed0*/  VIMNMX R13, PT, PT, RZ, R2, !PT ;  /* 0x00000002ff0d7248 */ /* 0x000fca0007fe0100 */
[----:B------:R-:W-:Y:S01]  /*1ee0*/  IMAD.WIDE.U32 R12, R13, 0x8, R8 ;  /* 0x000000080d0c7825 */ /* 0x000fe200078e0008 */
[----:B-1----:R-:W-:-:S05]  /*1ef0*/  ISETP.GE.AND P1, PT, R16, UR5, PT ;  /* 0x0000000510007c0c */ /* 0x002fca000bf26270 */
[----:B------:R-:W2:Y:S01]  /*1f00*/  LDG.E.64.CONSTANT R12, desc[UR8][R12.64] ;  /* 0x000000080c0c7981 */ /* 0x000ea2000c1e9b00 */
[----:B------:R-:W-:Y:S02]  /*1f10*/  SEL R11, R16, UR4, !P1 ;  /* 0x00000004100b7c07 */ /* 0x000fe4000c800000 */
[----:B------:R-:W-:-:S03]  /*1f20*/  ISETP.GE.AND P1, PT, R14, UR5, PT ;  /* 0x000000050e007c0c */ /* 0x000fc6000bf26270 */
[----:B------:R-:W-:Y:S01]  /*1f30*/  IMAD.WIDE R10, R11, 0x8, R8 ;  /* 0x000000080b0a7825 */ /* 0x000fe200078e0208 */
[----:B------:R-:W-:Y:S02]  /*1f40*/  SEL R17, R14, UR4, !P1 ;  /* 0x000000040e117c07 */ /* 0x000fe4000c800000 */
[----:B------:R-:W-:-:S03]  /*1f50*/  VIADDMNMX R19, R4, R15, RZ, !PT ;  /* 0x0000000f04137246 */ /* 0x000fc600078001ff */
[----:B------:R-:W3:Y:S01]  /*1f60*/  LDG.E.64.CONSTANT R10, desc[UR8][R10.64] ;  /* 0x000000080a0a7981 */ /* 0x000ee2000c1e9b00 */
[----:B------:R-:W-:Y:S01]  /*1f70*/  IMAD.WIDE R14, R17, 0x8, R8 ;  /* 0x00000008110e7825 */ /* 0x000fe200078e0208 */
[----:B------:R-:W-:-:S03]  /*1f80*/  ISETP.GE.AND P1, PT, R18, UR5, PT ;  /* 0x0000000512007c0c */ /* 0x000fc6000bf26270 */
[----:B------:R-:W-:Y:S02]  /*1f90*/  VIADD R20, R16, 0x3 ;  /* 0x0000000310147836 */ /* 0x000fe40000000000 */
[--C-:B------:R-:W-:Y:S01]  /*1fa0*/  IMAD.WIDE.U32 R16, R19, 0x8, R8.reuse ;  /* 0x0000000813107825 */ /* 0x100fe200078e0008 */
[----:B------:R-:W-:Y:S01]  /*1fb0*/  SEL R19, R18, UR4, !P1 ;  /* 0x0000000412137c07 */ /* 0x000fe2000c800000 */
[----:B------:R-:W4:Y:S01]  /*1fc0*/  LDG.E.64.CONSTANT R14, desc[UR8][R14.64] ;  /* 0x000000080e0e7981 */ /* 0x000f22000c1e9b00 */
[----:B------:R-:W-:Y:S02]  /*1fd0*/  VIADDMNMX R21, R2, 0xfffffffe, RZ, !PT ;  /* 0xfffffffe02157846 */ /* 0x000fe400078001ff */
[C---:B------:R-:W-:Y:S01]  /*1fe0*/  ISETP.GE.AND P1, PT, R20.reuse, UR5, PT ;  /* 0x0000000514007c0c */ /* 0x040fe2000bf26270 */
[--C-:B------:R-:W-:Y:S01]  /*1ff0*/  IMAD.WIDE R18, R19, 0x8, R8.reuse ;  /* 0x0000000813127825 */ /* 0x100fe200078e0208 */
[----:B------:R-:W4:Y:S02]  /*2000*/  LDG.E.64.CONSTANT R16, desc[UR8][R16.64] ;  /* 0x0000000810107981 */ /* 0x000f24000c1e9b00 */
[----:B------:R-:W-:Y:S01]  /*2010*/  SEL R23, R20, UR4, !P1 ;  /* 0x0000000414177c07 */ /* 0x000fe2000c800000 */
[--C-:B------:R-:W-:Y:S01]  /*2020*/  IMAD.WIDE.U32 R20, R21, 0x8, R8.reuse ;  /* 0x0000000815147825 */ /* 0x100fe200078e0008 */
[----:B------:R-:W-:Y:S01]  /*2030*/  VIADDMNMX R25, R2, 0xfffffffd, RZ, !PT ;  /* 0xfffffffd02197846 */ /* 0x000fe200078001ff */
[----:B------:R-:W4:Y:S02]  /*2040*/  LDG.E.64.CONSTANT R18, desc[UR8][R18.64] ;  /* 0x0000000812127981 */ /* 0x000f24000c1e9b00 */
[----:B------:R-:W-:-:S02]  /*2050*/  IMAD.WIDE R22, R23, 0x8, R8 ;  /* 0x0000000817167825 */ /* 0x000fc400078e0208 */
[----:B------:R-:W4:Y:S02]  /*2060*/  LDG.E.64.CONSTANT R20, desc[UR8][R20.64] ;  /* 0x0000000814147981 */ /* 0x000f24000c1e9b00 */
[----:B------:R-:W-:Y:S02]  /*2070*/  IMAD.WIDE.U32 R24, R25, 0x8, R8 ;  /* 0x0000000819187825 */ /* 0x000fe400078e0008 */
[----:B------:R-:W4:Y:S04]  /*2080*/  LDG.E.64.CONSTANT R22, desc[UR8][R22.64] ;  /* 0x0000000816167981 */ /* 0x000f28000c1e9b00 */
[----:B------:R-:W4:Y:S01]  /*2090*/  LDG.E.64.CONSTANT R24, desc[UR8][R24.64] ;  /* 0x0000000818187981 */ /* 0x000f22000c1e9b00 */
[----:B------:R-:W-:Y:S01]  /*20a0*/  VIADD R5, R5, 0x4 ;  /* 0x0000000405057836 */ /* 0x000fe20000000000 */
[----:B---3-5:R-:W-:-:S04]  /*20b0*/  ISETP.GT.U32.AND P1, PT, R6, R10, PT ;  /* 0x0000000a0600720c */ /* 0x028fc80003f24070 */
[----:B------:R-:W-:Y:S02]  /*20c0*/  ISETP.GT.AND.EX P0, PT, R7, R11, P0, P1 ;  /* 0x0000000b0700720c */ /* 0x000fe40000704310 */
[----:B--2---:R-:W-:-:S04]  /*20d0*/  ISETP.GE.U32.AND P1, PT, R6, R12, PT ;  /* 0x0000000c0600720c */ /* 0x004fc80003f26070 */
        /* <DEDUP_REMOVED lines=9> */
[----:B------:R-:W-:-:S02]  /*2170*/  ISETP.GE.AND.EX P1, PT, R7, R21, P1, P2 ;  /* 0x000000150700720c */ /* 0x000fc40000f26320 */
[----:B------:R-:W-:Y:S02]  /*2180*/  ISETP.GE.U32.AND P2, PT, R6, R24, PT ;  /* 0x000000180600720c */ /* 0x000fe40003f46070 */
[----:B------:R-:W-:-:S04]  /*2190*/  ISETP.GT.AND.EX P0, PT, R7, R23, P1, P0 ;  /* 0x000000170700720c */ /* 0x000fc80000f04300 */
[----:B------:R-:W-:-:S13]  /*21a0*/  ISETP.GE.AND.EX P0, PT, R7, R25, P0, P2 ;  /* 0x000000190700720c */ /* 0x000fda0000706320 */
.L_x_128:
        /* <DEDUP_REMOVED lines=8> */
[C---:B------:R-:W-:Y:S02]  /*2230*/  VIADD R2, R0.reuse, 0x1 ;  /* 0x0000000100027836 */ /* 0x040fe40000000000 */
        /* <DEDUP_REMOVED lines=9> */
[----:B------:R-:W-:-:S04]  /*22d0*/  IMAD.WIDE R14, R17, 0x8, R8 ;  /* 0x00000008110e7825 */ /* 0x000fc800078e0208 */
[----:B------:R-:W-:Y:S02]  /*22e0*/  IMAD.WIDE.U32 R16, R19, 0x8, R8 ;  /* 0x0000000813107825 */ /* 0x000fe400078e0008 */
[----:B------:R-:W4:Y:S04]  /*22f0*/  LDG.E.64.CONSTANT R14, desc[UR8][R14.64] ;  /* 0x000000080e0e7981 */ /* 0x000f28000c1e9b00 */
[----:B------:R-:W4:Y:S01]  /*2300*/  LDG.E.64.CONSTANT R16, desc[UR8][R16.64] ;  /* 0x0000000810107981 */ /* 0x000f22000c1e9b00 */
[----:B------:R-:W-:Y:S01]  /*2310*/  VIADD R5, R5, 0x2 ;  /* 0x0000000205057836 */ /* 0x000fe20000000000 */
[C---:B--2--5:R-:W-:Y:S02]  /*2320*/  ISETP.GE.U32.AND P3, PT, R6.reuse, R10, PT ;  /* 0x0000000a0600720c */ /* 0x064fe40003f66070 */
[----:B---3--:R-:W-:-:S04]  /*2330*/  ISETP.GT.U32.AND P1, PT, R6, R12, PT ;  /* 0x0000000c0600720c */ /* 0x008fc80003f24070 */
[C---:B------:R-:W-:Y:S02]  /*2340*/  ISETP.GT.AND.EX P0, PT, R7.reuse, R13, P0, P1 ;  /* 0x0000000d0700720c */ /* 0x040fe40000704310 */
[C---:B----4-:R-:W-:Y:S02]  /*2350*/  ISETP.GT.U32.AND P1, PT, R6.reuse, R14, PT ;  /* 0x0000000e0600720c */ /* 0x050fe40003f24070 */
[C---:B------:R-:W-:Y:S02]  /*2360*/  ISETP.GE.AND.EX P3, PT, R7.reuse, R11, P0, P3 ;  /* 0x0000000b0700720c */ /* 0x040fe40000766330 */
[----:B------:R-:W-:Y:S02]  /*2370*/  ISETP.GE.U32.AND P0, PT, R6, R16, PT ;  /* 0x000000100600720c */ /* 0x000fe40003f06070 */
[----:B------:R-:W-:-:S04]  /*2380*/  ISETP.GT.AND.EX P1, PT, R7, R15, P3, P1 ;  /* 0x0000000f0700720c */ /* 0x000fc80001f24310 */
[----:B------:R-:W-:-:S13]  /*2390*/  ISETP.GE.AND.EX P0, PT, R7, R17, P1, P0 ;  /* 0x000000110700720c */ /* 0x000fda0000f06300 */
.L_x_129:
        /* <DEDUP_REMOVED lines=10> */
[C---:B--2--5:R-:W-:Y:S02]  /*2440*/  ISETP.GT.U32.AND P1, PT, R6.reuse, R10, PT ;  /* 0x0000000a0600720c */ /* 0x064fe40003f24070 */
[----:B---3--:R-:W-:Y:S02]  /*2450*/  ISETP.GE.U32.AND P2, PT, R6, R8, PT ;  /* 0x000000080600720c */ /* 0x008fe40003f46070 */
[----:B------:R-:W-:-:S04]  /*2460*/  ISETP.GT.AND.EX P0, PT, R7, R11, P0, P1 ;  /* 0x0000000b0700720c */ /* 0x000fc80000704310 */
[----:B------:R-:W-:-:S13]  /*2470*/  ISETP.GE.AND.EX P0, PT, R7, R9, P0, P2 ;  /* 0x000000090700720c */ /* 0x000fda0000706320 */
.L_x_127:
[----:B------:R-:W1:Y:S01]  /*2480*/  LDCU.64 UR14, c[0x0][0x398] ;  /* 0x00007300ff0e77ac */ /* 0x000e620008000a00 */
[----:B------:R-:W-:Y:S01]  /*2490*/  SEL R5, RZ, 0x1, !P0 ;  /* 0x00000001ff057807 */ /* 0x000fe20004000000 */
[----:B------:R-:W2:Y:S01]  /*24a0*/  LDCU UR5, c[0x0][0x380] ;  /* 0x00007000ff0577ac */ /* 0x000ea20008000800 */
[----:B-1---5:R-:W-:-:S04]  /*24b0*/  IADD3 R6, P1, PT, R4, UR14, RZ ;  /* 0x0000000e04067c10 */ /* 0x022fc8000ff3e0ff */
[----:B------:R-:W-:Y:S01]  /*24c0*/  LEA.HI.X.SX32 R7, R4, UR15, 0x1, P1 ;  /* 0x0000000f04077c11 */ /* 0x000fe200088f0eff */
[----:B------:R-:W-:-:S04]  /*24d0*/  IMAD.IADD R4, R3, 0x1, R4 ;  /* 0x0000000103047824 */ /* 0x000fc800078e0204 */
[----:B------:R1:W-:Y:S01]  /*24e0*/  STG.E.U8 desc[UR8][R6.64], R5 ;  /* 0x0000000506007986 */ /* 0x0003e2000c101108 */
[----:B--2---:R-:W-:-:S13]  /*24f0*/  ISETP.GE.AND P0, PT, R4, UR5, PT ;  /* 0x0000000504007c0c */ /* 0x004fda000bf06270 */
[----:B-1----:R-:W-:Y:S05]  /*2500*/  @!P0 BRA `(.L_x_130) ;  /* 0xfffffff000888947 */ /* 0x002fea000383ffff */
[----:B0-----:R-:W-:Y:S05]  /*2510*/  EXIT ;  /* 0x000000000000794d */ /* 0x001fea0003800000 */
.L_x_131:
        /* <DEDUP_REMOVED lines=14> */
.L_x_154:


//--------------------- .text._Z13relextrema_1DIiEviibPKT_Pb --------------------------
	.section	.text._Z13relextrema_1DIiEviibPKT_Pb,"ax",@progbits
	.align	128
        .global         _Z13relextrema_1DIiEviibPKT_Pb
        .type           _Z13relextrema_1DIiEviibPKT_Pb,@function
        .size           _Z13relextrema_1DIiEviibPKT_Pb,(.L_x_155 - _Z13relextrema_1DIiEviibPKT_Pb)
        .other          _Z13relextrema_1DIiEviibPKT_Pb,@"STO_CUDA_ENTRY STV_DEFAULT"
_Z13relextrema_1DIiEviibPKT_Pb:
.text._Z13relextrema_1DIiEviibPKT_Pb:
        /* <DEDUP_REMOVED lines=16> */
.L_x_133:
[----:B0-----:R-:W-:-:S04]  /*0100*/  IADD3 R4, P0, PT, R3, UR6, RZ ;  /* 0x0000000603047c10 */ /* 0x001fc8000ff1e0ff */
[----:B------:R-:W-:Y:S01]  /*0110*/  LEA.HI.X.SX32 R5, R3, UR7, 0x1, P0 ;  /* 0x0000000703057c11 */ /* 0x000fe200080f0eff */
[----:B------:R-:W-:-:S04]  /*0120*/  IMAD.IADD R3, R0, 0x1, R3 ;  /* 0x0000000100037824 */ /* 0x000fc800078e0203 */
[----:B------:R1:W-:Y:S01]  /*0130*/  STG.E.U8 desc[UR8][R4.64], R2 ;  /* 0x0000000204007986 */ /* 0x0003e2000c101108 */
[----:B------:R-:W-:-:S13]  /*0140*/  ISETP.GE.AND P0, PT, R3, UR5, PT ;  /* 0x0000000503007c0c */ /* 0x000fda000bf06270 */
[----:B-1----:R-:W-:Y:S05]  /*0150*/  @!P0 BRA `(.L_x_133) ;  /* 0xfffffffc00e88947 */ /* 0x002fea000383ffff */
[----:B------:R-:W-:Y:S05]  /*0160*/  EXIT ;  /* 0x000000000000794d */ /* 0x000fea0003800000 */
.L_x_132:
[----:B------:R-:W0:Y:S02]  /*0170*/  LDCU.U8 UR4, c[0x0][0x388] ;  /* 0x00007100ff0477ac */ /* 0x000e240008000000 */
[----:B0-----:R-:W-:-:S04]  /*0180*/  UPRMT UR4, UR4, 0x8880, URZ ;  /* 0x0000888004047896 */ /* 0x001fc800080000ff */
[----:B------:R-:W-:-:S09]  /*0190*/  UISETP.NE.AND UP0, UPT, UR4, URZ, UPT ;  /* 0x000000ff0400728c */ /* 0x000fd2000bf05270 */
[----:B------:R-:W-:Y:S05]  /*01a0*/  BRA.U UP0, `(.L_x_134) ;  /* 0x0000001100cc7547 */ /* 0x000fea000b800000 */
[----:B------:R-:W0:Y:S01]  /*01b0*/  LDCU.64 UR10, c[0x0][0x390] ;  /* 0x00007200ff0a77ac */ /* 0x000e220008000a00 */
[----:B------:R-:W-:-:S12]  /*01c0*/  ULOP3.LUT UR4, UR6, 0x7, URZ, 0xc0, !UPT ;  /* 0x0000000706047892 */ /* 0x000fd8000f8ec0ff */
.L_x_140:
        /* <DEDUP_REMOVED lines=29> */
.L_x_136:
        /* <DEDUP_REMOVED lines=44> */
[----:B---3-5:R-:W-:Y:S01]  /*0660*/  ISETP.GT.AND P0, PT, R2, R25, P0 ;  /* 0x000000190200720c */ /* 0x028fe20000704270 */
[----:B------:R-:W-:-:S05]  /*0670*/  VIADD R25, R28, 0x1 ;  /* 0x000000011c197836 */ /* 0x000fca0000000000 */
[----:B------:R-:W-:-:S04]  /*0680*/  SHF.R.S32.HI R25, RZ, 0x1f, R25 ;  /* 0x0000001fff197819 */ /* 0x000fc80000011419 */
[----:B------:R-:W-:Y:S02]  /*0690*/  LOP3.LUT R25, R25, R32, RZ, 0xc0, !PT ;  /* 0x0000002019197212 */ /* 0x000fe400078ec0ff */
[----:B--2---:R-:W-:-:S03]  /*06a0*/  ISETP.GE.AND P0, PT, R2, R33, P0 ;  /* 0x000000210200720c */ /* 0x004fc60000706270 */
        /* <DEDUP_REMOVED lines=14> */
[----:B----4-:R-:W-:Y:S02]  /*0790*/  ISETP.GT.AND P0, PT, R2, R29, P0 ;  /* 0x0000001d0200720c */ /* 0x010fe40000704270 */
[----:B0-----:R-:W-:-:S04]  /*07a0*/  IADD3 R20, P1, PT, R18, UR10, RZ ;  /* 0x0000000a12147c10 */ /* 0x001fc8000ff3e0ff */
[----:B------:R-:W-:-:S05]  /*07b0*/  IADD3.X R21, PT, PT, R19, UR11, RZ, P1, !PT ;  /* 0x0000000b13157c10 */ /* 0x000fca0008ffe4ff */
[----:B------:R0:W4:Y:S01]  /*07c0*/  LDG.E.CONSTANT R29, desc[UR8][R20.64] ;  /* 0x00000008141d7981 */ /* 0x000122000c1e9900 */
[----:B------:R-:W-:-:S05]  /*07d0*/  VIADD R19, R27, 0x6 ;  /* 0x000000061b137836 */ /* 0x000fca0000000000 */
[----:B------:R-:W-:-:S04]  /*07e0*/  ISETP.GE.AND P1, PT, R19, R32, PT ;  /* 0x000000201300720c */ /* 0x000fc80003f26270 */
[----:B------:R-:W-:-:S05]  /*07f0*/  SEL R18, R32, RZ, P1 ;  /* 0x000000ff20127207 */ /* 0x000fca0000800000 */
[----:B------:R-:W-:Y:S01]  /*0800*/  IMAD.WIDE R18, R18, 0x4, RZ ;  /* 0x0000000412127825 */ /* 0x000fe200078e02ff */
[----:B------:R-:W-:-:S03]  /*0810*/  ISETP.GE.AND P0, PT, R2, R34, P0 ;  /* 0x000000220200720c */ /* 0x000fc60000706270 */
[----:B------:R-:W-:-:S05]  /*0820*/  VIADD R34, R27, 0x7 ;  /* 0x000000071b227836 */ /* 0x000fca0000000000 */
[----:B------:R-:W-:Y:S02]  /*0830*/  ISETP.GE.AND P1, PT, R34, R32, PT ;  /* 0x000000202200720c */ /* 0x000fe40003f26270 */
[----:B------:R-:W-:Y:S02]  /*0840*/  ISETP.GT.AND P0, PT, R2, R37, P0 ;  /* 0x000000250200720c */ /* 0x000fe40000704270 */
        /* <DEDUP_REMOVED lines=10> */
[C---:B--2---:R-:W-:Y:S02]  /*08f0*/  ISETP.GE.AND P0, PT, R2.reuse, R35, P0 ;  /* 0x000000230200720c */ /* 0x044fe40000706270 */
[----:B------:R0:W2:Y:S02]  /*0900*/  LDG.E.CONSTANT R35, desc[UR8][R18.64] ;  /* 0x0000000812237981 */ /* 0x0000a4000c1e9900 */
[----:B---3--:R-:W-:Y:S01]  /*0910*/  ISETP.GT.AND P0, PT, R2, R25, P0 ;  /* 0x000000190200720c */ /* 0x008fe20000704270 */
[----:B------:R-:W-:-:S05]  /*0920*/  VIADD R25, R28, 0xffffffff ;  /* 0xffffffff1c197836 */ /* 0x000fca0000000000 */
[----:B------:R-:W-:Y:S01]  /*0930*/  SHF.R.S32.HI R37, RZ, 0x1f, R25 ;  /* 0x0000001fff257819 */ /* 0x000fe20000011419 */
[----:B0-----:R-:W-:Y:S01]  /*0940*/  VIADD R18, R28, 0xfffffffd ;  /* 0xfffffffd1c127836 */ /* 0x001fe20000000000 */
[----:B------:R0:W3:Y:S02]  /*0950*/  LDG.E.CONSTANT R25, desc[UR8][R20.64] ;  /* 0x0000000814197981 */ /* 0x0000e4000c1e9900 */
[----:B------:R-:W-:Y:S02]  /*0960*/  LOP3.LUT R34, R37, R32, RZ, 0xc0, !PT ;  /* 0x0000002025227212 */ /* 0x000fe400078ec0ff */
[----:B------:R-:W-:Y:S01]  /*0970*/  ISETP.GE.AND P0, PT, R2, R33, P0 ;  /* 0x000000210200720c */ /* 0x000fe20000706270 */
        /* <DEDUP_REMOVED lines=10> */
[----:B----4-:R-:W-:-:S02]  /*0a20*/  ISETP.GT.AND P0, PT, R2, R29, P0 ;  /* 0x0000001d0200720c */ /* 0x010fc40000704270 */
        /* <DEDUP_REMOVED lines=35> */
[----:B----4-:R-:W-:-:S04]  /*0c60*/  ISETP.GE.AND P0, PT, R2, R29, P0 ;  /* 0x0000001d0200720c */ /* 0x010fc80000706270 */
[----:B--2---:R-:W-:-:S04]  /*0c70*/  ISETP.GT.AND P0, PT, R2, R35, P0 ;  /* 0x000000230200720c */ /* 0x004fc80000704270 */
[----:B---3--:R-:W-:-:S04]  /*0c80*/  ISETP.GE.AND P0, PT, R2, R33, P0 ;  /* 0x000000210200720c */ /* 0x008fc80000706270 */
[----:B------:R-:W-:-:S04]  /*0c90*/  ISETP.GT.AND P0, PT, R2, R25, P0 ;  /* 0x000000190200720c */ /* 0x000fc80000704270 */
[----:B------:R-:W-:-:S04]  /*0ca0*/  ISETP.GE.AND P0, PT, R2, R21, P0 ;  /* 0x000000150200720c */ /* 0x000fc80000706270 */
[----:B------:R-:W-:-:S04]  /*0cb0*/  ISETP.GT.AND P0, PT, R2, R19, P0 ;  /* 0x000000130200720c */ /* 0x000fc80000704270 */
[----:B------:R-:W-:Y:S01]  /*0cc0*/  ISETP.GE.AND P0, PT, R2, R37, P0 ;  /* 0x000000250200720c */ /* 0x000fe20000706270 */
[----:B------:R-:W-:-:S12]  /*0cd0*/  @P1 BRA `(.L_x_136) ;  /* 0xfffffff400b01947 */ /* 0x000fd8000383ffff */
[----:B------:R-:W-:-:S07]  /*0ce0*/  VIADD R30, R30, 0xfffffffd ;  /* 0xfffffffd1e1e7836 */ /* 0x000fce0000000000 */
.L_x_135:
        /* <DEDUP_REMOVED lines=57> */
[----:B--2--5:R-:W-:-:S04]  /*1080*/  ISETP.GT.AND P0, PT, R2, R7, P0 ;  /* 0x000000070200720c */ /* 0x024fc80000704270 */
[----:B---3--:R-:W-:-:S04]  /*1090*/  ISETP.GE.AND P0, PT, R2, R19, P0 ;  /* 0x000000130200720c */ /* 0x008fc80000706270 */
[----:B------:R-:W-:-:S04]  /*10a0*/  ISETP.GT.AND P0, PT, R2, R23, P0 ;  /* 0x000000170200720c */ /* 0x000fc80000704270 */
[----:B------:R-:W-:-:S04]  /*10b0*/  ISETP.GE.AND P0, PT, R2, R9, P0 ;  /* 0x000000090200720c */ /* 0x000fc80000706270 */
[----:B------:R-:W-:-:S04]  /*10c0*/  ISETP.GT.AND P0, PT, R2, R15, P0 ;  /* 0x0000000f0200720c */ /* 0x000fc80000704270 */
[----:B------:R-:W-:-:S04]  /*10d0*/  ISETP.GE.AND P0, PT, R2, R11, P0 ;  /* 0x0000000b0200720c */ /* 0x000fc80000706270 */
[----:B----4-:R-:W-:-:S04]  /*10e0*/  ISETP.GT.AND P0, PT, R2, R21, P0 ;  /* 0x000000150200720c */ /* 0x010fc80000704270 */
[----:B------:R-:W-:-:S13]  /*10f0*/  ISETP.GE.AND P0, PT, R2, R13, P0 ;  /* 0x0000000d0200720c */ /* 0x000fda0000706270 */
.L_x_138:
        /* <DEDUP_REMOVED lines=32> */
[----:B--2--5:R-:W-:-:S04]  /*1300*/  ISETP.GT.AND P0, PT, R2, R5, P0 ;  /* 0x000000050200720c */ /* 0x024fc80000704270 */
[----:B---3--:R-:W-:-:S04]  /*1310*/  ISETP.GE.AND P0, PT, R2, R7, P0 ;  /* 0x000000070200720c */ /* 0x008fc80000706270 */
[----:B----4-:R-:W-:-:S04]  /*1320*/  ISETP.GT.AND P0, PT, R2, R9, P0 ;  /* 0x000000090200720c */ /* 0x010fc80000704270 */
[----:B------:R-:W-:-:S13]  /*1330*/  ISETP.GE.AND P0, PT, R2, R11, P0 ;  /* 0x0000000b0200720c */ /* 0x000fda0000706270 */
.L_x_139:
        /* <DEDUP_REMOVED lines=14> */
[----:B--2--5:R-:W-:-:S04]  /*1420*/  ISETP.GT.AND P0, PT, R2, R5, P0 ;  /* 0x000000050200720c */ /* 0x024fc80000704270 */
[----:B---3--:R-:W-:-:S13]  /*1430*/  ISETP.GE.AND P0, PT, R2, R17, P0 ;  /* 0x000000110200720c */ /* 0x008fda0000706270 */
.L_x_137:
        /* <DEDUP_REMOVED lines=10> */
.L_x_134:
[----:B------:R-:W-:Y:S02]  /*14e0*/  ULOP3.LUT UR10, UR6, 0x7, URZ, 0xc0, !UPT ;  /* 0x00000007060a7892 */ /* 0x000fe4000f8ec0ff */
[----:B------:R-:W-:Y:S02]  /*14f0*/  ULOP3.LUT UR7, UR6, 0x3, URZ, 0xc0, !UPT ;  /* 0x0000000306077892 */ /* 0x000fe4000f8ec0ff */
[----:B------:R-:W-:Y:S01]  /*1500*/  UIADD3 UR11, UPT, UPT, UR10, -0x1, URZ ;  /* 0xffffffff0a0b7890 */ /* 0x000fe2000fffe0ff */
[----:B------:R-:W0:Y:S01]  /*1510*/  LDCU UR12, c[0x0][0x380] ;  /* 0x00007000ff0c77ac */ /* 0x000e220008000800 */
[----:B------:R-:W-:Y:S02]  /*1520*/  ULOP3.LUT UR6, UR6, 0x7ffffff8, URZ, 0xc0, !UPT ;  /* 0x7ffffff806067892 */ /* 0x000fe4000f8ec0ff */
[----:B------:R-:W-:Y:S02]  /*1530*/  UIADD3 UR4, UPT, UPT, UR5, -0x1, URZ ;  /* 0xffffffff05047890 */ /* 0x000fe4000fffe0ff */
[----:B------:R-:W-:-:S11]  /*1540*/  UISETP.GE.U32.AND UP0, UPT, UR11, 0x3, UPT ;  /* 0x000000030b00788c */ /* 0x000fd6000bf06070 */
.L_x_146:
        /* <DEDUP_REMOVED lines=10> */
.L_x_142:
        /* <DEDUP_REMOVED lines=69> */
[----:B---3-5:R-:W-:-:S04]  /*1a40*/  ISETP.GT.AND P0, PT, R2, R7, P0 ;  /* 0x000000070200720c */ /* 0x028fc80000704270 */
[----:B--2---:R-:W-:-:S04]  /*1a50*/  ISETP.GE.AND P0, PT, R2, R9, P0 ;  /* 0x000000090200720c */ /* 0x004fc80000706270 */
        /* <DEDUP_REMOVED lines=14> */
[----:B------:R-:W-:-:S12]  /*1b40*/  @P1 BRA `(.L_x_142) ;  /* 0xfffffff800a81947 */ /* 0x000fd8000383ffff */
.L_x_141:
        /* <DEDUP_REMOVED lines=40> */
[----:B---3-5:R-:W-:-:S04]  /*1dd0*/  ISETP.GT.AND P0, PT, R2, R7, P0 ;  /* 0x000000070200720c */ /* 0x028fc80000704270 */
[----:B--2---:R-:W-:-:S04]  /*1de0*/  ISETP.GE.AND P0, PT, R2, R21, P0 ;  /* 0x000000150200720c */ /* 0x004fc80000706270 */
[----:B------:R-:W-:-:S04]  /*1df0*/  ISETP.GT.AND P0, PT, R2, R9, P0 ;  /* 0x000000090200720c */ /* 0x000fc80000704270 */
[----:B------:R-:W-:-:S04]  /*1e00*/  ISETP.GE.AND P0, PT, R2, R17, P0 ;  /* 0x000000110200720c */ /* 0x000fc80000706270 */
[----:B------:R-:W-:-:S04]  /*1e10*/  ISETP.GT.AND P0, PT, R2, R11, P0 ;  /* 0x0000000b0200720c */ /* 0x000fc80000704270 */
[----:B------:R-:W-:-:S04]  /*1e20*/  ISETP.GE.AND P0, PT, R2, R19, P0 ;  /* 0x000000130200720c */ /* 0x000fc80000706270 */
[----:B----4-:R-:W-:-:S04]  /*1e30*/  ISETP.GT.AND P0, PT, R2, R13, P0 ;  /* 0x0000000d0200720c */ /* 0x010fc80000704270 */
[----:B------:R-:W-:-:S13]  /*1e40*/  ISETP.GE.AND P0, PT, R2, R15, P0 ;  /* 0x0000000f0200720c */ /* 0x000fda0000706270 */
.L_x_144:
        /* <DEDUP_REMOVED lines=23> */
[----:B---3-5:R-:W-:-:S04]  /*1fc0*/  ISETP.GT.AND P0, PT, R2, R11, P0 ;  /* 0x0000000b0200720c */ /* 0x028fc80000704270 */
[----:B--2---:R-:W-:-:S04]  /*1fd0*/  ISETP.GE.AND P0, PT, R2, R7, P0 ;  /* 0x000000070200720c */ /* 0x004fc80000706270 */
[----:B----4-:R-:W-:-:S04]  /*1fe0*/  ISETP.GT.AND P0, PT, R2, R13, P0 ;  /* 0x0000000d0200720c */ /* 0x010fc80000704270 */
[----:B------:R-:W-:-:S13]  /*1ff0*/  ISETP.GE.AND P0, PT, R2, R15, P0 ;  /* 0x0000000f0200720c */ /* 0x000fda0000706270 */
.L_x_145:
        /* <DEDUP_REMOVED lines=10> */
[----:B--2--5:R-:W-:-:S04]  /*20a0*/  ISETP.GT.AND P0, PT, R2, R7, P0 ;  /* 0x000000070200720c */ /* 0x024fc80000704270 */
[----:B---3--:R-:W-:-:S13]  /*20b0*/  ISETP.GE.AND P0, PT, R2, R5, P0 ;  /* 0x000000050200720c */ /* 0x008fda0000706270 */
.L_x_143:
        /* <DEDUP_REMOVED lines=10> */
.L_x_147:
        /* <DEDUP_REMOVED lines=10> */
.L_x_155:


//--------------------- .nv.shared.reserved.0     --------------------------
	.section	.nv.shared.reserved.0,"aw",@nobits
	.weak		__nv_reservedSMEM_offset_0_alias
	.size		__nv_reservedSMEM_offset_0_alias, 0, 64
	.other		__nv_reservedSMEM_offset_0_alias,@"STO_CUDA_RESERVED_SHARED STV_DEFAULT"
__nv_reservedSMEM_offset_0_alias:
	.zero		0
	.zero		64


//--------------------- .nv.constant0._Z13relextrema_2DIdEviiibiPKT_Pb --------------------------
	.section	.nv.constant0._Z13relextrema_2DIdEviiibiPKT_Pb,"a",@progbits
	.sectionflags	@""
	.align	4
.nv.constant0._Z13relextrema_2DIdEviiibiPKT_Pb:
	.zero		936


//--------------------- .nv.constant0._Z13relextrema_2DIfEviiibiPKT_Pb --------------------------
	.section	.nv.constant0._Z13relextrema_2DIfEviiibiPKT_Pb,"a",@progbits
	.sectionflags	@""
	.align	4
.nv.constant0._Z13relextrema_2DIfEviiibiPKT_Pb:
	.zero		936


//--------------------- .nv.constant0._Z13relextrema_2DIlEviiibiPKT_Pb --------------------------
	.section	.nv.constant0._Z13relextrema_2DIlEviiibiPKT_Pb,"a",@progbits
	.sectionflags	@""
	.align	4
.nv.constant0._Z13relextrema_2DIlEviiibiPKT_Pb:
	.zero		936


//--------------------- .nv.constant0._Z13relextrema_2DIiEviiibiPKT_Pb --------------------------
	.section	.nv.constant0._Z13relextrema_2DIiEviiibiPKT_Pb,"a",@progbits
	.sectionflags	@""
	.align	4
.nv.constant0._Z13relextrema_2DIiEviiibiPKT_Pb:
	.zero		936


//--------------------- .nv.constant0._Z13relextrema_1DIdEviibPKT_Pb --------------------------
	.section	.nv.constant0._Z13relextrema_1DIdEviibPKT_Pb,"a",@progbits
	.sectionflags	@""
	.align	4
.nv.constant0._Z13relextrema_1DIdEviibPKT_Pb:
	.zero		928


//--------------------- .nv.constant0._Z13relextrema_1DIfEviibPKT_Pb --------------------------
	.section	.nv.constant0._Z13relextrema_1DIfEviibPKT_Pb,"a",@progbits
	.sectionflags	@""
	.align	4
.nv.constant0._Z13relextrema_1DIfEviibPKT_Pb:
	.zero		928


//--------------------- .nv.constant0._Z13relextrema_1DIlEviibPKT_Pb --------------------------
	.section	.nv.constant0._Z13relextrema_1DIlEviibPKT_Pb,"a",@progbits
	.sectionflags	@""
	.align	4
.nv.constant0._Z13relextrema_1DIlEviibPKT_Pb:
	.zero		928


//--------------------- .nv.constant0._Z13relextrema_1DIiEviibPKT_Pb --------------------------
	.section	.nv.constant0._Z13relextrema_1DIiEviibPKT_Pb,"a",@progbits
	.sectionflags	@""
	.align	4
.nv.constant0._Z13relextrema_1DIiEviibPKT_Pb:
	.zero		928


//--------------------- SYMBOLS --------------------------

	.type		.nv.reservedSmem.offset0,@object
	.size		.nv.reservedSmem.offset0,0x4
